// Copyright (c) 2024, Jay Shah, Ganesh Bikshandi, Ying Zhang, Vijay Thakkar, Pradeep Ramani, Tri Dao.
// Splitting the different template instantiations to different files to speed up compilation.
// This file is auto-generated. See "generate_kernels.py"

#include "flash_fwd_launch_template.h"

#ifndef FLASHATTENTION_DISABLE_SM8x
#ifndef FLASHATTENTION_DISABLE_HDIM96
template void run_mha_fwd_<80, cutlass::half_t, 96, 96, false, false, true, true>(Flash_fwd_params &params, cudaStream_t stream);
template void run_mha_fwd_<86, cutlass::half_t, 96, 96, false, false, true, true>(Flash_fwd_params &params, cudaStream_t stream);
#endif
#endif


// ===== COMPILED SASS (sm_80) =====

	.target	sm_80

	.elftype	@"ET_EXEC"


//--------------------- .note.nv.tkinfo           --------------------------
	.section	.note.nv.tkinfo,"",@"SHT_NOTE"
	.sectionflags	@"SHF_NOTE_NV_TKINFO"
	.tkinfo
        /*0018*/ 	.word	0x00000002
        /*0030*/ 	.string	""
        /*0030*/ 	.string	"ptxas"
        /*0030*/ 	.string	"Cuda compilation tools, release 13.0, V13.0.88"
        /*0030*/ 	.string	"Build cuda_13.0.r13.0/compiler.36424714_0"
        /*0030*/ 	.string	"-arch sm_80 -m 64 "



//--------------------- .note.nv.cuinfo           --------------------------
	.section	.note.nv.cuinfo,"",@"SHT_NOTE"
	.sectionflags	@"SHF_NOTE_NV_CUINFO"
        /*0018*/ 	.short	0x0002
        /*001a*/ 	.short	0x0050
        /*001c*/ 	.short	0x0082
	.zero		2


//--------------------- .nv.info                  --------------------------
	.section	.nv.info,"",@"SHT_CUDA_INFO"
	.align	4


	//----- nvinfo : EIATTR_REGCOUNT
	.align		4
        /*0000*/ 	.byte	0x04, 0x2f
        /*0002*/ 	.short	(.L_12 - .L_11)
	.align		4
.L_11:
        /*0004*/ 	.word	index@(_ZN7cutlass13device_kernelIN5flash19enable_sm80_to_sm89INS1_16FlashAttnFwdSm80INS1_25CollectiveMainloopFwdSm80ILi4ELi1ELb0EN4cute5tupleIJNS5_1CILi128EEENS7_ILi64EEENS7_ILi96EEEEEELi96ENS_6half_tEfNS_4arch4Sm80ELb1ELb0ELb1ELb1ELb0ELb1ELb1ELb0EEENS1_21CollectiveEpilogueFwdINS6_IJS8_SA_S9_EEENS6_IJNS7_ILi1EEESI_SI_EEESC_SE_Li128ELb1ELb1ELb0ELb0EEENS1_19SingleTileSchedulerILb1ELb0ELb1ELi128EEEEEEEEEvNT_6ParamsE)
        /*0008*/ 	.word	0x000000ff


	//----- nvinfo : EIATTR_FRAME_SIZE
	.align		4
.L_12:
        /*000c*/ 	.byte	0x04, 0x11
        /*000e*/ 	.short	(.L_14 - .L_13)
	.align		4
.L_13:
        /*0010*/ 	.word	index@(_ZN7cutlass13device_kernelIN5flash19enable_sm80_to_sm89INS1_16FlashAttnFwdSm80INS1_25CollectiveMainloopFwdSm80ILi4ELi1ELb0EN4cute5tupleIJNS5_1CILi128EEENS7_ILi64EEENS7_ILi96EEEEEELi96ENS_6half_tEfNS_4arch4Sm80ELb1ELb0ELb1ELb1ELb0ELb1ELb1ELb0EEENS1_21CollectiveEpilogueFwdINS6_IJS8_SA_S9_EEENS6_IJNS7_ILi1EEESI_SI_EEESC_SE_Li128ELb1ELb1ELb0ELb0EEENS1_19SingleTileSchedulerILb1ELb0ELb1ELi128EEEEEEEEEvNT_6ParamsE)
        /*0014*/ 	.word	0x00000090


	//----- nvinfo : EIATTR_REGCOUNT
	.align		4
.L_14:
        /*0018*/ 	.byte	0x04, 0x2f
        /*001a*/ 	.short	(.L_16 - .L_15)
	.align		4
.L_15:
        /*001c*/ 	.word	index@(_ZN7cutlass13device_kernelIN5flash19enable_sm80_to_sm89INS1_16FlashAttnFwdSm80INS1_25CollectiveMainloopFwdSm80ILi4ELi1ELb0EN4cute5tupleIJNS5_1CILi128EEENS7_ILi64EEENS7_ILi96EEEEEELi96ENS_6half_tEfNS_4arch4Sm80ELb1ELb0ELb1ELb1ELb0ELb0ELb1ELb0EEENS1_21CollectiveEpilogueFwdINS6_IJS8_SA_S9_EEENS6_IJNS7_ILi1EEESI_SI_EEESC_SE_Li128ELb1ELb1ELb0ELb0EEENS1_19SingleTileSchedulerILb1ELb0ELb1ELi128EEEEEEEEEvNT_6ParamsE)
        /*0020*/ 	.word	0x000000ff


	//----- nvinfo : EIATTR_FRAME_SIZE
	.align		4
.L_16:
        /*0024*/ 	.byte	0x04, 0x11
        /*0026*/ 	.short	(.L_18 - .L_17)
	.align		4
.L_17:
        /*0028*/ 	.word	index@(_ZN7cutlass13device_kernelIN5flash19enable_sm80_to_sm89INS1_16FlashAttnFwdSm80INS1_25CollectiveMainloopFwdSm80ILi4ELi1ELb0EN4cute5tupleIJNS5_1CILi128EEENS7_ILi64EEENS7_ILi96EEEEEELi96ENS_6half_tEfNS_4arch4Sm80ELb1ELb0ELb1ELb1ELb0ELb0ELb1ELb0EEENS1_21CollectiveEpilogueFwdINS6_IJS8_SA_S9_EEENS6_IJNS7_ILi1EEESI_SI_EEESC_SE_Li128ELb1ELb1ELb0ELb0EEENS1_19SingleTileSchedulerILb1ELb0ELb1ELi128EEEEEEEEEvNT_6ParamsE)
        /*002c*/ 	.word	0x00000080


	//----- nvinfo : EIATTR_REGCOUNT
	.align		4
.L_18:
        /*0030*/ 	.byte	0x04, 0x2f
        /*0032*/ 	.short	(.L_20 - .L_19)
	.align		4
.L_19:
        /*0034*/ 	.word	index@(_ZN7cutlass13device_kernelIN5flash19enable_sm80_to_sm89INS1_16FlashAttnFwdSm80INS1_25CollectiveMainloopFwdSm80ILi4ELi1ELb0EN4cute5tupleIJNS5_1CILi128EEENS7_ILi64EEENS7_ILi96EEEEEELi96ENS_6half_tEfNS_4arch4Sm80ELb1ELb0ELb1ELb0ELb0ELb0ELb1ELb0EEENS1_21CollectiveEpilogueFwdINS6_IJS8_SA_S9_EEENS6_IJNS7_ILi1EEESI_SI_EEESC_SE_Li128ELb0ELb1ELb0ELb0EEENS1_30DynamicPersistentTileSchedulerILi128ELi128ELb0ELb1ELb0EEEEEEEEEvNT_6ParamsE)
        /*0038*/ 	.word	0x000000ff


	//----- nvinfo : EIATTR_FRAME_SIZE
	.align		4
.L_20:
        /*003c*/ 	.byte	0x04, 0x11
        /*003e*/ 	.short	(.L_22 - .L_21)
	.align		4
.L_21:
        /*0040*/ 	.word	index@($__internal_1_$__cuda_sm70_shflsync_idx_p)
        /*0044*/ 	.word	0x00000000


	//----- nvinfo : EIATTR_FRAME_SIZE
	.align		4
.L_22:
        /*0048*/ 	.byte	0x04, 0x11
        /*004a*/ 	.short	(.L_24 - .L_23)
	.align		4
.L_23:
        /*004c*/ 	.word	index@($__internal_0_$__cuda_sm70_shflsync_bfly_p)
        /*0050*/ 	.word	0x00000000


	//----- nvinfo : EIATTR_FRAME_SIZE
	.align		4
.L_24:
        /*0054*/ 	.byte	0x04, 0x11
        /*0056*/ 	.short	(.L_26 - .L_25)
	.align		4
.L_25:
        /*0058*/ 	.word	index@(_ZN7cutlass13device_kernelIN5flash19enable_sm80_to_sm89INS1_16FlashAttnFwdSm80INS1_25CollectiveMainloopFwdSm80ILi4ELi1ELb0EN4cute5tupleIJNS5_1CILi128EEENS7_ILi64EEENS7_ILi96EEEEEELi96ENS_6half_tEfNS_4arch4Sm80ELb1ELb0ELb1ELb0ELb0ELb0ELb1ELb0EEENS1_21CollectiveEpilogueFwdINS6_IJS8_SA_S9_EEENS6_IJNS7_ILi1EEESI_SI_EEESC_SE_Li128ELb0ELb1ELb0ELb0EEENS1_30DynamicPersistentTileSchedulerILi128ELi128ELb0ELb1ELb0EEEEEEEEEvNT_6ParamsE)
        /*005c*/ 	.word	0x00000088


	//----- nvinfo : EIATTR_REGCOUNT
	.align		4
.L_26:
        /*0060*/ 	.byte	0x04, 0x2f
        /*0062*/ 	.short	(.L_28 - .L_27)
	.align		4
.L_27:
        /*0064*/ 	.word	index@(_ZN7cutlass13device_kernelIN5flash19enable_sm80_to_sm89INS1_16FlashAttnFwdSm80INS1_25CollectiveMainloopFwdSm80ILi4ELi1ELb0EN4cute5tupleIJNS5_1CILi128EEENS7_ILi48EEENS7_ILi96EEEEEELi96ENS_6half_tEfNS_4arch4Sm80ELb0ELb1ELb1ELb1ELb0ELb1ELb1ELb0EEENS1_21CollectiveEpilogueFwdINS6_IJS8_SA_S9_EEENS6_IJNS7_ILi1EEESI_SI_EEESC_SE_Li128ELb1ELb1ELb0ELb0EEENS1_19SingleTileSchedulerILb1ELb0ELb1ELi128EEEEEEEEEvNT_6ParamsE)
        /*0068*/ 	.word	0x000000ff


	//----- nvinfo : EIATTR_FRAME_SIZE
	.align		4
.L_28:
        /*006c*/ 	.byte	0x04, 0x11
        /*006e*/ 	.short	(.L_30 - .L_29)
	.align		4
.L_29:
        /*0070*/ 	.word	index@(_ZN7cutlass13device_kernelIN5flash19enable_sm80_to_sm89INS1_16FlashAttnFwdSm80INS1_25CollectiveMainloopFwdSm80ILi4ELi1ELb0EN4cute5tupleIJNS5_1CILi128EEENS7_ILi48EEENS7_ILi96EEEEEELi96ENS_6half_tEfNS_4arch4Sm80ELb0ELb1ELb1ELb1ELb0ELb1ELb1ELb0EEENS1_21CollectiveEpilogueFwdINS6_IJS8_SA_S9_EEENS6_IJNS7_ILi1EEESI_SI_EEESC_SE_Li128ELb1ELb1ELb0ELb0EEENS1_19SingleTileSchedulerILb1ELb0ELb1ELi128EEEEEEEEEvNT_6ParamsE)
        /*0074*/ 	.word	0x00000068


	//----- nvinfo : EIATTR_REGCOUNT
	.align		4
.L_30:
        /*0078*/ 	.byte	0x04, 0x2f
        /*007a*/ 	.short	(.L_32 - .L_31)
	.align		4
.L_31:
        /*007c*/ 	.word	index@(_ZN7cutlass13device_kernelIN5flash19enable_sm80_to_sm89INS1_16FlashAttnFwdSm80INS1_25CollectiveMainloopFwdSm80ILi4ELi1ELb0EN4cute5tupleIJNS5_1CILi128EEENS7_ILi48EEENS7_ILi96EEEEEELi96ENS_6half_tEfNS_4arch4Sm80ELb0ELb1ELb1ELb1ELb0ELb0ELb1ELb0EEENS1_21CollectiveEpilogueFwdINS6_IJS8_SA_S9_EEENS6_IJNS7_ILi1EEESI_SI_EEESC_SE_Li128ELb1ELb1ELb0ELb0EEENS1_19SingleTileSchedulerILb1ELb0ELb1ELi128EEEEEEEEEvNT_6ParamsE)
        /*0080*/ 	.word	0x000000ff


	//----- nvinfo : EIATTR_FRAME_SIZE
	.align		4
.L_32:
        /*0084*/ 	.byte	0x04, 0x11
        /*0086*/ 	.short	(.L_34 - .L_33)
	.align		4
.L_33:
        /*0088*/ 	.word	index@(_ZN7cutlass13device_kernelIN5flash19enable_sm80_to_sm89INS1_16FlashAttnFwdSm80INS1_25CollectiveMainloopFwdSm80ILi4ELi1ELb0EN4cute5tupleIJNS5_1CILi128EEENS7_ILi48EEENS7_ILi96EEEEEELi96ENS_6half_tEfNS_4arch4Sm80ELb0ELb1ELb1ELb1ELb0ELb0ELb1ELb0EEENS1_21CollectiveEpilogueFwdINS6_IJS8_SA_S9_EEENS6_IJNS7_ILi1EEESI_SI_EEESC_SE_Li128ELb1ELb1ELb0ELb0EEENS1_19SingleTileSchedulerILb1ELb0ELb1ELi128EEEEEEEEEvNT_6ParamsE)
        /*008c*/ 	.word	0x00000070


	//----- nvinfo : EIATTR_REGCOUNT
	.align		4
.L_34:
        /*0090*/ 	.byte	0x04, 0x2f
        /*0092*/ 	.short	(.L_36 - .L_35)
	.align		4
.L_35:
        /*0094*/ 	.word	index@(_ZN7cutlass13device_kernelIN5flash19enable_sm80_to_sm89INS1_16FlashAttnFwdSm80INS1_25CollectiveMainloopFwdSm80ILi4ELi1ELb0EN4cute5tupleIJNS5_1CILi128EEENS7_ILi48EEENS7_ILi96EEEEEELi96ENS_6half_tEfNS_4arch4Sm80ELb0ELb1ELb1ELb0ELb0ELb0ELb1ELb0EEENS1_21CollectiveEpilogueFwdINS6_IJS8_SA_S9_EEENS6_IJNS7_ILi1EEESI_SI_EEESC_SE_Li128ELb0ELb1ELb0ELb0EEENS1_19SingleTileSchedulerILb0ELb0ELb1ELi128EEEEEEEEEvNT_6ParamsE)
        /*0098*/ 	.word	0x000000ff


	//----- nvinfo : EIATTR_FRAME_SIZE
	.align		4
.L_36:
        /*009c*/ 	.byte	0x04, 0x11
        /*009e*/ 	.short	(.L_38 - .L_37)
	.align		4
.L_37:
        /*00a0*/ 	.word	index@(_ZN7cutlass13device_kernelIN5flash19enable_sm80_to_sm89INS1_16FlashAttnFwdSm80INS1_25CollectiveMainloopFwdSm80ILi4ELi1ELb0EN4cute5tupleIJNS5_1CILi128EEENS7_ILi48EEENS7_ILi96EEEEEELi96ENS_6half_tEfNS_4arch4Sm80ELb0ELb1ELb1ELb0ELb0ELb0ELb1ELb0EEENS1_21CollectiveEpilogueFwdINS6_IJS8_SA_S9_EEENS6_IJNS7_ILi1EEESI_SI_EEESC_SE_Li128ELb0ELb1ELb0ELb0EEENS1_19SingleTileSchedulerILb0ELb0ELb1ELi128EEEEEEEEEvNT_6ParamsE)
        /*00a4*/ 	.word	0x00000000


	//----- nvinfo : EIATTR_REGCOUNT
	.align		4
.L_38:
        /*00a8*/ 	.byte	0x04, 0x2f
        /*00aa*/ 	.short	(.L_40 - .L_39)
	.align		4
.L_39:
        /*00ac*/ 	.word	index@(_ZN7cutlass13device_kernelIN5flash19enable_sm80_to_sm89INS1_16FlashAttnFwdSm80INS1_25CollectiveMainloopFwdSm80ILi4ELi1ELb0EN4cute5tupleIJNS5_1CILi128EEENS7_ILi64EEENS7_ILi96EEEEEELi96ENS_6half_tEfNS_4arch4Sm80ELb0ELb0ELb1ELb1ELb0ELb1ELb1ELb0EEENS1_21CollectiveEpilogueFwdINS6_IJS8_SA_S9_EEENS6_IJNS7_ILi1EEESI_SI_EEESC_SE_Li128ELb1ELb1ELb0ELb0EEENS1_19SingleTileSchedulerILb1ELb0ELb1ELi128EEEEEEEEEvNT_6ParamsE)
        /*00b0*/ 	.word	0x000000ff


	//----- nvinfo : EIATTR_FRAME_SIZE
	.align		4
.L_40:
        /*00b4*/ 	.byte	0x04, 0x11
        /*00b6*/ 	.short	(.L_42 - .L_41)
	.align		4
.L_41:
        /*00b8*/ 	.word	index@(_ZN7cutlass13device_kernelIN5flash19enable_sm80_to_sm89INS1_16FlashAttnFwdSm80INS1_25CollectiveMainloopFwdSm80ILi4ELi1ELb0EN4cute5tupleIJNS5_1CILi128EEENS7_ILi64EEENS7_ILi96EEEEEELi96ENS_6half_tEfNS_4arch4Sm80ELb0ELb0ELb1ELb1ELb0ELb1ELb1ELb0EEENS1_21CollectiveEpilogueFwdINS6_IJS8_SA_S9_EEENS6_IJNS7_ILi1EEESI_SI_EEESC_SE_Li128ELb1ELb1ELb0ELb0EEENS1_19SingleTileSchedulerILb1ELb0ELb1ELi128EEEEEEEEEvNT_6ParamsE)
        /*00bc*/ 	.word	0x00000060


	//----- nvinfo : EIATTR_REGCOUNT
	.align		4
.L_42:
        /*00c0*/ 	.byte	0x04, 0x2f
        /*00c2*/ 	.short	(.L_44 - .L_43)
	.align		4
.L_43:
        /*00c4*/ 	.word	index@(_ZN7cutlass13device_kernelIN5flash19enable_sm80_to_sm89INS1_16FlashAttnFwdSm80INS1_25CollectiveMainloopFwdSm80ILi4ELi1ELb0EN4cute5tupleIJNS5_1CILi128EEENS7_ILi64EEENS7_ILi96EEEEEELi96ENS_6half_tEfNS_4arch4Sm80ELb0ELb0ELb1ELb1ELb0ELb0ELb1ELb0EEENS1_21CollectiveEpilogueFwdINS6_IJS8_SA_S9_EEENS6_IJNS7_ILi1EEESI_SI_EEESC_SE_Li128ELb1ELb1ELb0ELb0EEENS1_19SingleTileSchedulerILb1ELb0ELb1ELi128EEEEEEEEEvNT_6ParamsE)
        /*00c8*/ 	.word	0x000000ff


	//----- nvinfo : EIATTR_FRAME_SIZE
	.align		4
.L_44:
        /*00cc*/ 	.byte	0x04, 0x11
        /*00ce*/ 	.short	(.L_46 - .L_45)
	.align		4
.L_45:
        /*00d0*/ 	.word	index@(_ZN7cutlass13device_kernelIN5flash19enable_sm80_to_sm89INS1_16FlashAttnFwdSm80INS1_25CollectiveMainloopFwdSm80ILi4ELi1ELb0EN4cute5tupleIJNS5_1CILi128EEENS7_ILi64EEENS7_ILi96EEEEEELi96ENS_6half_tEfNS_4arch4Sm80ELb0ELb0ELb1ELb1ELb0ELb0ELb1ELb0EEENS1_21CollectiveEpilogueFwdINS6_IJS8_SA_S9_EEENS6_IJNS7_ILi1EEESI_SI_EEESC_SE_Li128ELb1ELb1ELb0ELb0EEENS1_19SingleTileSchedulerILb1ELb0ELb1ELi128EEEEEEEEEvNT_6ParamsE)
        /*00d4*/ 	.word	0x00000060


	//----- nvinfo : EIATTR_REGCOUNT
	.align		4
.L_46:
        /*00d8*/ 	.byte	0x04, 0x2f
        /*00da*/ 	.short	(.L_48 - .L_47)
	.align		4
.L_47:
        /*00dc*/ 	.word	index@(_ZN7cutlass13device_kernelIN5flash19enable_sm80_to_sm89INS1_16FlashAttnFwdSm80INS1_25CollectiveMainloopFwdSm80ILi4ELi1ELb0EN4cute5tupleIJNS5_1CILi128EEENS7_ILi64EEENS7_ILi96EEEEEELi96ENS_6half_tEfNS_4arch4Sm80ELb0ELb0ELb1ELb0ELb0ELb0ELb1ELb0EEENS1_21CollectiveEpilogueFwdINS6_IJS8_SA_S9_EEENS6_IJNS7_ILi1EEESI_SI_EEESC_SE_Li128ELb0ELb1ELb0ELb0EEENS1_19SingleTileSchedulerILb0ELb0ELb1ELi128EEEEEEEEEvNT_6ParamsE)
        /*00e0*/ 	.word	0x000000ff


	//----- nvinfo : EIATTR_FRAME_SIZE
	.align		4
.L_48:
        /*00e4*/ 	.byte	0x04, 0x11
        /*00e6*/ 	.short	(.L_50 - .L_49)
	.align		4
.L_49:
        /*00e8*/ 	.word	index@(_ZN7cutlass13device_kernelIN5flash19enable_sm80_to_sm89INS1_16FlashAttnFwdSm80INS1_25CollectiveMainloopFwdSm80ILi4ELi1ELb0EN4cute5tupleIJNS5_1CILi128EEENS7_ILi64EEENS7_ILi96EEEEEELi96ENS_6half_tEfNS_4arch4Sm80ELb0ELb0ELb1ELb0ELb0ELb0ELb1ELb0EEENS1_21CollectiveEpilogueFwdINS6_IJS8_SA_S9_EEENS6_IJNS7_ILi1EEESI_SI_EEESC_SE_Li128ELb0ELb1ELb0ELb0EEENS1_19SingleTileSchedulerILb0ELb0ELb1ELi128EEEEEEEEEvNT_6ParamsE)
        /*00ec*/ 	.word	0x00000050


	//----- nvinfo : EIATTR_MIN_STACK_SIZE
	.align		4
.L_50:
        /*00f0*/ 	.byte	0x04, 0x12
        /*00f2*/ 	.short	(.L_52 - .L_51)
	.align		4
.L_51:
        /*00f4*/ 	.word	index@(_ZN7cutlass13device_kernelIN5flash19enable_sm80_to_sm89INS1_16FlashAttnFwdSm80INS1_25CollectiveMainloopFwdSm80ILi4ELi1ELb0EN4cute5tupleIJNS5_1CILi128EEENS7_ILi64EEENS7_ILi96EEEEEELi96ENS_6half_tEfNS_4arch4Sm80ELb0ELb0ELb1ELb0ELb0ELb0ELb1ELb0EEENS1_21CollectiveEpilogueFwdINS6_IJS8_SA_S9_EEENS6_IJNS7_ILi1EEESI_SI_EEESC_SE_Li128ELb0ELb1ELb0ELb0EEENS1_19SingleTileSchedulerILb0ELb0ELb1ELi128EEEEEEEEEvNT_6ParamsE)
        /*00f8*/ 	.word	0x00000050


	//----- nvinfo : EIATTR_MIN_STACK_SIZE
	.align		4
.L_52:
        /*00fc*/ 	.byte	0x04, 0x12
        /*00fe*/ 	.short	(.L_54 - .L_53)
	.align		4
.L_53:
        /*0100*/ 	.word	index@(_ZN7cutlass13device_kernelIN5flash19enable_sm80_to_sm89INS1_16FlashAttnFwdSm80INS1_25CollectiveMainloopFwdSm80ILi4ELi1ELb0EN4cute5tupleIJNS5_1CILi128EEENS7_ILi64EEENS7_ILi96EEEEEELi96ENS_6half_tEfNS_4arch4Sm80ELb0ELb0ELb1ELb1ELb0ELb0ELb1ELb0EEENS1_21CollectiveEpilogueFwdINS6_IJS8_SA_S9_EEENS6_IJNS7_ILi1EEESI_SI_EEESC_SE_Li128ELb1ELb1ELb0ELb0EEENS1_19SingleTileSchedulerILb1ELb0ELb1ELi128EEEEEEEEEvNT_6ParamsE)
        /*0104*/ 	.word	0x00000060


	//----- nvinfo : EIATTR_MIN_STACK_SIZE
	.align		4
.L_54:
        /*0108*/ 	.byte	0x04, 0x12
        /*010a*/ 	.short	(.L_56 - .L_55)
	.align		4
.L_55:
        /*010c*/ 	.word	index@(_ZN7cutlass13device_kernelIN5flash19enable_sm80_to_sm89INS1_16FlashAttnFwdSm80INS1_25CollectiveMainloopFwdSm80ILi4ELi1ELb0EN4cute5tupleIJNS5_1CILi128EEENS7_ILi64EEENS7_ILi96EEEEEELi96ENS_6half_tEfNS_4arch4Sm80ELb0ELb0ELb1ELb1ELb0ELb1ELb1ELb0EEENS1_21CollectiveEpilogueFwdINS6_IJS8_SA_S9_EEENS6_IJNS7_ILi1EEESI_SI_EEESC_SE_Li128ELb1ELb1ELb0ELb0EEENS1_19SingleTileSchedulerILb1ELb0ELb1ELi128EEEEEEEEEvNT_6ParamsE)
        /*0110*/ 	.word	0x00000060


	//----- nvinfo : EIATTR_MIN_STACK_SIZE
	.align		4
.L_56:
        /*0114*/ 	.byte	0x04, 0x12
        /*0116*/ 	.short	(.L_58 - .L_57)
	.align		4
.L_57:
        /*0118*/ 	.word	index@(_ZN7cutlass13device_kernelIN5flash19enable_sm80_to_sm89INS1_16FlashAttnFwdSm80INS1_25CollectiveMainloopFwdSm80ILi4ELi1ELb0EN4cute5tupleIJNS5_1CILi128EEENS7_ILi48EEENS7_ILi96EEEEEELi96ENS_6half_tEfNS_4arch4Sm80ELb0ELb1ELb1ELb0ELb0ELb0ELb1ELb0EEENS1_21CollectiveEpilogueFwdINS6_IJS8_SA_S9_EEENS6_IJNS7_ILi1EEESI_SI_EEESC_SE_Li128ELb0ELb1ELb0ELb0EEENS1_19SingleTileSchedulerILb0ELb0ELb1ELi128EEEEEEEEEvNT_6ParamsE)
        /*011c*/ 	.word	0x00000000


	//----- nvinfo : EIATTR_MIN_STACK_SIZE
	.align		4
.L_58:
        /*0120*/ 	.byte	0x04, 0x12
        /*0122*/ 	.short	(.L_60 - .L_59)
	.align		4
.L_59:
        /*0124*/ 	.word	index@(_ZN7cutlass13device_kernelIN5flash19enable_sm80_to_sm89INS1_16FlashAttnFwdSm80INS1_25CollectiveMainloopFwdSm80ILi4ELi1ELb0EN4cute5tupleIJNS5_1CILi128EEENS7_ILi48EEENS7_ILi96EEEEEELi96ENS_6half_tEfNS_4arch4Sm80ELb0ELb1ELb1ELb1ELb0ELb0ELb1ELb0EEENS1_21CollectiveEpilogueFwdINS6_IJS8_SA_S9_EEENS6_IJNS7_ILi1EEESI_SI_EEESC_SE_Li128ELb1ELb1ELb0ELb0EEENS1_19SingleTileSchedulerILb1ELb0ELb1ELi128EEEEEEEEEvNT_6ParamsE)
        /*0128*/ 	.word	0x00000070


	//----- nvinfo : EIATTR_MIN_STACK_SIZE
	.align		4
.L_60:
        /*012c*/ 	.byte	0x04, 0x12
        /*012e*/ 	.short	(.L_62 - .L_61)
	.align		4
.L_61:
        /*0130*/ 	.word	index@(_ZN7cutlass13device_kernelIN5flash19enable_sm80_to_sm89INS1_16FlashAttnFwdSm80INS1_25CollectiveMainloopFwdSm80ILi4ELi1ELb0EN4cute5tupleIJNS5_1CILi128EEENS7_ILi48EEENS7_ILi96EEEEEELi96ENS_6half_tEfNS_4arch4Sm80ELb0ELb1ELb1ELb1ELb0ELb1ELb1ELb0EEENS1_21CollectiveEpilogueFwdINS6_IJS8_SA_S9_EEENS6_IJNS7_ILi1EEESI_SI_EEESC_SE_Li128ELb1ELb1ELb0ELb0EEENS1_19SingleTileSchedulerILb1ELb0ELb1ELi128EEEEEEEEEvNT_6ParamsE)
        /*0134*/ 	.word	0x00000068


	//----- nvinfo : EIATTR_MIN_STACK_SIZE
	.align		4
.L_62:
        /*0138*/ 	.byte	0x04, 0x12
        /*013a*/ 	.short	(.L_64 - .L_63)
	.align		4
.L_63:
        /*013c*/ 	.word	index@(_ZN7cutlass13device_kernelIN5flash19enable_sm80_to_sm89INS1_16FlashAttnFwdSm80INS1_25CollectiveMainloopFwdSm80ILi4ELi1ELb0EN4cute5tupleIJNS5_1CILi128EEENS7_ILi64EEENS7_ILi96EEEEEELi96ENS_6half_tEfNS_4arch4Sm80ELb1ELb0ELb1ELb0ELb0ELb0ELb1ELb0EEENS1_21CollectiveEpilogueFwdINS6_IJS8_SA_S9_EEENS6_IJNS7_ILi1EEESI_SI_EEESC_SE_Li128ELb0ELb1ELb0ELb0EEENS1_30DynamicPersistentTileSchedulerILi128ELi128ELb0ELb1ELb0EEEEEEEEEvNT_6ParamsE)
        /*0140*/ 	.word	0x00000088


	//----- nvinfo : EIATTR_MIN_STACK_SIZE
	.align		4
.L_64:
        /*0144*/ 	.byte	0x04, 0x12
        /*0146*/ 	.short	(.L_66 - .L_65)
	.align		4
.L_65:
        /*0148*/ 	.word	index@(_ZN7cutlass13device_kernelIN5flash19enable_sm80_to_sm89INS1_16FlashAttnFwdSm80INS1_25CollectiveMainloopFwdSm80ILi4ELi1ELb0EN4cute5tupleIJNS5_1CILi128EEENS7_ILi64EEENS7_ILi96EEEEEELi96ENS_6half_tEfNS_4arch4Sm80ELb1ELb0ELb1ELb1ELb0ELb0ELb1ELb0EEENS1_21CollectiveEpilogueFwdINS6_IJS8_SA_S9_EEENS6_IJNS7_ILi1EEESI_SI_EEESC_SE_Li128ELb1ELb1ELb0ELb0EEENS1_19SingleTileSchedulerILb1ELb0ELb1ELi128EEEEEEEEEvNT_6ParamsE)
        /*014c*/ 	.word	0x00000080


	//----- nvinfo : EIATTR_MIN_STACK_SIZE
	.align		4
.L_66:
        /*0150*/ 	.byte	0x04, 0x12
        /*0152*/ 	.short	(.L_68 - .L_67)
	.align		4
.L_67:
        /*0154*/ 	.word	index@(_ZN7cutlass13device_kernelIN5flash19enable_sm80_to_sm89INS1_16FlashAttnFwdSm80INS1_25CollectiveMainloopFwdSm80ILi4ELi1ELb0EN4cute5tupleIJNS5_1CILi128EEENS7_ILi64EEENS7_ILi96EEEEEELi96ENS_6half_tEfNS_4arch4Sm80ELb1ELb0ELb1ELb1ELb0ELb1ELb1ELb0EEENS1_21CollectiveEpilogueFwdINS6_IJS8_SA_S9_EEENS6_IJNS7_ILi1EEESI_SI_EEESC_SE_Li128ELb1ELb1ELb0ELb0EEENS1_19SingleTileSchedulerILb1ELb0ELb1ELi128EEEEEEEEEvNT_6ParamsE)
        /*0158*/ 	.word	0x00000090
.L_68:


//--------------------- .nv.info._ZN7cutlass13device_kernelIN5flash19enable_sm80_to_sm89INS1_16FlashAttnFwdSm80INS1_25CollectiveMainloopFwdSm80ILi4ELi1ELb0EN4cute5tupleIJNS5_1CILi128EEENS7_ILi64EEENS7_ILi96EEEEEELi96ENS_6half_tEfNS_4arch4Sm80ELb0ELb0ELb1ELb0ELb0ELb0ELb1ELb0EEENS1_21CollectiveEpilogueFwdINS6_IJS8_SA_S9_EEENS6_IJNS7_ILi1EEESI_SI_EEESC_SE_Li128ELb0ELb1ELb0ELb0EEENS1_19SingleTileSchedulerILb0ELb0ELb1ELi128EEEEEEEEEvNT_6ParamsE --------------------------
	.section	.nv.info._ZN7cutlass13device_kernelIN5flash19enable_sm80_to_sm89INS1_16FlashAttnFwdSm80INS1_25CollectiveMainloopFwdSm80ILi4ELi1ELb0EN4cute5tupleIJNS5_1CILi128EEENS7_ILi64EEENS7_ILi96EEEEEELi96ENS_6half_tEfNS_4arch4Sm80ELb0ELb0ELb1ELb0ELb0ELb0ELb1ELb0EEENS1_21CollectiveEpilogueFwdINS6_IJS8_SA_S9_EEENS6_IJNS7_ILi1EEESI_SI_EEESC_SE_Li128ELb0ELb1ELb0ELb0EEENS1_19SingleTileSchedulerILb0ELb0ELb1ELi128EEEEEEEEEvNT_6ParamsE,"",@"SHT_CUDA_INFO"
	.sectionflags	@""
	.align	4


	//----- nvinfo : EIATTR_CUDA_API_VERSION
	.align		4
        /*0000*/ 	.byte	0x04, 0x37
        /*0002*/ 	.short	(.L_70 - .L_69)
.L_69:
        /*0004*/ 	.word	0x00000082


	//----- nvinfo : EIATTR_SW2861232_WAR
	.align		4
.L_70:
        /*0008*/ 	.byte	0x01, 0x35
	.zero		2


	//----- nvinfo : EIATTR_PARAM_CBANK
	.align		4
        /*000c*/ 	.byte	0x04, 0x0a
        /*000e*/ 	.short	(.L_72 - .L_71)
	.align		4
.L_71:
        /*0010*/ 	.word	index@(.nv.constant0._ZN7cutlass13device_kernelIN5flash19enable_sm80_to_sm89INS1_16FlashAttnFwdSm80INS1_25CollectiveMainloopFwdSm80ILi4ELi1ELb0EN4cute5tupleIJNS5_1CILi128EEENS7_ILi64EEENS7_ILi96EEEEEELi96ENS_6half_tEfNS_4arch4Sm80ELb0ELb0ELb1ELb0ELb0ELb0ELb1ELb0EEENS1_21CollectiveEpilogueFwdINS6_IJS8_SA_S9_EEENS6_IJNS7_ILi1EEESI_SI_EEESC_SE_Li128ELb0ELb1ELb0ELb0EEENS1_19SingleTileSchedulerILb0ELb0ELb1ELi128EEEEEEEEEvNT_6ParamsE)
        /*0014*/ 	.short	0x0160
        /*0016*/ 	.short	0x0418


	//----- nvinfo : EIATTR_CBANK_PARAM_SIZE
	.align		4
.L_72:
        /*0018*/ 	.byte	0x03, 0x19
        /*001a*/ 	.short	0x0418


	//----- nvinfo : EIATTR_KPARAM_INFO
	.align		4
        /*001c*/ 	.byte	0x04, 0x17
        /*001e*/ 	.short	(.L_74 - .L_73)
.L_73:
        /*0020*/ 	.word	0x00000000
        /*0024*/ 	.short	0x0000
        /*0026*/ 	.short	0x0000
        /*0028*/ 	.byte	0x00, 0xf0, 0x61, 0x10


	//----- nvinfo : EIATTR_MAXREG_COUNT
	.align		4
.L_74:
        /*002c*/ 	.byte	0x03, 0x1b
        /*002e*/ 	.short	0x00ff


	//----- nvinfo : EIATTR_NUM_BARRIERS
	.align		4
        /*0030*/ 	.byte	0x02, 0x4c
        /*0032*/ 	.byte	0x02
	.zero		1


	//----- nvinfo : EIATTR_ANNOTATIONS
	.align		4
        /*0034*/ 	.byte	0x04, 0x55
        /*0036*/ 	.short	(.L_76 - .L_75)


	//   ....[0]....
.L_75:
        /*0038*/ 	.word	0x00000001
        /*003c*/ 	.byte	0x00, 0x03, 0x00, 0x00, 0x01, 0x00, 0x00, 0x00, 0x90, 0x05, 0x00, 0x00, 0x01, 0x00, 0x00, 0x00
        /* <DEDUP_REMOVED lines=17> */
        /*015c*/ 	.byte	0xa0, 0x90, 0x00, 0x00


	//----- nvinfo : EIATTR_MERCURY_ISA_VERSION
	.align		4
.L_76:
        /*0160*/ 	.byte	0x03, 0x5f
        /*0162*/ 	.short	0x0000


	//----- nvinfo : EIATTR_COOP_GROUP_MASK_REGIDS
	.align		4
        /*0164*/ 	.byte	0x04, 0x29
        /*0166*/ 	.short	(.L_78 - .L_77)


	//   ....[0]....
.L_77:
        /*0168*/ 	.word	0xffffffff


	//   ....[1]....
        /*016c*/ 	.word	0xffffffff


	//   ....[2]....
        /*0170*/ 	.word	0xffffffff


	//   ....[3]....
        /*0174*/ 	.word	0xffffffff


	//   ....[4]....
        /*0178*/ 	.word	0xffffffff


	//   ....[5]....
        /*017c*/ 	.word	0xffffffff


	//   ....[6]....
        /*0180*/ 	.word	0xffffffff


	//   ....[7]....
        /*0184*/ 	.word	0xffffffff


	//   ....[8]....
        /*0188*/ 	.word	0xffffffff


	//   ....[9]....
        /*018c*/ 	.word	0xffffffff


	//   ....[10]....
        /*0190*/ 	.word	0xffffffff


	//   ....[11]....
        /*0194*/ 	.word	0xffffffff


	//   ....[12]....
        /*0198*/ 	.word	0xffffffff


	//   ....[13]....
        /*019c*/ 	.word	0xffffffff


	//   ....[14]....
        /*01a0*/ 	.word	0xffffffff


	//   ....[15]....
        /*01a4*/ 	.word	0xffffffff


	//   ....[16]....
        /*01a8*/ 	.word	0xffffffff


	//   ....[17]....
        /*01ac*/ 	.word	0xffffffff


	//   ....[18]....
        /*01b0*/ 	.word	0xffffffff


	//   ....[19]....
        /*01b4*/ 	.word	0xffffffff


	//   ....[20]....
        /*01b8*/ 	.word	0xffffffff


	//   ....[21]....
        /*01bc*/ 	.word	0xffffffff


	//   ....[22]....
        /*01c0*/ 	.word	0xffffffff


	//   ....[23]....
        /*01c4*/ 	.word	0xffffffff


	//   ....[24]....
        /*01c8*/ 	.word	0xffffffff


	//   ....[25]....
        /*01cc*/ 	.word	0xffffffff


	//   ....[26]....
        /*01d0*/ 	.word	0xffffffff


	//   ....[27]....
        /*01d4*/ 	.word	0xffffffff


	//   ....[28]....
        /*01d8*/ 	.word	0xffffffff


	//   ....[29]....
        /*01dc*/ 	.word	0xffffffff


	//   ....[30]....
        /*01e0*/ 	.word	0xffffffff


	//   ....[31]....
        /*01e4*/ 	.word	0xffffffff


	//   ....[32]....
        /*01e8*/ 	.word	0xffffffff


	//   ....[33]....
        /*01ec*/ 	.word	0xffffffff


	//   ....[34]....
        /*01f0*/ 	.word	0xffffffff


	//   ....[35]....
        /*01f4*/ 	.word	0xffffffff


	//   ....[36]....
        /*01f8*/ 	.word	0xffffffff


	//   ....[37]....
        /*01fc*/ 	.word	0xffffffff


	//   ....[38]....
        /*0200*/ 	.word	0xffffffff


	//   ....[39]....
        /*0204*/ 	.word	0xffffffff


	//   ....[40]....
        /*0208*/ 	.word	0xffffffff


	//   ....[41]....
        /*020c*/ 	.word	0xffffffff


	//   ....[42]....
        /*0210*/ 	.word	0xffffffff


	//   ....[43]....
        /*0214*/ 	.word	0xffffffff


	//   ....[44]....
        /*0218*/ 	.word	0xffffffff


	//   ....[45]....
        /*021c*/ 	.word	0xffffffff


	//   ....[46]....
        /*0220*/ 	.word	0xffffffff


	//   ....[47]....
        /*0224*/ 	.word	0xffffffff


	//----- nvinfo : EIATTR_COOP_GROUP_INSTR_OFFSETS
	.align		4
.L_78:
        /*0228*/ 	.byte	0x04, 0x28
        /*022a*/ 	.short	(.L_80 - .L_79)


	//   ....[0]....
.L_79:
        /*022c*/ 	.word	0x00000620


	//   ....[1]....
        /*0230*/ 	.word	0x00000650


	//   ....[2]....
        /*0234*/ 	.word	0x000006b0


	//   ....[3]....
        /*0238*/ 	.word	0x00000700


	//   ....[4]....
        /*023c*/ 	.word	0x000008f0


	//   ....[5]....
        /*0240*/ 	.word	0x00000910


	//   ....[6]....
        /*0244*/ 	.word	0x000009b0


	//   ....[7]....
        /*0248*/ 	.word	0x00000b00


	//   ....[8]....
        /*024c*/ 	.word	0x00002d90


	//   ....[9]....
        /*0250*/ 	.word	0x00002f10


	//   ....[10]....
        /*0254*/ 	.word	0x00002f70


	//   ....[11]....
        /*0258*/ 	.word	0x00003070


	//   ....[12]....
        /*025c*/ 	.word	0x000030c0


	//   ....[13]....
        /*0260*/ 	.word	0x000031a0


	//   ....[14]....
        /*0264*/ 	.word	0x00003210


	//   ....[15]....
        /*0268*/ 	.word	0x00003300


	//   ....[16]....
        /*026c*/ 	.word	0x00006080


	//   ....[17]....
        /*0270*/ 	.word	0x000060b0


	//   ....[18]....
        /*0274*/ 	.word	0x00006110


	//   ....[19]....
        /*0278*/ 	.word	0x00006210


	//   ....[20]....
        /*027c*/ 	.word	0x000062b0


	//   ....[21]....
        /*0280*/ 	.word	0x000062d0


	//   ....[22]....
        /*0284*/ 	.word	0x00006430


	//   ....[23]....
        /*0288*/ 	.word	0x000068d0


	//   ....[24]....
        /*028c*/ 	.word	0x00008690


	//   ....[25]....
        /*0290*/ 	.word	0x000086a0


	//   ....[26]....
        /*0294*/ 	.word	0x000086b0


	//   ....[27]....
        /*0298*/ 	.word	0x000086c0


	//   ....[28]....
        /*029c*/ 	.word	0x00008720


	//   ....[29]....
        /*02a0*/ 	.word	0x00008740


	//   ....[30]....
        /*02a4*/ 	.word	0x00008750


	//   ....[31]....
        /*02a8*/ 	.word	0x00008760


	//   ....[32]....
        /*02ac*/ 	.word	0x00009c80


	//   ....[33]....
        /*02b0*/ 	.word	0x00009c90


	//   ....[34]....
        /*02b4*/ 	.word	0x00009cb0


	//   ....[35]....
        /*02b8*/ 	.word	0x00009cc0


	//   ....[36]....
        /*02bc*/ 	.word	0x00009cd0


	//   ....[37]....
        /*02c0*/ 	.word	0x00009ce0


	//   ....[38]....
        /*02c4*/ 	.word	0x00009cf0


	//   ....[39]....
        /*02c8*/ 	.word	0x00009d00


	//   ....[40]....
        /*02cc*/ 	.word	0x00009e30


	//   ....[41]....
        /*02d0*/ 	.word	0x00009e50


	//   ....[42]....
        /*02d4*/ 	.word	0x00009fd0


	//   ....[43]....
        /*02d8*/ 	.word	0x0000a000


	//   ....[44]....
        /*02dc*/ 	.word	0x0000a130


	//   ....[45]....
        /*02e0*/ 	.word	0x0000a160


	//   ....[46]....
        /*02e4*/ 	.word	0x0000a290


	//   ....[47]....
        /*02e8*/ 	.word	0x0000a2b0


	//----- nvinfo : EIATTR_EXIT_INSTR_OFFSETS
	.align		4
.L_80:
        /*02ec*/ 	.byte	0x04, 0x1c
        /*02ee*/ 	.short	(.L_82 - .L_81)


	//   ....[0]....
.L_81:
        /*02f0*/ 	.word	0x00000040


	//   ....[1]....
        /*02f4*/ 	.word	0x0000a2c0


	//   ....[2]....
        /*02f8*/ 	.word	0x0000a370


	//   ....[3]....
        /*02fc*/ 	.word	0x0000a3d0


	//----- nvinfo : EIATTR_CTAIDZ_USED
	.align		4
.L_82:
        /*0300*/ 	.byte	0x01, 0x04
	.zero		2


	//----- nvinfo : EIATTR_MAX_THREADS
	.align		4
        /*0304*/ 	.byte	0x04, 0x05
        /*0306*/ 	.short	(.L_84 - .L_83)
.L_83:
        /*0308*/ 	.word	0x00000080
        /*030c*/ 	.word	0x00000001
        /*0310*/ 	.word	0x00000001


	//----- nvinfo : EIATTR_CRS_STACK_SIZE
	.align		4
.L_84:
        /*0314*/ 	.byte	0x04, 0x1e
        /*0316*/ 	.short	(.L_86 - .L_85)
.L_85:
        /*0318*/ 	.word	0x00000000
.L_86:


//--------------------- .nv.info._ZN7cutlass13device_kernelIN5flash19enable_sm80_to_sm89INS1_16FlashAttnFwdSm80INS1_25CollectiveMainloopFwdSm80ILi4ELi1ELb0EN4cute5tupleIJNS5_1CILi128EEENS7_ILi64EEENS7_ILi96EEEEEELi96ENS_6half_tEfNS_4arch4Sm80ELb0ELb0ELb1ELb1ELb0ELb0ELb1ELb0EEENS1_21CollectiveEpilogueFwdINS6_IJS8_SA_S9_EEENS6_IJNS7_ILi1EEESI_SI_EEESC_SE_Li128ELb1ELb1ELb0ELb0EEENS1_19SingleTileSchedulerILb1ELb0ELb1ELi128EEEEEEEEEvNT_6ParamsE --------------------------
	.section	.nv.info._ZN7cutlass13device_kernelIN5flash19enable_sm80_to_sm89INS1_16FlashAttnFwdSm80INS1_25CollectiveMainloopFwdSm80ILi4ELi1ELb0EN4cute5tupleIJNS5_1CILi128EEENS7_ILi64EEENS7_ILi96EEEEEELi96ENS_6half_tEfNS_4arch4Sm80ELb0ELb0ELb1ELb1ELb0ELb0ELb1ELb0EEENS1_21CollectiveEpilogueFwdINS6_IJS8_SA_S9_EEENS6_IJNS7_ILi1EEESI_SI_EEESC_SE_Li128ELb1ELb1ELb0ELb0EEENS1_19SingleTileSchedulerILb1ELb0ELb1ELi128EEEEEEEEEvNT_6ParamsE,"",@"SHT_CUDA_INFO"
	.sectionflags	@""
	.align	4


	//----- nvinfo : EIATTR_CUDA_API_VERSION
	.align		4
        /*0000*/ 	.byte	0x04, 0x37
        /*0002*/ 	.short	(.L_88 - .L_87)
.L_87:
        /*0004*/ 	.word	0x00000082


	//----- nvinfo : EIATTR_SW2861232_WAR
	.align		4
.L_88:
        /*0008*/ 	.byte	0x01, 0x35
	.zero		2


	//----- nvinfo : EIATTR_PARAM_CBANK
	.align		4
        /*000c*/ 	.byte	0x04, 0x0a
        /*000e*/ 	.short	(.L_90 - .L_89)
	.align		4
.L_89:
        /*0010*/ 	.word	index@(.nv.constant0._ZN7cutlass13device_kernelIN5flash19enable_sm80_to_sm89INS1_16FlashAttnFwdSm80INS1_25CollectiveMainloopFwdSm80ILi4ELi1ELb0EN4cute5tupleIJNS5_1CILi128EEENS7_ILi64EEENS7_ILi96EEEEEELi96ENS_6half_tEfNS_4arch4Sm80ELb0ELb0ELb1ELb1ELb0ELb0ELb1ELb0EEENS1_21CollectiveEpilogueFwdINS6_IJS8_SA_S9_EEENS6_IJNS7_ILi1EEESI_SI_EEESC_SE_Li128ELb1ELb1ELb0ELb0EEENS1_19SingleTileSchedulerILb1ELb0ELb1ELi128EEEEEEEEEvNT_6ParamsE)
        /*0014*/ 	.short	0x0160
        /*0016*/ 	.short	0x0418


	//----- nvinfo : EIATTR_CBANK_PARAM_SIZE
	.align		4
.L_90:
        /*0018*/ 	.byte	0x03, 0x19
        /*001a*/ 	.short	0x0418


	//----- nvinfo : EIATTR_KPARAM_INFO
	.align		4
        /*001c*/ 	.byte	0x04, 0x17
        /*001e*/ 	.short	(.L_92 - .L_91)
.L_91:
        /*0020*/ 	.word	0x00000000
        /*0024*/ 	.short	0x0000
        /*0026*/ 	.short	0x0000
        /*0028*/ 	.byte	0x00, 0xf0, 0x61, 0x10


	//----- nvinfo : EIATTR_MAXREG_COUNT
	.align		4
.L_92:
        /*002c*/ 	.byte	0x03, 0x1b
        /*002e*/ 	.short	0x00ff


	//----- nvinfo : EIATTR_NUM_BARRIERS
	.align		4
        /*0030*/ 	.byte	0x02, 0x4c
        /*0032*/ 	.byte	0x02
	.zero		1


	//----- nvinfo : EIATTR_ANNOTATIONS
	.align		4
        /*0034*/ 	.byte	0x04, 0x55
        /*0036*/ 	.short	(.L_94 - .L_93)


	//   ....[0]....
.L_93:
        /* <DEDUP_REMOVED lines=28> */


	//----- nvinfo : EIATTR_MERCURY_ISA_VERSION
	.align		4
.L_94:
        /*01e0*/ 	.byte	0x03, 0x5f
        /*01e2*/ 	.short	0x0000


	//----- nvinfo : EIATTR_COOP_GROUP_MASK_REGIDS
	.align		4
        /*01e4*/ 	.byte	0x04, 0x29
        /*01e6*/ 	.short	(.L_96 - .L_95)


	//   ....[0]....
.L_95:
        /*01e8*/ 	.word	0xffffffff


	//   ....[1]....
        /*01ec*/ 	.word	0xffffffff


	//   ....[2]....
        /*01f0*/ 	.word	0xffffffff


	//   ....[3]....
        /*01f4*/ 	.word	0xffffffff


	//   ....[4]....
        /*01f8*/ 	.word	0xffffffff


	//   ....[5]....
        /*01fc*/ 	.word	0xffffffff


	//   ....[6]....
        /*0200*/ 	.word	0xffffffff


	//   ....[7]....
        /*0204*/ 	.word	0xffffffff


	//   ....[8]....
        /*0208*/ 	.word	0xffffffff


	//   ....[9]....
        /*020c*/ 	.word	0xffffffff


	//   ....[10]....
        /*0210*/ 	.word	0xffffffff


	//   ....[11]....
        /*0214*/ 	.word	0xffffffff


	//   ....[12]....
        /*0218*/ 	.word	0xffffffff


	//   ....[13]....
        /*021c*/ 	.word	0xffffffff


	//   ....[14]....
        /*0220*/ 	.word	0xffffffff


	//   ....[15]....
        /*0224*/ 	.word	0xffffffff


	//   ....[16]....
        /*0228*/ 	.word	0xffffffff


	//   ....[17]....
        /*022c*/ 	.word	0xffffffff


	//   ....[18]....
        /*0230*/ 	.word	0xffffffff


	//   ....[19]....
        /*0234*/ 	.word	0xffffffff


	//   ....[20]....
        /*0238*/ 	.word	0xffffffff


	//   ....[21]....
        /*023c*/ 	.word	0xffffffff


	//   ....[22]....
        /*0240*/ 	.word	0xffffffff


	//   ....[23]....
        /*0244*/ 	.word	0xffffffff


	//   ....[24]....
        /*0248*/ 	.word	0xffffffff


	//   ....[25]....
        /*024c*/ 	.word	0xffffffff


	//   ....[26]....
        /*0250*/ 	.word	0xffffffff


	//   ....[27]....
        /*0254*/ 	.word	0xffffffff


	//   ....[28]....
        /*0258*/ 	.word	0xffffffff


	//   ....[29]....
        /*025c*/ 	.word	0xffffffff


	//   ....[30]....
        /*0260*/ 	.word	0xffffffff


	//   ....[31]....
        /*0264*/ 	.word	0xffffffff


	//   ....[32]....
        /*0268*/ 	.word	0xffffffff


	//   ....[33]....
        /*026c*/ 	.word	0xffffffff


	//   ....[34]....
        /*0270*/ 	.word	0xffffffff


	//   ....[35]....
        /*0274*/ 	.word	0xffffffff


	//   ....[36]....
        /*0278*/ 	.word	0xffffffff


	//   ....[37]....
        /*027c*/ 	.word	0xffffffff


	//   ....[38]....
        /*0280*/ 	.word	0xffffffff


	//   ....[39]....
        /*0284*/ 	.word	0xffffffff


	//   ....[40]....
        /*0288*/ 	.word	0xffffffff


	//   ....[41]....
        /*028c*/ 	.word	0xffffffff


	//   ....[42]....
        /*0290*/ 	.word	0xffffffff


	//   ....[43]....
        /*0294*/ 	.word	0xffffffff


	//   ....[44]....
        /*0298*/ 	.word	0xffffffff


	//   ....[45]....
        /*029c*/ 	.word	0xffffffff


	//   ....[46]....
        /*02a0*/ 	.word	0xffffffff


	//   ....[47]....
        /*02a4*/ 	.word	0xffffffff


	//   ....[48]....
        /*02a8*/ 	.word	0xffffffff


	//   ....[49]....
        /*02ac*/ 	.word	0xffffffff


	//   ....[50]....
        /*02b0*/ 	.word	0xffffffff


	//   ....[51]....
        /*02b4*/ 	.word	0xffffffff


	//   ....[52]....
        /*02b8*/ 	.word	0xffffffff


	//   ....[53]....
        /*02bc*/ 	.word	0xffffffff


	//   ....[54]....
        /*02c0*/ 	.word	0xffffffff


	//   ....[55]....
        /*02c4*/ 	.word	0xffffffff


	//   ....[56]....
        /*02c8*/ 	.word	0xffffffff


	//----- nvinfo : EIATTR_COOP_GROUP_INSTR_OFFSETS
	.align		4
.L_96:
        /*02cc*/ 	.byte	0x04, 0x28
        /*02ce*/ 	.short	(.L_98 - .L_97)


	//   ....[0]....
.L_97:
        /*02d0*/ 	.word	0x00000090


	//   ....[1]....
        /*02d4*/ 	.word	0x00001450


	//   ....[2]....
        /*02d8*/ 	.word	0x00001480


	//   ....[3]....
        /*02dc*/ 	.word	0x00001650


	//   ....[4]....
        /*02e0*/ 	.word	0x00001680


	//   ....[5]....
        /*02e4*/ 	.word	0x000017c0


	//   ....[6]....
        /*02e8*/ 	.word	0x000017f0


	//   ....[7]....
        /*02ec*/ 	.word	0x00001920


	//   ....[8]....
        /*02f0*/ 	.word	0x00001960


	//   ....[9]....
        /*02f4*/ 	.word	0x000035b0


	//   ....[10]....
        /*02f8*/ 	.word	0x00003700


	//   ....[11]....
        /*02fc*/ 	.word	0x00003810


	//   ....[12]....
        /*0300*/ 	.word	0x000039a0


	//   ....[13]....
        /*0304*/ 	.word	0x00003a10


	//   ....[14]....
        /*0308*/ 	.word	0x00003b40


	//   ....[15]....
        /*030c*/ 	.word	0x00003b60


	//   ....[16]....
        /*0310*/ 	.word	0x00003d10


	//   ....[17]....
        /*0314*/ 	.word	0x00006a90


	//   ....[18]....
        /*0318*/ 	.word	0x00006ae0


	//   ....[19]....
        /*031c*/ 	.word	0x00006b20


	//   ....[20]....
        /*0320*/ 	.word	0x00006b80


	//   ....[21]....
        /*0324*/ 	.word	0x00006bd0


	//   ....[22]....
        /*0328*/ 	.word	0x00006c90


	//   ....[23]....
        /*032c*/ 	.word	0x00007070


	//   ....[24]....
        /*0330*/ 	.word	0x000071a0


	//   ....[25]....
        /*0334*/ 	.word	0x00009250


	//   ....[26]....
        /*0338*/ 	.word	0x00009260


	//   ....[27]....
        /*033c*/ 	.word	0x00009270


	//   ....[28]....
        /*0340*/ 	.word	0x00009280


	//   ....[29]....
        /*0344*/ 	.word	0x000092b0


	//   ....[30]....
        /*0348*/ 	.word	0x000092d0


	//   ....[31]....
        /*034c*/ 	.word	0x000092f0


	//   ....[32]....
        /*0350*/ 	.word	0x00009300


	//   ....[33]....
        /*0354*/ 	.word	0x0000aa00


	//   ....[34]....
        /*0358*/ 	.word	0x0000aa30


	//   ....[35]....
        /*035c*/ 	.word	0x0000aa50


	//   ....[36]....
        /*0360*/ 	.word	0x0000aa70


	//   ....[37]....
        /*0364*/ 	.word	0x0000aa80


	//   ....[38]....
        /*0368*/ 	.word	0x0000aa90


	//   ....[39]....
        /*036c*/ 	.word	0x0000aaa0


	//   ....[40]....
        /*0370*/ 	.word	0x0000aab0


	//   ....[41]....
        /*0374*/ 	.word	0x0000acd0


	//   ....[42]....
        /*0378*/ 	.word	0x0000ace0


	//   ....[43]....
        /*037c*/ 	.word	0x0000ae60


	//   ....[44]....
        /*0380*/ 	.word	0x0000ae90


	//   ....[45]....
        /*0384*/ 	.word	0x0000afe0


	//   ....[46]....
        /*0388*/ 	.word	0x0000b010


	//   ....[47]....
        /*038c*/ 	.word	0x0000b160


	//   ....[48]....
        /*0390*/ 	.word	0x0000b180


	//   ....[49]....
        /*0394*/ 	.word	0x0000b980


	//   ....[50]....
        /*0398*/ 	.word	0x0000b9a0


	//   ....[51]....
        /*039c*/ 	.word	0x0000baf0


	//   ....[52]....
        /*03a0*/ 	.word	0x0000bb20


	//   ....[53]....
        /*03a4*/ 	.word	0x0000bc50


	//   ....[54]....
        /*03a8*/ 	.word	0x0000bc80


	//   ....[55]....
        /*03ac*/ 	.word	0x0000bdb0


	//   ....[56]....
        /*03b0*/ 	.word	0x0000bdd0


	//----- nvinfo : EIATTR_EXIT_INSTR_OFFSETS
	.align		4
.L_98:
        /*03b4*/ 	.byte	0x04, 0x1c
        /*03b6*/ 	.short	(.L_100 - .L_99)


	//   ....[0]....
.L_99:
        /*03b8*/ 	.word	0x00000350


	//   ....[1]....
        /*03bc*/ 	.word	0x0000b190


	//   ....[2]....
        /*03c0*/ 	.word	0x0000b260


	//   ....[3]....
        /*03c4*/ 	.word	0x0000b2c0


	//   ....[4]....
        /*03c8*/ 	.word	0x0000bde0


	//   ....[5]....
        /*03cc*/ 	.word	0x0000be90


	//   ....[6]....
        /*03d0*/ 	.word	0x0000bef0


	//----- nvinfo : EIATTR_CTAIDZ_USED
	.align		4
.L_100:
        /*03d4*/ 	.byte	0x01, 0x04
	.zero		2


	//----- nvinfo : EIATTR_MAX_THREADS
	.align		4
        /*03d8*/ 	.byte	0x04, 0x05
        /*03da*/ 	.short	(.L_102 - .L_101)
.L_101:
        /*03dc*/ 	.word	0x00000080
        /*03e0*/ 	.word	0x00000001
        /*03e4*/ 	.word	0x00000001


	//----- nvinfo : EIATTR_CRS_STACK_SIZE
	.align		4
.L_102:
        /*03e8*/ 	.byte	0x04, 0x1e
        /*03ea*/ 	.short	(.L_104 - .L_103)
.L_103:
        /*03ec*/ 	.word	0x00000000
.L_104:


//--------------------- .nv.info._ZN7cutlass13device_kernelIN5flash19enable_sm80_to_sm89INS1_16FlashAttnFwdSm80INS1_25CollectiveMainloopFwdSm80ILi4ELi1ELb0EN4cute5tupleIJNS5_1CILi128EEENS7_ILi64EEENS7_ILi96EEEEEELi96ENS_6half_tEfNS_4arch4Sm80ELb0ELb0ELb1ELb1ELb0ELb1ELb1ELb0EEENS1_21CollectiveEpilogueFwdINS6_IJS8_SA_S9_EEENS6_IJNS7_ILi1EEESI_SI_EEESC_SE_Li128ELb1ELb1ELb0ELb0EEENS1_19SingleTileSchedulerILb1ELb0ELb1ELi128EEEEEEEEEvNT_6ParamsE --------------------------
	.section	.nv.info._ZN7cutlass13device_kernelIN5flash19enable_sm80_to_sm89INS1_16FlashAttnFwdSm80INS1_25CollectiveMainloopFwdSm80ILi4ELi1ELb0EN4cute5tupleIJNS5_1CILi128EEENS7_ILi64EEENS7_ILi96EEEEEELi96ENS_6half_tEfNS_4arch4Sm80ELb0ELb0ELb1ELb1ELb0ELb1ELb1ELb0EEENS1_21CollectiveEpilogueFwdINS6_IJS8_SA_S9_EEENS6_IJNS7_ILi1EEESI_SI_EEESC_SE_Li128ELb1ELb1ELb0ELb0EEENS1_19SingleTileSchedulerILb1ELb0ELb1ELi128EEEEEEEEEvNT_6ParamsE,"",@"SHT_CUDA_INFO"
	.sectionflags	@""
	.align	4


	//----- nvinfo : EIATTR_CUDA_API_VERSION
	.align		4
        /*0000*/ 	.byte	0x04, 0x37
        /*0002*/ 	.short	(.L_106 - .L_105)
.L_105:
        /*0004*/ 	.word	0x00000082


	//----- nvinfo : EIATTR_SW2861232_WAR
	.align		4
.L_106:
        /*0008*/ 	.byte	0x01, 0x35
	.zero		2


	//----- nvinfo : EIATTR_PARAM_CBANK
	.align		4
        /*000c*/ 	.byte	0x04, 0x0a
        /*000e*/ 	.short	(.L_108 - .L_107)
	.align		4
.L_107:
        /*0010*/ 	.word	index@(.nv.constant0._ZN7cutlass13device_kernelIN5flash19enable_sm80_to_sm89INS1_16FlashAttnFwdSm80INS1_25CollectiveMainloopFwdSm80ILi4ELi1ELb0EN4cute5tupleIJNS5_1CILi128EEENS7_ILi64EEENS7_ILi96EEEEEELi96ENS_6half_tEfNS_4arch4Sm80ELb0ELb0ELb1ELb1ELb0ELb1ELb1ELb0EEENS1_21CollectiveEpilogueFwdINS6_IJS8_SA_S9_EEENS6_IJNS7_ILi1EEESI_SI_EEESC_SE_Li128ELb1ELb1ELb0ELb0EEENS1_19SingleTileSchedulerILb1ELb0ELb1ELi128EEEEEEEEEvNT_6ParamsE)
        /*0014*/ 	.short	0x0160
        /*0016*/ 	.short	0x0418


	//----- nvinfo : EIATTR_CBANK_PARAM_SIZE
	.align		4
.L_108:
        /*0018*/ 	.byte	0x03, 0x19
        /*001a*/ 	.short	0x0418


	//----- nvinfo : EIATTR_KPARAM_INFO
	.align		4
        /*001c*/ 	.byte	0x04, 0x17
        /*001e*/ 	.short	(.L_110 - .L_109)
.L_109:
        /*0020*/ 	.word	0x00000000
        /*0024*/ 	.short	0x0000
        /*0026*/ 	.short	0x0000
        /*0028*/ 	.byte	0x00, 0xf0, 0x61, 0x10


	//----- nvinfo : EIATTR_MAXREG_COUNT
	.align		4
.L_110:
        /*002c*/ 	.byte	0x03, 0x1b
        /*002e*/ 	.short	0x00ff


	//----- nvinfo : EIATTR_NUM_BARRIERS
	.align		4
        /*0030*/ 	.byte	0x02, 0x4c
        /*0032*/ 	.byte	0x02
	.zero		1


	//----- nvinfo : EIATTR_ANNOTATIONS
	.align		4
        /*0034*/ 	.byte	0x04, 0x55
        /*0036*/ 	.short	(.L_112 - .L_111)


	//   ....[0]....
.L_111:
        /* <DEDUP_REMOVED lines=28> */
        /*01ec*/ 	.byte	0xb0, 0x4c, 0x01, 0x00, 0x01, 0x00, 0x00, 0x00, 0xe0, 0x63, 0x01, 0x00


	//----- nvinfo : EIATTR_MERCURY_ISA_VERSION
	.align		4
.L_112:
        /*01f8*/ 	.byte	0x03, 0x5f
        /*01fa*/ 	.short	0x0000


	//----- nvinfo : EIATTR_COOP_GROUP_MASK_REGIDS
	.align		4
        /*01fc*/ 	.byte	0x04, 0x29
        /*01fe*/ 	.short	(.L_114 - .L_113)


	//   ....[0]....
.L_113:
        /*0200*/ 	.word	0xffffffff


	//   ....[1]....
        /*0204*/ 	.word	0xffffffff


	//   ....[2]....
        /*0208*/ 	.word	0xffffffff


	//   ....[3]....
        /*020c*/ 	.word	0xffffffff


	//   ....[4]....
        /*0210*/ 	.word	0xffffffff


	//   ....[5]....
        /*0214*/ 	.word	0xffffffff


	//   ....[6]....
        /*0218*/ 	.word	0xffffffff


	//   ....[7]....
        /*021c*/ 	.word	0xffffffff


	//   ....[8]....
        /*0220*/ 	.word	0xffffffff


	//   ....[9]....
        /*0224*/ 	.word	0xffffffff


	//   ....[10]....
        /*0228*/ 	.word	0xffffffff


	//   ....[11]....
        /*022c*/ 	.word	0xffffffff


	//   ....[12]....
        /*0230*/ 	.word	0xffffffff


	//   ....[13]....
        /*0234*/ 	.word	0xffffffff


	//   ....[14]....
        /*0238*/ 	.word	0xffffffff


	//   ....[15]....
        /*023c*/ 	.word	0xffffffff


	//   ....[16]....
        /*0240*/ 	.word	0xffffffff


	//   ....[17]....
        /*0244*/ 	.word	0xffffffff


	//   ....[18]....
        /*0248*/ 	.word	0xffffffff


	//   ....[19]....
        /*024c*/ 	.word	0xffffffff


	//   ....[20]....
        /*0250*/ 	.word	0xffffffff


	//   ....[21]....
        /*0254*/ 	.word	0xffffffff


	//   ....[22]....
        /*0258*/ 	.word	0xffffffff


	//   ....[23]....
        /*025c*/ 	.word	0xffffffff


	//   ....[24]....
        /*0260*/ 	.word	0xffffffff


	//   ....[25]....
        /*0264*/ 	.word	0xffffffff


	//   ....[26]....
        /*0268*/ 	.word	0xffffffff


	//   ....[27]....
        /*026c*/ 	.word	0xffffffff


	//   ....[28]....
        /*0270*/ 	.word	0xffffffff


	//   ....[29]....
        /*0274*/ 	.word	0xffffffff


	//   ....[30]....
        /*0278*/ 	.word	0xffffffff


	//   ....[31]....
        /*027c*/ 	.word	0xffffffff


	//   ....[32]....
        /*0280*/ 	.word	0xffffffff


	//   ....[33]....
        /*0284*/ 	.word	0xffffffff


	//   ....[34]....
        /*0288*/ 	.word	0xffffffff


	//   ....[35]....
        /*028c*/ 	.word	0xffffffff


	//   ....[36]....
        /*0290*/ 	.word	0xffffffff


	//   ....[37]....
        /*0294*/ 	.word	0xffffffff


	//   ....[38]....
        /*0298*/ 	.word	0xffffffff


	//   ....[39]....
        /*029c*/ 	.word	0xffffffff


	//   ....[40]....
        /*02a0*/ 	.word	0xffffffff


	//   ....[41]....
        /*02a4*/ 	.word	0xffffffff


	//   ....[42]....
        /*02a8*/ 	.word	0xffffffff


	//   ....[43]....
        /*02ac*/ 	.word	0xffffffff


	//   ....[44]....
        /*02b0*/ 	.word	0xffffffff


	//   ....[45]....
        /*02b4*/ 	.word	0xffffffff


	//   ....[46]....
        /*02b8*/ 	.word	0xffffffff


	//   ....[47]....
        /*02bc*/ 	.word	0xffffffff


	//   ....[48]....
        /*02c0*/ 	.word	0xffffffff


	//   ....[49]....
        /*02c4*/ 	.word	0xffffffff


	//   ....[50]....
        /*02c8*/ 	.word	0xffffffff


	//   ....[51]....
        /*02cc*/ 	.word	0xffffffff


	//   ....[52]....
        /*02d0*/ 	.word	0xffffffff


	//   ....[53]....
        /*02d4*/ 	.word	0xffffffff


	//   ....[54]....
        /*02d8*/ 	.word	0xffffffff


	//   ....[55]....
        /*02dc*/ 	.word	0xffffffff


	//   ....[56]....
        /*02e0*/ 	.word	0xffffffff


	//----- nvinfo : EIATTR_COOP_GROUP_INSTR_OFFSETS
	.align		4
.L_114:
        /*02e4*/ 	.byte	0x04, 0x28
        /*02e6*/ 	.short	(.L_116 - .L_115)


	//   ....[0]....
.L_115:
        /*02e8*/ 	.word	0x00000090


	//   ....[1]....
        /*02ec*/ 	.word	0x00006660


	//   ....[2]....
        /*02f0*/ 	.word	0x00006690


	//   ....[3]....
        /*02f4*/ 	.word	0x00006940


	//   ....[4]....
        /*02f8*/ 	.word	0x00006970


	//   ....[5]....
        /*02fc*/ 	.word	0x00006ab0


	//   ....[6]....
        /*0300*/ 	.word	0x00006ae0


	//   ....[7]....
        /*0304*/ 	.word	0x00006c10


	//   ....[8]....
        /*0308*/ 	.word	0x00006c50


	//   ....[9]....
        /*030c*/ 	.word	0x0000e610


	//   ....[10]....
        /*0310*/ 	.word	0x0000e780


	//   ....[11]....
        /*0314*/ 	.word	0x0000e8f0


	//   ....[12]....
        /*0318*/ 	.word	0x0000ea80


	//   ....[13]....
        /*031c*/ 	.word	0x0000eaf0


	//   ....[14]....
        /*0320*/ 	.word	0x0000ec20


	//   ....[15]....
        /*0324*/ 	.word	0x0000ec40


	//   ....[16]....
        /*0328*/ 	.word	0x0000edf0


	//   ....[17]....
        /*032c*/ 	.word	0x00011bb0


	//   ....[18]....
        /*0330*/ 	.word	0x00011c00


	//   ....[19]....
        /*0334*/ 	.word	0x00011c40


	//   ....[20]....
        /*0338*/ 	.word	0x00011ca0


	//   ....[21]....
        /*033c*/ 	.word	0x00011cf0


	//   ....[22]....
        /*0340*/ 	.word	0x00011db0


	//   ....[23]....
        /*0344*/ 	.word	0x00012190


	//   ....[24]....
        /*0348*/ 	.word	0x000122c0


	//   ....[25]....
        /*034c*/ 	.word	0x00014380


	//   ....[26]....
        /*0350*/ 	.word	0x00014390


	//   ....[27]....
        /*0354*/ 	.word	0x000143a0


	//   ....[28]....
        /*0358*/ 	.word	0x000143b0


	//   ....[29]....
        /*035c*/ 	.word	0x000143e0


	//   ....[30]....
        /*0360*/ 	.word	0x00014400


	//   ....[31]....
        /*0364*/ 	.word	0x00014420


	//   ....[32]....
        /*0368*/ 	.word	0x00014430


	//   ....[33]....
        /*036c*/ 	.word	0x00015b00


	//   ....[34]....
        /*0370*/ 	.word	0x00015b30


	//   ....[35]....
        /*0374*/ 	.word	0x00015b60


	//   ....[36]....
        /*0378*/ 	.word	0x00015b80


	//   ....[37]....
        /*037c*/ 	.word	0x00015b90


	//   ....[38]....
        /*0380*/ 	.word	0x00015ba0


	//   ....[39]....
        /*0384*/ 	.word	0x00015bb0


	//   ....[40]....
        /*0388*/ 	.word	0x00015bc0


	//   ....[41]....
        /*038c*/ 	.word	0x00015de0


	//   ....[42]....
        /*0390*/ 	.word	0x00015df0


	//   ....[43]....
        /*0394*/ 	.word	0x00015f70


	//   ....[44]....
        /*0398*/ 	.word	0x00015fa0


	//   ....[45]....
        /*039c*/ 	.word	0x000160f0


	//   ....[46]....
        /*03a0*/ 	.word	0x00016120


	//   ....[47]....
        /*03a4*/ 	.word	0x00016270


	//   ....[48]....
        /*03a8*/ 	.word	0x00016290


	//   ....[49]....
        /*03ac*/ 	.word	0x00016a50


	//   ....[50]....
        /*03b0*/ 	.word	0x00016a70


	//   ....[51]....
        /*03b4*/ 	.word	0x00016bc0


	//   ....[52]....
        /*03b8*/ 	.word	0x00016bf0


	//   ....[53]....
        /*03bc*/ 	.word	0x00016d20


	//   ....[54]....
        /*03c0*/ 	.word	0x00016d50


	//   ....[55]....
        /*03c4*/ 	.word	0x00016e80


	//   ....[56]....
        /*03c8*/ 	.word	0x00016ea0


	//----- nvinfo : EIATTR_EXIT_INSTR_OFFSETS
	.align		4
.L_116:
        /*03cc*/ 	.byte	0x04, 0x1c
        /*03ce*/ 	.short	(.L_118 - .L_117)


	//   ....[0]....
.L_117:
        /*03d0*/ 	.word	0x00000350


	//   ....[1]....
        /*03d4*/ 	.word	0x000162a0


	//   ....[2]....
        /*03d8*/ 	.word	0x00016370


	//   ....[3]....
        /*03dc*/ 	.word	0x000163d0


	//   ....[4]....
        /*03e0*/ 	.word	0x00016eb0


	//   ....[5]....
        /*03e4*/ 	.word	0x00016f60


	//   ....[6]....
        /*03e8*/ 	.word	0x00016fc0


	//----- nvinfo : EIATTR_CTAIDZ_USED
	.align		4
.L_118:
        /*03ec*/ 	.byte	0x01, 0x04
	.zero		2


	//----- nvinfo : EIATTR_MAX_THREADS
	.align		4
        /*03f0*/ 	.byte	0x04, 0x05
        /*03f2*/ 	.short	(.L_120 - .L_119)
.L_119:
        /*03f4*/ 	.word	0x00000080
        /*03f8*/ 	.word	0x00000001
        /*03fc*/ 	.word	0x00000001


	//----- nvinfo : EIATTR_CRS_STACK_SIZE
	.align		4
.L_120:
        /*0400*/ 	.byte	0x04, 0x1e
        /*0402*/ 	.short	(.L_122 - .L_121)
.L_121:
        /*0404*/ 	.word	0x00000000
.L_122:


//--------------------- .nv.info._ZN7cutlass13device_kernelIN5flash19enable_sm80_to_sm89INS1_16FlashAttnFwdSm80INS1_25CollectiveMainloopFwdSm80ILi4ELi1ELb0EN4cute5tupleIJNS5_1CILi128EEENS7_ILi48EEENS7_ILi96EEEEEELi96ENS_6half_tEfNS_4arch4Sm80ELb0ELb1ELb1ELb0ELb0ELb0ELb1ELb0EEENS1_21CollectiveEpilogueFwdINS6_IJS8_SA_S9_EEENS6_IJNS7_ILi1EEESI_SI_EEESC_SE_Li128ELb0ELb1ELb0ELb0EEENS1_19SingleTileSchedulerILb0ELb0ELb1ELi128EEEEEEEEEvNT_6ParamsE --------------------------
	.section	.nv.info._ZN7cutlass13device_kernelIN5flash19enable_sm80_to_sm89INS1_16FlashAttnFwdSm80INS1_25CollectiveMainloopFwdSm80ILi4ELi1ELb0EN4cute5tupleIJNS5_1CILi128EEENS7_ILi48EEENS7_ILi96EEEEEELi96ENS_6half_tEfNS_4arch4Sm80ELb0ELb1ELb1ELb0ELb0ELb0ELb1ELb0EEENS1_21CollectiveEpilogueFwdINS6_IJS8_SA_S9_EEENS6_IJNS7_ILi1EEESI_SI_EEESC_SE_Li128ELb0ELb1ELb0ELb0EEENS1_19SingleTileSchedulerILb0ELb0ELb1ELi128EEEEEEEEEvNT_6ParamsE,"",@"SHT_CUDA_INFO"
	.sectionflags	@""
	.align	4


	//----- nvinfo : EIATTR_CUDA_API_VERSION
	.align		4
        /*0000*/ 	.byte	0x04, 0x37
        /*0002*/ 	.short	(.L_124 - .L_123)
.L_123:
        /*0004*/ 	.word	0x00000082


	//----- nvinfo : EIATTR_SW2861232_WAR
	.align		4
.L_124:
        /*0008*/ 	.byte	0x01, 0x35
	.zero		2


	//----- nvinfo : EIATTR_PARAM_CBANK
	.align		4
        /*000c*/ 	.byte	0x04, 0x0a
        /*000e*/ 	.short	(.L_126 - .L_125)
	.align		4
.L_125:
        /*0010*/ 	.word	index@(.nv.constant0._ZN7cutlass13device_kernelIN5flash19enable_sm80_to_sm89INS1_16FlashAttnFwdSm80INS1_25CollectiveMainloopFwdSm80ILi4ELi1ELb0EN4cute5tupleIJNS5_1CILi128EEENS7_ILi48EEENS7_ILi96EEEEEELi96ENS_6half_tEfNS_4arch4Sm80ELb0ELb1ELb1ELb0ELb0ELb0ELb1ELb0EEENS1_21CollectiveEpilogueFwdINS6_IJS8_SA_S9_EEENS6_IJNS7_ILi1EEESI_SI_EEESC_SE_Li128ELb0ELb1ELb0ELb0EEENS1_19SingleTileSchedulerILb0ELb0ELb1ELi128EEEEEEEEEvNT_6ParamsE)
        /*0014*/ 	.short	0x0160
        /*0016*/ 	.short	0x0418


	//----- nvinfo : EIATTR_CBANK_PARAM_SIZE
	.align		4
.L_126:
        /*0018*/ 	.byte	0x03, 0x19
        /*001a*/ 	.short	0x0418


	//----- nvinfo : EIATTR_KPARAM_INFO
	.align		4
        /*001c*/ 	.byte	0x04, 0x17
        /*001e*/ 	.short	(.L_128 - .L_127)
.L_127:
        /*0020*/ 	.word	0x00000000
        /*0024*/ 	.short	0x0000
        /*0026*/ 	.short	0x0000
        /*0028*/ 	.byte	0x00, 0xf0, 0x61, 0x10


	//----- nvinfo : EIATTR_MAXREG_COUNT
	.align		4
.L_128:
        /*002c*/ 	.byte	0x03, 0x1b
        /*002e*/ 	.short	0x00ff


	//----- nvinfo : EIATTR_NUM_BARRIERS
	.align		4
        /*0030*/ 	.byte	0x02, 0x4c
        /*0032*/ 	.byte	0x02
	.zero		1


	//----- nvinfo : EIATTR_MERCURY_ISA_VERSION
	.align		4
        /*0034*/ 	.byte	0x03, 0x5f
        /*0036*/ 	.short	0x0000


	//----- nvinfo : EIATTR_COOP_GROUP_MASK_REGIDS
	.align		4
        /*0038*/ 	.byte	0x04, 0x29
        /*003a*/ 	.short	(.L_130 - .L_129)


	//   ....[0]....
.L_129:
        /*003c*/ 	.word	0xffffffff


	//   ....[1]....
        /*0040*/ 	.word	0xffffffff


	//   ....[2]....
        /*0044*/ 	.word	0xffffffff


	//   ....[3]....
        /*0048*/ 	.word	0xffffffff


	//   ....[4]....
        /*004c*/ 	.word	0xffffffff


	//   ....[5]....
        /*0050*/ 	.word	0xffffffff


	//   ....[6]....
        /*0054*/ 	.word	0xffffffff


	//   ....[7]....
        /*0058*/ 	.word	0xffffffff


	//   ....[8]....
        /*005c*/ 	.word	0xffffffff


	//   ....[9]....
        /*0060*/ 	.word	0xffffffff


	//   ....[10]....
        /*0064*/ 	.word	0xffffffff


	//   ....[11]....
        /*0068*/ 	.word	0xffffffff


	//   ....[12]....
        /*006c*/ 	.word	0xffffffff


	//   ....[13]....
        /*0070*/ 	.word	0xffffffff


	//   ....[14]....
        /*0074*/ 	.word	0xffffffff


	//   ....[15]....
        /*0078*/ 	.word	0xffffffff


	//   ....[16]....
        /*007c*/ 	.word	0xffffffff


	//   ....[17]....
        /*0080*/ 	.word	0xffffffff


	//   ....[18]....
        /*0084*/ 	.word	0xffffffff


	//   ....[19]....
        /*0088*/ 	.word	0xffffffff


	//   ....[20]....
        /*008c*/ 	.word	0xffffffff


	//   ....[21]....
        /*0090*/ 	.word	0xffffffff


	//   ....[22]....
        /*0094*/ 	.word	0xffffffff


	//   ....[23]....
        /*0098*/ 	.word	0xffffffff


	//   ....[24]....
        /*009c*/ 	.word	0xffffffff


	//   ....[25]....
        /*00a0*/ 	.word	0xffffffff


	//   ....[26]....
        /*00a4*/ 	.word	0xffffffff


	//   ....[27]....
        /*00a8*/ 	.word	0xffffffff


	//   ....[28]....
        /*00ac*/ 	.word	0xffffffff


	//   ....[29]....
        /*00b0*/ 	.word	0xffffffff


	//   ....[30]....
        /*00b4*/ 	.word	0xffffffff


	//   ....[31]....
        /*00b8*/ 	.word	0xffffffff


	//   ....[32]....
        /*00bc*/ 	.word	0xffffffff


	//   ....[33]....
        /*00c0*/ 	.word	0xffffffff


	//   ....[34]....
        /*00c4*/ 	.word	0xffffffff


	//   ....[35]....
        /*00c8*/ 	.word	0xffffffff


	//   ....[36]....
        /*00cc*/ 	.word	0xffffffff


	//   ....[37]....
        /*00d0*/ 	.word	0xffffffff


	//   ....[38]....
        /*00d4*/ 	.word	0xffffffff


	//   ....[39]....
        /*00d8*/ 	.word	0xffffffff


	//   ....[40]....
        /*00dc*/ 	.word	0xffffffff


	//   ....[41]....
        /*00e0*/ 	.word	0xffffffff


	//   ....[42]....
        /*00e4*/ 	.word	0xffffffff


	//   ....[43]....
        /*00e8*/ 	.word	0xffffffff


	//   ....[44]....
        /*00ec*/ 	.word	0xffffffff


	//   ....[45]....
        /*00f0*/ 	.word	0xffffffff


	//   ....[46]....
        /*00f4*/ 	.word	0xffffffff


	//   ....[47]....
        /*00f8*/ 	.word	0xffffffff


	//   ....[48]....
        /*00fc*/ 	.word	0xffffffff


	//   ....[49]....
        /*0100*/ 	.word	0xffffffff


	//   ....[50]....
        /*0104*/ 	.word	0xffffffff


	//   ....[51]....
        /*0108*/ 	.word	0xffffffff


	//   ....[52]....
        /*010c*/ 	.word	0xffffffff


	//   ....[53]....
        /*0110*/ 	.word	0xffffffff


	//   ....[54]....
        /*0114*/ 	.word	0xffffffff


	//   ....[55]....
        /*0118*/ 	.word	0xffffffff


	//   ....[56]....
        /*011c*/ 	.word	0xffffffff


	//   ....[57]....
        /*0120*/ 	.word	0xffffffff


	//   ....[58]....
        /*0124*/ 	.word	0xffffffff


	//   ....[59]....
        /*0128*/ 	.word	0xffffffff


	//   ....[60]....
        /*012c*/ 	.word	0xffffffff


	//   ....[61]....
        /*0130*/ 	.word	0xffffffff


	//   ....[62]....
        /*0134*/ 	.word	0xffffffff


	//   ....[63]....
        /*0138*/ 	.word	0xffffffff


	//   ....[64]....
        /*013c*/ 	.word	0xffffffff


	//   ....[65]....
        /*0140*/ 	.word	0xffffffff


	//   ....[66]....
        /*0144*/ 	.word	0xffffffff


	//   ....[67]....
        /*0148*/ 	.word	0xffffffff


	//   ....[68]....
        /*014c*/ 	.word	0xffffffff


	//   ....[69]....
        /*0150*/ 	.word	0xffffffff


	//   ....[70]....
        /*0154*/ 	.word	0xffffffff


	//   ....[71]....
        /*0158*/ 	.word	0xffffffff


	//   ....[72]....
        /*015c*/ 	.word	0xffffffff


	//   ....[73]....
        /*0160*/ 	.word	0xffffffff


	//   ....[74]....
        /*0164*/ 	.word	0xffffffff


	//   ....[75]....
        /*0168*/ 	.word	0xffffffff


	//   ....[76]....
        /*016c*/ 	.word	0xffffffff


	//   ....[77]....
        /*0170*/ 	.word	0xffffffff


	//   ....[78]....
        /*0174*/ 	.word	0xffffffff


	//   ....[79]....
        /*0178*/ 	.word	0xffffffff


	//   ....[80]....
        /*017c*/ 	.word	0xffffffff


	//   ....[81]....
        /*0180*/ 	.word	0xffffffff


	//   ....[82]....
        /*0184*/ 	.word	0xffffffff


	//   ....[83]....
        /*0188*/ 	.word	0xffffffff


	//----- nvinfo : EIATTR_COOP_GROUP_INSTR_OFFSETS
	.align		4
.L_130:
        /*018c*/ 	.byte	0x04, 0x28
        /*018e*/ 	.short	(.L_132 - .L_131)


	//   ....[0]....
.L_131:
        /*0190*/ 	.word	0x00000d80


	//   ....[1]....
        /*0194*/ 	.word	0x00000dc0


	//   ....[2]....
        /*0198*/ 	.word	0x00000e00


	//   ....[3]....
        /*019c*/ 	.word	0x00000e40


	//   ....[4]....
        /*01a0*/ 	.word	0x00000ea0


	//   ....[5]....
        /*01a4*/ 	.word	0x00001000


	//   ....[6]....
        /*01a8*/ 	.word	0x00001120


	//   ....[7]....
        /*01ac*/ 	.word	0x00001160


	//   ....[8]....
        /*01b0*/ 	.word	0x000027f0


	//   ....[9]....
        /*01b4*/ 	.word	0x00002a90


	//   ....[10]....
        /*01b8*/ 	.word	0x00003260


	//   ....[11]....
        /*01bc*/ 	.word	0x00003ba0


	//   ....[12]....
        /*01c0*/ 	.word	0x000042f0


	//   ....[13]....
        /*01c4*/ 	.word	0x00004360


	//   ....[14]....
        /*01c8*/ 	.word	0x00004380


	//   ....[15]....
        /*01cc*/ 	.word	0x000043a0


	//   ....[16]....
        /*01d0*/ 	.word	0x00004440


	//   ....[17]....
        /*01d4*/ 	.word	0x00004550


	//   ....[18]....
        /*01d8*/ 	.word	0x00004820


	//   ....[19]....
        /*01dc*/ 	.word	0x000049b0


	//   ....[20]....
        /*01e0*/ 	.word	0x00006b20


	//   ....[21]....
        /*01e4*/ 	.word	0x00007090


	//   ....[22]....
        /*01e8*/ 	.word	0x00007550


	//   ....[23]....
        /*01ec*/ 	.word	0x00007760


	//   ....[24]....
        /*01f0*/ 	.word	0x00008060


	//   ....[25]....
        /*01f4*/ 	.word	0x00008100


	//   ....[26]....
        /*01f8*/ 	.word	0x000081b0


	//   ....[27]....
        /*01fc*/ 	.word	0x000081d0


	//   ....[28]....
        /*0200*/ 	.word	0x000081e0


	//   ....[29]....
        /*0204*/ 	.word	0x00008380


	//   ....[30]....
        /*0208*/ 	.word	0x00008490


	//   ....[31]....
        /*020c*/ 	.word	0x00008600


	//   ....[32]....
        /*0210*/ 	.word	0x0000b470


	//   ....[33]....
        /*0214*/ 	.word	0x0000b4c0


	//   ....[34]....
        /*0218*/ 	.word	0x0000b500


	//   ....[35]....
        /*021c*/ 	.word	0x0000b540


	//   ....[36]....
        /*0220*/ 	.word	0x0000b580


	//   ....[37]....
        /*0224*/ 	.word	0x0000b5b0


	//   ....[38]....
        /*0228*/ 	.word	0x0000b710


	//   ....[39]....
        /*022c*/ 	.word	0x0000b840


	//   ....[40]....
        /*0230*/ 	.word	0x0000e2e0


	//   ....[41]....
        /*0234*/ 	.word	0x0000e690


	//   ....[42]....
        /*0238*/ 	.word	0x0000eb10


	//   ....[43]....
        /*023c*/ 	.word	0x0000f1b0


	//   ....[44]....
        /*0240*/ 	.word	0x0000f700


	//   ....[45]....
        /*0244*/ 	.word	0x0000f7c0


	//   ....[46]....
        /*0248*/ 	.word	0x0000f8c0


	//   ....[47]....
        /*024c*/ 	.word	0x0000f920


	//   ....[48]....
        /*0250*/ 	.word	0x0000f950


	//   ....[49]....
        /*0254*/ 	.word	0x0000fa80


	//   ....[50]....
        /*0258*/ 	.word	0x0000fc00


	//   ....[51]....
        /*025c*/ 	.word	0x0000fd70


	//   ....[52]....
        /*0260*/ 	.word	0x00011390


	//   ....[53]....
        /*0264*/ 	.word	0x000113c0


	//   ....[54]....
        /*0268*/ 	.word	0x000113f0


	//   ....[55]....
        /*026c*/ 	.word	0x00011400


	//   ....[56]....
        /*0270*/ 	.word	0x00011430


	//   ....[57]....
        /*0274*/ 	.word	0x00011450


	//   ....[58]....
        /*0278*/ 	.word	0x00011470


	//   ....[59]....
        /*027c*/ 	.word	0x00011480


	//   ....[60]....
        /*0280*/ 	.word	0x00012b50


	//   ....[61]....
        /*0284*/ 	.word	0x00012b60


	//   ....[62]....
        /*0288*/ 	.word	0x00012b80


	//   ....[63]....
        /*028c*/ 	.word	0x00012b90


	//   ....[64]....
        /*0290*/ 	.word	0x00012ba0


	//   ....[65]....
        /*0294*/ 	.word	0x00012bb0


	//   ....[66]....
        /*0298*/ 	.word	0x00012bc0


	//   ....[67]....
        /*029c*/ 	.word	0x00012bd0


	//   ....[68]....
        /*02a0*/ 	.word	0x00012c00


	//   ....[69]....
        /*02a4*/ 	.word	0x00012c20


	//   ....[70]....
        /*02a8*/ 	.word	0x00012e40


	//   ....[71]....
        /*02ac*/ 	.word	0x00012e70


	//   ....[72]....
        /*02b0*/ 	.word	0x00012fc0


	//   ....[73]....
        /*02b4*/ 	.word	0x00012ff0


	//   ....[74]....
        /*02b8*/ 	.word	0x00013140


	//   ....[75]....
        /*02bc*/ 	.word	0x00013160


	//   ....[76]....
        /*02c0*/ 	.word	0x000137f0


	//   ....[77]....
        /*02c4*/ 	.word	0x00013810


	//   ....[78]....
        /*02c8*/ 	.word	0x00013940


	//   ....[79]....
        /*02cc*/ 	.word	0x00013970


	//   ....[80]....
        /*02d0*/ 	.word	0x00013aa0


	//   ....[81]....
        /*02d4*/ 	.word	0x00013ad0


	//   ....[82]....
        /*02d8*/ 	.word	0x00013c00


	//   ....[83]....
        /*02dc*/ 	.word	0x00013c20


	//----- nvinfo : EIATTR_EXIT_INSTR_OFFSETS
	.align		4
.L_132:
        /*02e0*/ 	.byte	0x04, 0x1c
        /*02e2*/ 	.short	(.L_134 - .L_133)


	//   ....[0]....
.L_133:
        /*02e4*/ 	.word	0x00000030


	//   ....[1]....
        /*02e8*/ 	.word	0x00013170


	//   ....[2]....
        /*02ec*/ 	.word	0x00013240


	//   ....[3]....
        /*02f0*/ 	.word	0x000132a0


	//   ....[4]....
        /*02f4*/ 	.word	0x00013c30


	//   ....[5]....
        /*02f8*/ 	.word	0x00013ce0


	//   ....[6]....
        /*02fc*/ 	.word	0x00013d40


	//----- nvinfo : EIATTR_CTAIDZ_USED
	.align		4
.L_134:
        /*0300*/ 	.byte	0x01, 0x04
	.zero		2


	//----- nvinfo : EIATTR_MAX_THREADS
	.align		4
        /*0304*/ 	.byte	0x04, 0x05
        /*0306*/ 	.short	(.L_136 - .L_135)
.L_135:
        /*0308*/ 	.word	0x00000080
        /*030c*/ 	.word	0x00000001
        /*0310*/ 	.word	0x00000001


	//----- nvinfo : EIATTR_CRS_STACK_SIZE
	.align		4
.L_136:
        /*0314*/ 	.byte	0x04, 0x1e
        /*0316*/ 	.short	(.L_138 - .L_137)
.L_137:
        /*0318*/ 	.word	0x00000000
.L_138:


//--------------------- .nv.info._ZN7cutlass13device_kernelIN5flash19enable_sm80_to_sm89INS1_16FlashAttnFwdSm80INS1_25CollectiveMainloopFwdSm80ILi4ELi1ELb0EN4cute5tupleIJNS5_1CILi128EEENS7_ILi48EEENS7_ILi96EEEEEELi96ENS_6half_tEfNS_4arch4Sm80ELb0ELb1ELb1ELb1ELb0ELb0ELb1ELb0EEENS1_21CollectiveEpilogueFwdINS6_IJS8_SA_S9_EEENS6_IJNS7_ILi1EEESI_SI_EEESC_SE_Li128ELb1ELb1ELb0ELb0EEENS1_19SingleTileSchedulerILb1ELb0ELb1ELi128EEEEEEEEEvNT_6ParamsE --------------------------
	.section	.nv.info._ZN7cutlass13device_kernelIN5flash19enable_sm80_to_sm89INS1_16FlashAttnFwdSm80INS1_25CollectiveMainloopFwdSm80ILi4ELi1ELb0EN4cute5tupleIJNS5_1CILi128EEENS7_ILi48EEENS7_ILi96EEEEEELi96ENS_6half_tEfNS_4arch4Sm80ELb0ELb1ELb1ELb1ELb0ELb0ELb1ELb0EEENS1_21CollectiveEpilogueFwdINS6_IJS8_SA_S9_EEENS6_IJNS7_ILi1EEESI_SI_EEESC_SE_Li128ELb1ELb1ELb0ELb0EEENS1_19SingleTileSchedulerILb1ELb0ELb1ELi128EEEEEEEEEvNT_6ParamsE,"",@"SHT_CUDA_INFO"
	.sectionflags	@""
	.align	4


	//----- nvinfo : EIATTR_CUDA_API_VERSION
	.align		4
        /*0000*/ 	.byte	0x04, 0x37
        /*0002*/ 	.short	(.L_140 - .L_139)
.L_139:
        /*0004*/ 	.word	0x00000082


	//----- nvinfo : EIATTR_SW2861232_WAR
	.align		4
.L_140:
        /*0008*/ 	.byte	0x01, 0x35
	.zero		2


	//----- nvinfo : EIATTR_PARAM_CBANK
	.align		4
        /*000c*/ 	.byte	0x04, 0x0a
        /*000e*/ 	.short	(.L_142 - .L_141)
	.align		4
.L_141:
        /*0010*/ 	.word	index@(.nv.constant0._ZN7cutlass13device_kernelIN5flash19enable_sm80_to_sm89INS1_16FlashAttnFwdSm80INS1_25CollectiveMainloopFwdSm80ILi4ELi1ELb0EN4cute5tupleIJNS5_1CILi128EEENS7_ILi48EEENS7_ILi96EEEEEELi96ENS_6half_tEfNS_4arch4Sm80ELb0ELb1ELb1ELb1ELb0ELb0ELb1ELb0EEENS1_21CollectiveEpilogueFwdINS6_IJS8_SA_S9_EEENS6_IJNS7_ILi1EEESI_SI_EEESC_SE_Li128ELb1ELb1ELb0ELb0EEENS1_19SingleTileSchedulerILb1ELb0ELb1ELi128EEEEEEEEEvNT_6ParamsE)
        /*0014*/ 	.short	0x0160
        /*0016*/ 	.short	0x0418


	//----- nvinfo : EIATTR_CBANK_PARAM_SIZE
	.align		4
.L_142:
        /*0018*/ 	.byte	0x03, 0x19
        /*001a*/ 	.short	0x0418


	//----- nvinfo : EIATTR_KPARAM_INFO
	.align		4
        /*001c*/ 	.byte	0x04, 0x17
        /*001e*/ 	.short	(.L_144 - .L_143)
.L_143:
        /*0020*/ 	.word	0x00000000
        /*0024*/ 	.short	0x0000
        /*0026*/ 	.short	0x0000
        /*0028*/ 	.byte	0x00, 0xf0, 0x61, 0x10


	//----- nvinfo : EIATTR_MAXREG_COUNT
	.align		4
.L_144:
        /*002c*/ 	.byte	0x03, 0x1b
        /*002e*/ 	.short	0x00ff


	//----- nvinfo : EIATTR_NUM_BARRIERS
	.align		4
        /*0030*/ 	.byte	0x02, 0x4c
        /*0032*/ 	.byte	0x02
	.zero		1


	//----- nvinfo : EIATTR_ANNOTATIONS
	.align		4
        /*0034*/ 	.byte	0x04, 0x55
        /*0036*/ 	.short	(.L_146 - .L_145)


	//   ....[0]....
.L_145:
        /* <DEDUP_REMOVED lines=53> */


	//----- nvinfo : EIATTR_MERCURY_ISA_VERSION
	.align		4
.L_146:
        /*0378*/ 	.byte	0x03, 0x5f
        /*037a*/ 	.short	0x0000


	//----- nvinfo : EIATTR_COOP_GROUP_MASK_REGIDS
	.align		4
        /*037c*/ 	.byte	0x04, 0x29
        /*037e*/ 	.short	(.L_148 - .L_147)


	//   ....[0]....
.L_147:
        /*0380*/ 	.word	0xffffffff


	//   ....[1]....
        /*0384*/ 	.word	0xffffffff


	//   ....[2]....
        /*0388*/ 	.word	0xffffffff


	//   ....[3]....
        /*038c*/ 	.word	0xffffffff


	//   ....[4]....
        /*0390*/ 	.word	0xffffffff


	//   ....[5]....
        /*0394*/ 	.word	0xffffffff


	//   ....[6]....
        /*0398*/ 	.word	0xffffffff


	//   ....[7]....
        /*039c*/ 	.word	0xffffffff


	//   ....[8]....
        /*03a0*/ 	.word	0xffffffff


	//   ....[9]....
        /*03a4*/ 	.word	0xffffffff


	//   ....[10]....
        /*03a8*/ 	.word	0xffffffff


	//   ....[11]....
        /*03ac*/ 	.word	0xffffffff


	//   ....[12]....
        /*03b0*/ 	.word	0xffffffff


	//   ....[13]....
        /*03b4*/ 	.word	0xffffffff


	//   ....[14]....
        /*03b8*/ 	.word	0xffffffff


	//   ....[15]....
        /*03bc*/ 	.word	0xffffffff


	//   ....[16]....
        /*03c0*/ 	.word	0xffffffff


	//   ....[17]....
        /*03c4*/ 	.word	0xffffffff


	//   ....[18]....
        /*03c8*/ 	.word	0xffffffff


	//   ....[19]....
        /*03cc*/ 	.word	0xffffffff


	//   ....[20]....
        /*03d0*/ 	.word	0xffffffff


	//   ....[21]....
        /*03d4*/ 	.word	0xffffffff


	//   ....[22]....
        /*03d8*/ 	.word	0xffffffff


	//   ....[23]....
        /*03dc*/ 	.word	0xffffffff


	//   ....[24]....
        /*03e0*/ 	.word	0xffffffff


	//   ....[25]....
        /*03e4*/ 	.word	0xffffffff


	//   ....[26]....
        /*03e8*/ 	.word	0xffffffff


	//   ....[27]....
        /*03ec*/ 	.word	0xffffffff


	//   ....[28]....
        /*03f0*/ 	.word	0xffffffff


	//   ....[29]....
        /*03f4*/ 	.word	0xffffffff


	//   ....[30]....
        /*03f8*/ 	.word	0xffffffff


	//   ....[31]....
        /*03fc*/ 	.word	0xffffffff


	//   ....[32]....
        /*0400*/ 	.word	0xffffffff


	//   ....[33]....
        /*0404*/ 	.word	0xffffffff


	//   ....[34]....
        /*0408*/ 	.word	0xffffffff


	//   ....[35]....
        /*040c*/ 	.word	0xffffffff


	//   ....[36]....
        /*0410*/ 	.word	0xffffffff


	//   ....[37]....
        /*0414*/ 	.word	0xffffffff


	//   ....[38]....
        /*0418*/ 	.word	0xffffffff


	//   ....[39]....
        /*041c*/ 	.word	0xffffffff


	//   ....[40]....
        /*0420*/ 	.word	0xffffffff


	//   ....[41]....
        /*0424*/ 	.word	0xffffffff


	//   ....[42]....
        /*0428*/ 	.word	0xffffffff


	//   ....[43]....
        /*042c*/ 	.word	0xffffffff


	//   ....[44]....
        /*0430*/ 	.word	0xffffffff


	//   ....[45]....
        /*0434*/ 	.word	0xffffffff


	//   ....[46]....
        /*0438*/ 	.word	0xffffffff


	//   ....[47]....
        /*043c*/ 	.word	0xffffffff


	//   ....[48]....
        /*0440*/ 	.word	0xffffffff


	//   ....[49]....
        /*0444*/ 	.word	0xffffffff


	//   ....[50]....
        /*0448*/ 	.word	0xffffffff


	//   ....[51]....
        /*044c*/ 	.word	0xffffffff


	//   ....[52]....
        /*0450*/ 	.word	0xffffffff


	//   ....[53]....
        /*0454*/ 	.word	0xffffffff


	//   ....[54]....
        /*0458*/ 	.word	0xffffffff


	//   ....[55]....
        /*045c*/ 	.word	0xffffffff


	//   ....[56]....
        /*0460*/ 	.word	0xffffffff


	//   ....[57]....
        /*0464*/ 	.word	0xffffffff


	//   ....[58]....
        /*0468*/ 	.word	0xffffffff


	//   ....[59]....
        /*046c*/ 	.word	0xffffffff


	//   ....[60]....
        /*0470*/ 	.word	0xffffffff


	//   ....[61]....
        /*0474*/ 	.word	0xffffffff


	//   ....[62]....
        /*0478*/ 	.word	0xffffffff


	//   ....[63]....
        /*047c*/ 	.word	0xffffffff


	//   ....[64]....
        /*0480*/ 	.word	0xffffffff


	//   ....[65]....
        /*0484*/ 	.word	0xffffffff


	//   ....[66]....
        /*0488*/ 	.word	0xffffffff


	//   ....[67]....
        /*048c*/ 	.word	0xffffffff


	//   ....[68]....
        /*0490*/ 	.word	0xffffffff


	//   ....[69]....
        /*0494*/ 	.word	0xffffffff


	//   ....[70]....
        /*0498*/ 	.word	0xffffffff


	//   ....[71]....
        /*049c*/ 	.word	0xffffffff


	//   ....[72]....
        /*04a0*/ 	.word	0xffffffff


	//   ....[73]....
        /*04a4*/ 	.word	0xffffffff


	//   ....[74]....
        /*04a8*/ 	.word	0xffffffff


	//   ....[75]....
        /*04ac*/ 	.word	0xffffffff


	//   ....[76]....
        /*04b0*/ 	.word	0xffffffff


	//   ....[77]....
        /*04b4*/ 	.word	0xffffffff


	//   ....[78]....
        /*04b8*/ 	.word	0xffffffff


	//   ....[79]....
        /*04bc*/ 	.word	0xffffffff


	//   ....[80]....
        /*04c0*/ 	.word	0xffffffff


	//   ....[81]....
        /*04c4*/ 	.word	0xffffffff


	//   ....[82]....
        /*04c8*/ 	.word	0xffffffff


	//   ....[83]....
        /*04cc*/ 	.word	0xffffffff


	//   ....[84]....
        /*04d0*/ 	.word	0xffffffff


	//----- nvinfo : EIATTR_COOP_GROUP_INSTR_OFFSETS
	.align		4
.L_148:
        /*04d4*/ 	.byte	0x04, 0x28
        /*04d6*/ 	.short	(.L_150 - .L_149)


	//   ....[0]....
.L_149:
        /*04d8*/ 	.word	0x00000090


	//   ....[1]....
        /*04dc*/ 	.word	0x00001570


	//   ....[2]....
        /*04e0*/ 	.word	0x000015f0


	//   ....[3]....
        /*04e4*/ 	.word	0x000017c0


	//   ....[4]....
        /*04e8*/ 	.word	0x000017f0


	//   ....[5]....
        /*04ec*/ 	.word	0x00001930


	//   ....[6]....
        /*04f0*/ 	.word	0x00001960


	//   ....[7]....
        /*04f4*/ 	.word	0x00001a90


	//   ....[8]....
        /*04f8*/ 	.word	0x00001ad0


	//   ....[9]....
        /*04fc*/ 	.word	0x00003020


	//   ....[10]....
        /*0500*/ 	.word	0x00003290


	//   ....[11]....
        /*0504*/ 	.word	0x00003910


	//   ....[12]....
        /*0508*/ 	.word	0x00004170


	//   ....[13]....
        /*050c*/ 	.word	0x000046c0


	//   ....[14]....
        /*0510*/ 	.word	0x00004840


	//   ....[15]....
        /*0514*/ 	.word	0x00004910


	//   ....[16]....
        /*0518*/ 	.word	0x000049c0


	//   ....[17]....
        /*051c*/ 	.word	0x00005010


	//   ....[18]....
        /*0520*/ 	.word	0x000050c0


	//   ....[19]....
        /*0524*/ 	.word	0x000050e0


	//   ....[20]....
        /*0528*/ 	.word	0x000051a0


	//   ....[21]....
        /*052c*/ 	.word	0x00007340


	//   ....[22]....
        /*0530*/ 	.word	0x00007550


	//   ....[23]....
        /*0534*/ 	.word	0x00007a90


	//   ....[24]....
        /*0538*/ 	.word	0x00007f10


	//   ....[25]....
        /*053c*/ 	.word	0x00008560


	//   ....[26]....
        /*0540*/ 	.word	0x00008680


	//   ....[27]....
        /*0544*/ 	.word	0x00008800


	//   ....[28]....
        /*0548*/ 	.word	0x00008920


	//   ....[29]....
        /*054c*/ 	.word	0x00008950


	//   ....[30]....
        /*0550*/ 	.word	0x00008a00


	//   ....[31]....
        /*0554*/ 	.word	0x00008c50


	//   ....[32]....
        /*0558*/ 	.word	0x00008cb0


	//   ....[33]....
        /*055c*/ 	.word	0x0000bd50


	//   ....[34]....
        /*0560*/ 	.word	0x0000bd90


	//   ....[35]....
        /*0564*/ 	.word	0x0000be30


	//   ....[36]....
        /*0568*/ 	.word	0x0000be80


	//   ....[37]....
        /*056c*/ 	.word	0x0000beb0


	//   ....[38]....
        /*0570*/ 	.word	0x0000bfd0


	//   ....[39]....
        /*0574*/ 	.word	0x0000c020


	//   ....[40]....
        /*0578*/ 	.word	0x0000c4e0


	//   ....[41]....
        /*057c*/ 	.word	0x0000ed60


	//   ....[42]....
        /*0580*/ 	.word	0x0000f2b0


	//   ....[43]....
        /*0584*/ 	.word	0x0000f490


	//   ....[44]....
        /*0588*/ 	.word	0x0000f900


	//   ....[45]....
        /*058c*/ 	.word	0x0000ff60


	//   ....[46]....
        /*0590*/ 	.word	0x00010080


	//   ....[47]....
        /*0594*/ 	.word	0x000101e0


	//   ....[48]....
        /*0598*/ 	.word	0x00010300


	//   ....[49]....
        /*059c*/ 	.word	0x00010330


	//   ....[50]....
        /*05a0*/ 	.word	0x000103f0


	//   ....[51]....
        /*05a4*/ 	.word	0x00010620


	//   ....[52]....
        /*05a8*/ 	.word	0x00010680


	//   ....[53]....
        /*05ac*/ 	.word	0x00011d80


	//   ....[54]....
        /*05b0*/ 	.word	0x00011d90


	//   ....[55]....
        /*05b4*/ 	.word	0x00011da0


	//   ....[56]....
        /*05b8*/ 	.word	0x00011db0


	//   ....[57]....
        /*05bc*/ 	.word	0x00011de0


	//   ....[58]....
        /*05c0*/ 	.word	0x00011e00


	//   ....[59]....
        /*05c4*/ 	.word	0x00011e20


	//   ....[60]....
        /*05c8*/ 	.word	0x00011e30


	//   ....[61]....
        /*05cc*/ 	.word	0x00013540


	//   ....[62]....
        /*05d0*/ 	.word	0x00013570


	//   ....[63]....
        /*05d4*/ 	.word	0x00013590


	//   ....[64]....
        /*05d8*/ 	.word	0x000135b0


	//   ....[65]....
        /*05dc*/ 	.word	0x000135c0


	//   ....[66]....
        /*05e0*/ 	.word	0x000135d0


	//   ....[67]....
        /*05e4*/ 	.word	0x000135e0


	//   ....[68]....
        /*05e8*/ 	.word	0x000135f0


	//   ....[69]....
        /*05ec*/ 	.word	0x00013810


	//   ....[70]....
        /*05f0*/ 	.word	0x00013820


	//   ....[71]....
        /*05f4*/ 	.word	0x000139a0


	//   ....[72]....
        /*05f8*/ 	.word	0x000139d0


	//   ....[73]....
        /*05fc*/ 	.word	0x00013b20


	//   ....[74]....
        /*0600*/ 	.word	0x00013b50


	//   ....[75]....
        /*0604*/ 	.word	0x00013ca0


	//   ....[76]....
        /*0608*/ 	.word	0x00013cc0


	//   ....[77]....
        /*060c*/ 	.word	0x000144c0


	//   ....[78]....
        /*0610*/ 	.word	0x000144e0


	//   ....[79]....
        /*0614*/ 	.word	0x00014630


	//   ....[80]....
        /*0618*/ 	.word	0x00014660


	//   ....[81]....
        /*061c*/ 	.word	0x00014790


	//   ....[82]....
        /*0620*/ 	.word	0x000147c0


	//   ....[83]....
        /*0624*/ 	.word	0x000148f0


	//   ....[84]....
        /*0628*/ 	.word	0x00014910


	//----- nvinfo : EIATTR_EXIT_INSTR_OFFSETS
	.align		4
.L_150:
        /*062c*/ 	.byte	0x04, 0x1c
        /*062e*/ 	.short	(.L_152 - .L_151)


	//   ....[0]....
.L_151:
        /*0630*/ 	.word	0x00000370


	//   ....[1]....
        /*0634*/ 	.word	0x00013cd0


	//   ....[2]....
        /*0638*/ 	.word	0x00013da0


	//   ....[3]....
        /*063c*/ 	.word	0x00013e00


	//   ....[4]....
        /*0640*/ 	.word	0x00014920


	//   ....[5]....
        /*0644*/ 	.word	0x000149d0


	//   ....[6]....
        /*0648*/ 	.word	0x00014a30


	//----- nvinfo : EIATTR_CTAIDZ_USED
	.align		4
.L_152:
        /*064c*/ 	.byte	0x01, 0x04
	.zero		2


	//----- nvinfo : EIATTR_MAX_THREADS
	.align		4
        /*0650*/ 	.byte	0x04, 0x05
        /*0652*/ 	.short	(.L_154 - .L_153)
.L_153:
        /*0654*/ 	.word	0x00000080
        /*0658*/ 	.word	0x00000001
        /*065c*/ 	.word	0x00000001


	//----- nvinfo : EIATTR_CRS_STACK_SIZE
	.align		4
.L_154:
        /*0660*/ 	.byte	0x04, 0x1e
        /*0662*/ 	.short	(.L_156 - .L_155)
.L_155:
        /*0664*/ 	.word	0x00000000
.L_156:


//--------------------- .nv.info._ZN7cutlass13device_kernelIN5flash19enable_sm80_to_sm89INS1_16FlashAttnFwdSm80INS1_25CollectiveMainloopFwdSm80ILi4ELi1ELb0EN4cute5tupleIJNS5_1CILi128EEENS7_ILi48EEENS7_ILi96EEEEEELi96ENS_6half_tEfNS_4arch4Sm80ELb0ELb1ELb1ELb1ELb0ELb1ELb1ELb0EEENS1_21CollectiveEpilogueFwdINS6_IJS8_SA_S9_EEENS6_IJNS7_ILi1EEESI_SI_EEESC_SE_Li128ELb1ELb1ELb0ELb0EEENS1_19SingleTileSchedulerILb1ELb0ELb1ELi128EEEEEEEEEvNT_6ParamsE --------------------------
	.section	.nv.info._ZN7cutlass13device_kernelIN5flash19enable_sm80_to_sm89INS1_16FlashAttnFwdSm80INS1_25CollectiveMainloopFwdSm80ILi4ELi1ELb0EN4cute5tupleIJNS5_1CILi128EEENS7_ILi48EEENS7_ILi96EEEEEELi96ENS_6half_tEfNS_4arch4Sm80ELb0ELb1ELb1ELb1ELb0ELb1ELb1ELb0EEENS1_21CollectiveEpilogueFwdINS6_IJS8_SA_S9_EEENS6_IJNS7_ILi1EEESI_SI_EEESC_SE_Li128ELb1ELb1ELb0ELb0EEENS1_19SingleTileSchedulerILb1ELb0ELb1ELi128EEEEEEEEEvNT_6ParamsE,"",@"SHT_CUDA_INFO"
	.sectionflags	@""
	.align	4


	//----- nvinfo : EIATTR_CUDA_API_VERSION
	.align		4
        /*0000*/ 	.byte	0x04, 0x37
        /*0002*/ 	.short	(.L_158 - .L_157)
.L_157:
        /*0004*/ 	.word	0x00000082


	//----- nvinfo : EIATTR_SW2861232_WAR
	.align		4
.L_158:
        /*0008*/ 	.byte	0x01, 0x35
	.zero		2


	//----- nvinfo : EIATTR_PARAM_CBANK
	.align		4
        /*000c*/ 	.byte	0x04, 0x0a
        /*000e*/ 	.short	(.L_160 - .L_159)
	.align		4
.L_159:
        /*0010*/ 	.word	index@(.nv.constant0._ZN7cutlass13device_kernelIN5flash19enable_sm80_to_sm89INS1_16FlashAttnFwdSm80INS1_25CollectiveMainloopFwdSm80ILi4ELi1ELb0EN4cute5tupleIJNS5_1CILi128EEENS7_ILi48EEENS7_ILi96EEEEEELi96ENS_6half_tEfNS_4arch4Sm80ELb0ELb1ELb1ELb1ELb0ELb1ELb1ELb0EEENS1_21CollectiveEpilogueFwdINS6_IJS8_SA_S9_EEENS6_IJNS7_ILi1EEESI_SI_EEESC_SE_Li128ELb1ELb1ELb0ELb0EEENS1_19SingleTileSchedulerILb1ELb0ELb1ELi128EEEEEEEEEvNT_6ParamsE)
        /*0014*/ 	.short	0x0160
        /*0016*/ 	.short	0x0418


	//----- nvinfo : EIATTR_CBANK_PARAM_SIZE
	.align		4
.L_160:
        /*0018*/ 	.byte	0x03, 0x19
        /*001a*/ 	.short	0x0418


	//----- nvinfo : EIATTR_KPARAM_INFO
	.align		4
        /*001c*/ 	.byte	0x04, 0x17
        /*001e*/ 	.short	(.L_162 - .L_161)
.L_161:
        /*0020*/ 	.word	0x00000000
        /*0024*/ 	.short	0x0000
        /*0026*/ 	.short	0x0000
        /*0028*/ 	.byte	0x00, 0xf0, 0x61, 0x10


	//----- nvinfo : EIATTR_MAXREG_COUNT
	.align		4
.L_162:
        /*002c*/ 	.byte	0x03, 0x1b
        /*002e*/ 	.short	0x00ff


	//----- nvinfo : EIATTR_NUM_BARRIERS
	.align		4
        /*0030*/ 	.byte	0x02, 0x4c
        /*0032*/ 	.byte	0x02
	.zero		1


	//----- nvinfo : EIATTR_ANNOTATIONS
	.align		4
        /*0034*/ 	.byte	0x04, 0x55
        /*0036*/ 	.short	(.L_164 - .L_163)


	//   ....[0]....
.L_163:
        /* <DEDUP_REMOVED lines=53> */


	//----- nvinfo : EIATTR_MERCURY_ISA_VERSION
	.align		4
.L_164:
        /*0378*/ 	.byte	0x03, 0x5f
        /*037a*/ 	.short	0x0000


	//----- nvinfo : EIATTR_COOP_GROUP_MASK_REGIDS
	.align		4
        /*037c*/ 	.byte	0x04, 0x29
        /*037e*/ 	.short	(.L_166 - .L_165)


	//   ....[0]....
.L_165:
        /*0380*/ 	.word	0xffffffff


	//   ....[1]....
        /*0384*/ 	.word	0xffffffff


	//   ....[2]....
        /*0388*/ 	.word	0xffffffff


	//   ....[3]....
        /*038c*/ 	.word	0xffffffff


	//   ....[4]....
        /*0390*/ 	.word	0xffffffff


	//   ....[5]....
        /*0394*/ 	.word	0xffffffff


	//   ....[6]....
        /*0398*/ 	.word	0xffffffff


	//   ....[7]....
        /*039c*/ 	.word	0xffffffff


	//   ....[8]....
        /*03a0*/ 	.word	0xffffffff


	//   ....[9]....
        /*03a4*/ 	.word	0xffffffff


	//   ....[10]....
        /*03a8*/ 	.word	0xffffffff


	//   ....[11]....
        /*03ac*/ 	.word	0xffffffff


	//   ....[12]....
        /*03b0*/ 	.word	0xffffffff


	//   ....[13]....
        /*03b4*/ 	.word	0xffffffff


	//   ....[14]....
        /*03b8*/ 	.word	0xffffffff


	//   ....[15]....
        /*03bc*/ 	.word	0xffffffff


	//   ....[16]....
        /*03c0*/ 	.word	0xffffffff


	//   ....[17]....
        /*03c4*/ 	.word	0xffffffff


	//   ....[18]....
        /*03c8*/ 	.word	0xffffffff


	//   ....[19]....
        /*03cc*/ 	.word	0xffffffff


	//   ....[20]....
        /*03d0*/ 	.word	0xffffffff


	//   ....[21]....
        /*03d4*/ 	.word	0xffffffff


	//   ....[22]....
        /*03d8*/ 	.word	0xffffffff


	//   ....[23]....
        /*03dc*/ 	.word	0xffffffff


	//   ....[24]....
        /*03e0*/ 	.word	0xffffffff


	//   ....[25]....
        /*03e4*/ 	.word	0xffffffff


	//   ....[26]....
        /*03e8*/ 	.word	0xffffffff


	//   ....[27]....
        /*03ec*/ 	.word	0xffffffff


	//   ....[28]....
        /*03f0*/ 	.word	0xffffffff


	//   ....[29]....
        /*03f4*/ 	.word	0xffffffff


	//   ....[30]....
        /*03f8*/ 	.word	0xffffffff


	//   ....[31]....
        /*03fc*/ 	.word	0xffffffff


	//   ....[32]....
        /*0400*/ 	.word	0xffffffff


	//   ....[33]....
        /*0404*/ 	.word	0xffffffff


	//   ....[34]....
        /*0408*/ 	.word	0xffffffff


	//   ....[35]....
        /*040c*/ 	.word	0xffffffff


	//   ....[36]....
        /*0410*/ 	.word	0xffffffff


	//   ....[37]....
        /*0414*/ 	.word	0xffffffff


	//   ....[38]....
        /*0418*/ 	.word	0xffffffff


	//   ....[39]....
        /*041c*/ 	.word	0xffffffff


	//   ....[40]....
        /*0420*/ 	.word	0xffffffff


	//   ....[41]....
        /*0424*/ 	.word	0xffffffff


	//   ....[42]....
        /*0428*/ 	.word	0xffffffff


	//   ....[43]....
        /*042c*/ 	.word	0xffffffff


	//   ....[44]....
        /*0430*/ 	.word	0xffffffff


	//   ....[45]....
        /*0434*/ 	.word	0xffffffff


	//   ....[46]....
        /*0438*/ 	.word	0xffffffff


	//   ....[47]....
        /*043c*/ 	.word	0xffffffff


	//   ....[48]....
        /*0440*/ 	.word	0xffffffff


	//   ....[49]....
        /*0444*/ 	.word	0xffffffff


	//   ....[50]....
        /*0448*/ 	.word	0xffffffff


	//   ....[51]....
        /*044c*/ 	.word	0xffffffff


	//   ....[52]....
        /*0450*/ 	.word	0xffffffff


	//   ....[53]....
        /*0454*/ 	.word	0xffffffff


	//   ....[54]....
        /*0458*/ 	.word	0xffffffff


	//   ....[55]....
        /*045c*/ 	.word	0xffffffff


	//   ....[56]....
        /*0460*/ 	.word	0xffffffff


	//   ....[57]....
        /*0464*/ 	.word	0xffffffff


	//   ....[58]....
        /*0468*/ 	.word	0xffffffff


	//   ....[59]....
        /*046c*/ 	.word	0xffffffff


	//   ....[60]....
        /*0470*/ 	.word	0xffffffff


	//   ....[61]....
        /*0474*/ 	.word	0xffffffff


	//   ....[62]....
        /*0478*/ 	.word	0xffffffff


	//   ....[63]....
        /*047c*/ 	.word	0xffffffff


	//   ....[64]....
        /*0480*/ 	.word	0xffffffff


	//   ....[65]....
        /*0484*/ 	.word	0xffffffff


	//   ....[66]....
        /*0488*/ 	.word	0xffffffff


	//   ....[67]....
        /*048c*/ 	.word	0xffffffff


	//   ....[68]....
        /*0490*/ 	.word	0xffffffff


	//   ....[69]....
        /*0494*/ 	.word	0xffffffff


	//   ....[70]....
        /*0498*/ 	.word	0xffffffff


	//   ....[71]....
        /*049c*/ 	.word	0xffffffff


	//   ....[72]....
        /*04a0*/ 	.word	0xffffffff


	//   ....[73]....
        /*04a4*/ 	.word	0xffffffff


	//   ....[74]....
        /*04a8*/ 	.word	0xffffffff


	//   ....[75]....
        /*04ac*/ 	.word	0xffffffff


	//   ....[76]....
        /*04b0*/ 	.word	0xffffffff


	//   ....[77]....
        /*04b4*/ 	.word	0xffffffff


	//   ....[78]....
        /*04b8*/ 	.word	0xffffffff


	//   ....[79]....
        /*04bc*/ 	.word	0xffffffff


	//   ....[80]....
        /*04c0*/ 	.word	0xffffffff


	//   ....[81]....
        /*04c4*/ 	.word	0xffffffff


	//   ....[82]....
        /*04c8*/ 	.word	0xffffffff


	//   ....[83]....
        /*04cc*/ 	.word	0xffffffff


	//   ....[84]....
        /*04d0*/ 	.word	0xffffffff


	//   ....[85]....
        /*04d4*/ 	.word	0xffffffff


	//   ....[86]....
        /*04d8*/ 	.word	0xffffffff


	//   ....[87]....
        /*04dc*/ 	.word	0xffffffff


	//   ....[88]....
        /*04e0*/ 	.word	0xffffffff


	//   ....[89]....
        /*04e4*/ 	.word	0xffffffff


	//   ....[90]....
        /*04e8*/ 	.word	0xffffffff


	//   ....[91]....
        /*04ec*/ 	.word	0xffffffff


	//   ....[92]....
        /*04f0*/ 	.word	0xffffffff


	//   ....[93]....
        /*04f4*/ 	.word	0xffffffff


	//   ....[94]....
        /*04f8*/ 	.word	0xffffffff


	//   ....[95]....
        /*04fc*/ 	.word	0xffffffff


	//   ....[96]....
        /*0500*/ 	.word	0xffffffff


	//   ....[97]....
        /*0504*/ 	.word	0xffffffff


	//   ....[98]....
        /*0508*/ 	.word	0xffffffff


	//   ....[99]....
        /*050c*/ 	.word	0xffffffff


	//   ....[100]....
        /*0510*/ 	.word	0xffffffff


	//----- nvinfo : EIATTR_COOP_GROUP_INSTR_OFFSETS
	.align		4
.L_166:
        /*0514*/ 	.byte	0x04, 0x28
        /*0516*/ 	.short	(.L_168 - .L_167)


	//   ....[0]....
.L_167:
        /*0518*/ 	.word	0x00000090


	//   ....[1]....
        /*051c*/ 	.word	0x00007100


	//   ....[2]....
        /*0520*/ 	.word	0x00007120


	//   ....[3]....
        /*0524*/ 	.word	0x00007250


	//   ....[4]....
        /*0528*/ 	.word	0x00007280


	//   ....[5]....
        /*052c*/ 	.word	0x000073c0


	//   ....[6]....
        /*0530*/ 	.word	0x000073f0


	//   ....[7]....
        /*0534*/ 	.word	0x00007540


	//   ....[8]....
        /*0538*/ 	.word	0x00007570


	//   ....[9]....
        /*053c*/ 	.word	0x00007d30


	//   ....[10]....
        /*0540*/ 	.word	0x00007d50


	//   ....[11]....
        /*0544*/ 	.word	0x00007d60


	//   ....[12]....
        /*0548*/ 	.word	0x00007d70


	//   ....[13]....
        /*054c*/ 	.word	0x000082e0


	//   ....[14]....
        /*0550*/ 	.word	0x00008370


	//   ....[15]....
        /*0554*/ 	.word	0x00008440


	//   ....[16]....
        /*0558*/ 	.word	0x00008480


	//   ....[17]....
        /*055c*/ 	.word	0x0000b2a0


	//   ....[18]....
        /*0560*/ 	.word	0x0000b2c0


	//   ....[19]....
        /*0564*/ 	.word	0x0000b2d0


	//   ....[20]....
        /*0568*/ 	.word	0x0000b2e0


	//   ....[21]....
        /*056c*/ 	.word	0x0000b560


	//   ....[22]....
        /*0570*/ 	.word	0x0000b7b0


	//   ....[23]....
        /*0574*/ 	.word	0x0000b820


	//   ....[24]....
        /*0578*/ 	.word	0x0000b860


	//   ....[25]....
        /*057c*/ 	.word	0x0000fc00


	//   ....[26]....
        /*0580*/ 	.word	0x0000fe60


	//   ....[27]....
        /*0584*/ 	.word	0x000104e0


	//   ....[28]....
        /*0588*/ 	.word	0x00010d40


	//   ....[29]....
        /*058c*/ 	.word	0x00011290


	//   ....[30]....
        /*0590*/ 	.word	0x00011410


	//   ....[31]....
        /*0594*/ 	.word	0x000114d0


	//   ....[32]....
        /*0598*/ 	.word	0x00011570


	//   ....[33]....
        /*059c*/ 	.word	0x00011bd0


	//   ....[34]....
        /*05a0*/ 	.word	0x00011c80


	//   ....[35]....
        /*05a4*/ 	.word	0x00011ca0


	//   ....[36]....
        /*05a8*/ 	.word	0x00011d60


	//   ....[37]....
        /*05ac*/ 	.word	0x00013ed0


	//   ....[38]....
        /*05b0*/ 	.word	0x000140e0


	//   ....[39]....
        /*05b4*/ 	.word	0x00014620


	//   ....[40]....
        /*05b8*/ 	.word	0x00014aa0


	//   ....[41]....
        /*05bc*/ 	.word	0x000150f0


	//   ....[42]....
        /*05c0*/ 	.word	0x00015210


	//   ....[43]....
        /*05c4*/ 	.word	0x00015390


	//   ....[44]....
        /*05c8*/ 	.word	0x000154b0


	//   ....[45]....
        /*05cc*/ 	.word	0x000154e0


	//   ....[46]....
        /*05d0*/ 	.word	0x00015590


	//   ....[47]....
        /*05d4*/ 	.word	0x000157e0


	//   ....[48]....
        /*05d8*/ 	.word	0x00015840


	//   ....[49]....
        /*05dc*/ 	.word	0x000188f0


	//   ....[50]....
        /*05e0*/ 	.word	0x00018930


	//   ....[51]....
        /*05e4*/ 	.word	0x000189d0


	//   ....[52]....
        /*05e8*/ 	.word	0x00018a20


	//   ....[53]....
        /*05ec*/ 	.word	0x00018a50


	//   ....[54]....
        /*05f0*/ 	.word	0x00018b70


	//   ....[55]....
        /*05f4*/ 	.word	0x00018bc0


	//   ....[56]....
        /*05f8*/ 	.word	0x00019080


	//   ....[57]....
        /*05fc*/ 	.word	0x0001b890


	//   ....[58]....
        /*0600*/ 	.word	0x0001bde0


	//   ....[59]....
        /*0604*/ 	.word	0x0001bfc0


	//   ....[60]....
        /*0608*/ 	.word	0x0001c430


	//   ....[61]....
        /*060c*/ 	.word	0x0001ca90


	//   ....[62]....
        /*0610*/ 	.word	0x0001cbb0


	//   ....[63]....
        /*0614*/ 	.word	0x0001cd10


	//   ....[64]....
        /*0618*/ 	.word	0x0001ce30


	//   ....[65]....
        /*061c*/ 	.word	0x0001ce60


	//   ....[66]....
        /*0620*/ 	.word	0x0001cf20


	//   ....[67]....
        /*0624*/ 	.word	0x0001d150


	//   ....[68]....
        /*0628*/ 	.word	0x0001d1b0


	//   ....[69]....
        /*062c*/ 	.word	0x0001e870


	//   ....[70]....
        /*0630*/ 	.word	0x0001e8a0


	//   ....[71]....
        /*0634*/ 	.word	0x0001eaa0


	//   ....[72]....
        /*0638*/ 	.word	0x0001eab0


	//   ....[73]....
        /*063c*/ 	.word	0x0001eac0


	//   ....[74]....
        /*0640*/ 	.word	0x0001eaf0


	//   ....[75]....
        /*0644*/ 	.word	0x0001eb10


	//   ....[76]....
        /*0648*/ 	.word	0x0001eb20


	//   ....[77]....
        /*064c*/ 	.word	0x00020030


	//   ....[78]....
        /*0650*/ 	.word	0x00020060


	//   ....[79]....
        /*0654*/ 	.word	0x00020090


	//   ....[80]....
        /*0658*/ 	.word	0x000200b0


	//   ....[81]....
        /*065c*/ 	.word	0x000200c0


	//   ....[82]....
        /*0660*/ 	.word	0x000200d0


	//   ....[83]....
        /*0664*/ 	.word	0x000200e0


	//   ....[84]....
        /*0668*/ 	.word	0x000200f0


	//   ....[85]....
        /*066c*/ 	.word	0x00020310


	//   ....[86]....
        /*0670*/ 	.word	0x00020320


	//   ....[87]....
        /*0674*/ 	.word	0x000204a0


	//   ....[88]....
        /*0678*/ 	.word	0x000204d0


	//   ....[89]....
        /*067c*/ 	.word	0x00020620


	//   ....[90]....
        /*0680*/ 	.word	0x00020650


	//   ....[91]....
        /*0684*/ 	.word	0x000207a0


	//   ....[92]....
        /*0688*/ 	.word	0x000207c0


	//   ....[93]....
        /*068c*/ 	.word	0x00020fb0


	//   ....[94]....
        /*0690*/ 	.word	0x00020fd0


	//   ....[95]....
        /*0694*/ 	.word	0x00021120


	//   ....[96]....
        /*0698*/ 	.word	0x00021150


	//   ....[97]....
        /*069c*/ 	.word	0x00021280


	//   ....[98]....
        /*06a0*/ 	.word	0x000212b0


	//   ....[99]....
        /*06a4*/ 	.word	0x000213e0


	//   ....[100]....
        /*06a8*/ 	.word	0x00021400


	//----- nvinfo : EIATTR_EXIT_INSTR_OFFSETS
	.align		4
.L_168:
        /*06ac*/ 	.byte	0x04, 0x1c
        /*06ae*/ 	.short	(.L_170 - .L_169)


	//   ....[0]....
.L_169:
        /*06b0*/ 	.word	0x00000370


	//   ....[1]....
        /*06b4*/ 	.word	0x000207d0


	//   ....[2]....
        /*06b8*/ 	.word	0x000208a0


	//   ....[3]....
        /*06bc*/ 	.word	0x00020900


	//   ....[4]....
        /*06c0*/ 	.word	0x00021410


	//   ....[5]....
        /*06c4*/ 	.word	0x000214c0


	//   ....[6]....
        /*06c8*/ 	.word	0x00021520


	//----- nvinfo : EIATTR_CTAIDZ_USED
	.align		4
.L_170:
        /*06cc*/ 	.byte	0x01, 0x04
	.zero		2


	//----- nvinfo : EIATTR_MAX_THREADS
	.align		4
        /*06d0*/ 	.byte	0x04, 0x05
        /*06d2*/ 	.short	(.L_172 - .L_171)
.L_171:
        /*06d4*/ 	.word	0x00000080
        /*06d8*/ 	.word	0x00000001
        /*06dc*/ 	.word	0x00000001


	//----- nvinfo : EIATTR_CRS_STACK_SIZE
	.align		4
.L_172:
        /*06e0*/ 	.byte	0x04, 0x1e
        /*06e2*/ 	.short	(.L_174 - .L_173)
.L_173:
        /*06e4*/ 	.word	0x00000000
.L_174:


//--------------------- .nv.info._ZN7cutlass13device_kernelIN5flash19enable_sm80_to_sm89INS1_16FlashAttnFwdSm80INS1_25CollectiveMainloopFwdSm80ILi4ELi1ELb0EN4cute5tupleIJNS5_1CILi128EEENS7_ILi64EEENS7_ILi96EEEEEELi96ENS_6half_tEfNS_4arch4Sm80ELb1ELb0ELb1ELb0ELb0ELb0ELb1ELb0EEENS1_21CollectiveEpilogueFwdINS6_IJS8_SA_S9_EEENS6_IJNS7_ILi1EEESI_SI_EEESC_SE_Li128ELb0ELb1ELb0ELb0EEENS1_30DynamicPersistentTileSchedulerILi128ELi128ELb0ELb1ELb0EEEEEEEEEvNT_6ParamsE --------------------------
	.section	.nv.info._ZN7cutlass13device_kernelIN5flash19enable_sm80_to_sm89INS1_16FlashAttnFwdSm80INS1_25CollectiveMainloopFwdSm80ILi4ELi1ELb0EN4cute5tupleIJNS5_1CILi128EEENS7_ILi64EEENS7_ILi96EEEEEELi96ENS_6half_tEfNS_4arch4Sm80ELb1ELb0ELb1ELb0ELb0ELb0ELb1ELb0EEENS1_21CollectiveEpilogueFwdINS6_IJS8_SA_S9_EEENS6_IJNS7_ILi1EEESI_SI_EEESC_SE_Li128ELb0ELb1ELb0ELb0EEENS1_30DynamicPersistentTileSchedulerILi128ELi128ELb0ELb1ELb0EEEEEEEEEvNT_6ParamsE,"",@"SHT_CUDA_INFO"
	.sectionflags	@""
	.align	4


	//----- nvinfo : EIATTR_CUDA_API_VERSION
	.align		4
        /*0000*/ 	.byte	0x04, 0x37
        /*0002*/ 	.short	(.L_176 - .L_175)
.L_175:
        /*0004*/ 	.word	0x00000082


	//----- nvinfo : EIATTR_SW2861232_WAR
	.align		4
.L_176:
        /*0008*/ 	.byte	0x01, 0x35
	.zero		2


	//----- nvinfo : EIATTR_PARAM_CBANK
	.align		4
        /*000c*/ 	.byte	0x04, 0x0a
        /*000e*/ 	.short	(.L_178 - .L_177)
	.align		4
.L_177:
        /*0010*/ 	.word	index@(.nv.constant0._ZN7cutlass13device_kernelIN5flash19enable_sm80_to_sm89INS1_16FlashAttnFwdSm80INS1_25CollectiveMainloopFwdSm80ILi4ELi1ELb0EN4cute5tupleIJNS5_1CILi128EEENS7_ILi64EEENS7_ILi96EEEEEELi96ENS_6half_tEfNS_4arch4Sm80ELb1ELb0ELb1ELb0ELb0ELb0ELb1ELb0EEENS1_21CollectiveEpilogueFwdINS6_IJS8_SA_S9_EEENS6_IJNS7_ILi1EEESI_SI_EEESC_SE_Li128ELb0ELb1ELb0ELb0EEENS1_30DynamicPersistentTileSchedulerILi128ELi128ELb0ELb1ELb0EEEEEEEEEvNT_6ParamsE)
        /*0014*/ 	.short	0x0160
        /*0016*/ 	.short	0x0428


	//----- nvinfo : EIATTR_CBANK_PARAM_SIZE
	.align		4
.L_178:
        /*0018*/ 	.byte	0x03, 0x19
        /*001a*/ 	.short	0x0428


	//----- nvinfo : EIATTR_KPARAM_INFO
	.align		4
        /*001c*/ 	.byte	0x04, 0x17
        /*001e*/ 	.short	(.L_180 - .L_179)
.L_179:
        /*0020*/ 	.word	0x00000000
        /*0024*/ 	.short	0x0000
        /*0026*/ 	.short	0x0000
        /*0028*/ 	.byte	0x00, 0xf0, 0xa1, 0x10


	//----- nvinfo : EIATTR_MAXREG_COUNT
	.align		4
.L_180:
        /*002c*/ 	.byte	0x03, 0x1b
        /*002e*/ 	.short	0x00ff


	//----- nvinfo : EIATTR_NUM_BARRIERS
	.align		4
        /*0030*/ 	.byte	0x02, 0x4c
        /*0032*/ 	.byte	0x06
	.zero		1


	//----- nvinfo : EIATTR_ANNOTATIONS
	.align		4
        /*0034*/ 	.byte	0x04, 0x55
        /*0036*/ 	.short	(.L_182 - .L_181)


	//   ....[0]....
.L_181:
        /* <DEDUP_REMOVED lines=78> */


	//----- nvinfo : EIATTR_MERCURY_ISA_VERSION
	.align		4
.L_182:
        /*0508*/ 	.byte	0x03, 0x5f
        /*050a*/ 	.short	0x0000


	//----- nvinfo : EIATTR_INT_WARP_WIDE_INSTR_OFFSETS
	.align		4
        /*050c*/ 	.byte	0x04, 0x31
        /*050e*/ 	.short	(.L_184 - .L_183)


	//   ....[0]....
.L_183:
        /*0510*/ 	.word	0x0000ec00


	//   ....[1]....
        /*0514*/ 	.word	0x0000ec80


	//----- nvinfo : EIATTR_COOP_GROUP_MASK_REGIDS
	.align		4
.L_184:
        /*0518*/ 	.byte	0x04, 0x29
        /*051a*/ 	.short	(.L_186 - .L_185)


	//   ....[0]....
.L_185:
        /*051c*/ 	.word	0xffffffff


	//   ....[1]....
        /*0520*/ 	.word	0xffffffff


	//   ....[2]....
        /*0524*/ 	.word	0xffffffff


	//   ....[3]....
        /*0528*/ 	.word	0xffffffff


	//   ....[4]....
        /*052c*/ 	.word	0xffffffff


	//   ....[5]....
        /*0530*/ 	.word	0xffffffff


	//   ....[6]....
        /*0534*/ 	.word	0xffffffff


	//   ....[7]....
        /*0538*/ 	.word	0xffffffff


	//   ....[8]....
        /*053c*/ 	.word	0xffffffff


	//   ....[9]....
        /*0540*/ 	.word	0xffffffff


	//   ....[10]....
        /*0544*/ 	.word	0xffffffff


	//   ....[11]....
        /*0548*/ 	.word	0xffffffff


	//   ....[12]....
        /*054c*/ 	.word	0xffffffff


	//   ....[13]....
        /*0550*/ 	.word	0xffffffff


	//   ....[14]....
        /*0554*/ 	.word	0xffffffff


	//   ....[15]....
        /*0558*/ 	.word	0xffffffff


	//   ....[16]....
        /*055c*/ 	.word	0xffffffff


	//   ....[17]....
        /*0560*/ 	.word	0xffffffff


	//   ....[18]....
        /*0564*/ 	.word	0xffffffff


	//   ....[19]....
        /*0568*/ 	.word	0xffffffff


	//   ....[20]....
        /*056c*/ 	.word	0xffffffff


	//   ....[21]....
        /*0570*/ 	.word	0xffffffff


	//   ....[22]....
        /*0574*/ 	.word	0xffffffff


	//   ....[23]....
        /*0578*/ 	.word	0xffffffff


	//   ....[24]....
        /*057c*/ 	.word	0xffffffff


	//   ....[25]....
        /*0580*/ 	.word	0xffffffff


	//   ....[26]....
        /*0584*/ 	.word	0xffffffff


	//   ....[27]....
        /*0588*/ 	.word	0xffffffff


	//   ....[28]....
        /*058c*/ 	.word	0xffffffff


	//   ....[29]....
        /*0590*/ 	.word	0xffffffff


	//   ....[30]....
        /*0594*/ 	.word	0xffffffff


	//   ....[31]....
        /*0598*/ 	.word	0xffffffff


	//   ....[32]....
        /*059c*/ 	.word	0xffffffff


	//   ....[33]....
        /*05a0*/ 	.word	0xffffffff


	//   ....[34]....
        /*05a4*/ 	.word	0xffffffff


	//   ....[35]....
        /*05a8*/ 	.word	0xffffffff


	//   ....[36]....
        /*05ac*/ 	.word	0xffffffff


	//   ....[37]....
        /*05b0*/ 	.word	0xffffffff


	//   ....[38]....
        /*05b4*/ 	.word	0xffffffff


	//   ....[39]....
        /*05b8*/ 	.word	0xffffffff


	//   ....[40]....
        /*05bc*/ 	.word	0xffffffff


	//   ....[41]....
        /*05c0*/ 	.word	0xffffffff


	//   ....[42]....
        /*05c4*/ 	.word	0xffffffff


	//   ....[43]....
        /*05c8*/ 	.word	0xffffffff


	//   ....[44]....
        /*05cc*/ 	.word	0xffffffff


	//   ....[45]....
        /*05d0*/ 	.word	0xffffffff


	//   ....[46]....
        /*05d4*/ 	.word	0xffffffff


	//   ....[47]....
        /*05d8*/ 	.word	0xffffffff


	//   ....[48]....
        /*05dc*/ 	.word	0xffffffff


	//   ....[49]....
        /*05e0*/ 	.word	0xffffffff


	//   ....[50]....
        /*05e4*/ 	.word	0xffffffff


	//   ....[51]....
        /*05e8*/ 	.word	0xffffffff


	//   ....[52]....
        /*05ec*/ 	.word	0xffffffff


	//   ....[53]....
        /*05f0*/ 	.word	0xffffffff


	//   ....[54]....
        /*05f4*/ 	.word	0xffffffff


	//   ....[55]....
        /*05f8*/ 	.word	0xffffffff


	//   ....[56]....
        /*05fc*/ 	.word	0xffffffff


	//   ....[57]....
        /*0600*/ 	.word	0xffffffff


	//   ....[58]....
        /*0604*/ 	.word	0xffffffff


	//   ....[59]....
        /*0608*/ 	.word	0xffffffff


	//   ....[60]....
        /*060c*/ 	.word	0xffffffff


	//   ....[61]....
        /*0610*/ 	.word	0xffffffff


	//   ....[62]....
        /*0614*/ 	.word	0xffffffff


	//   ....[63]....
        /*0618*/ 	.word	0xffffffff


	//   ....[64]....
        /*061c*/ 	.word	0xffffffff


	//   ....[65]....
        /*0620*/ 	.word	0xffffffff


	//   ....[66]....
        /*0624*/ 	.word	0xffffffff


	//   ....[67]....
        /*0628*/ 	.word	0xffffffff


	//   ....[68]....
        /*062c*/ 	.word	0xffffffff


	//   ....[69]....
        /*0630*/ 	.word	0xffffffff


	//   ....[70]....
        /*0634*/ 	.word	0xffffffff


	//   ....[71]....
        /*0638*/ 	.word	0xffffffff


	//   ....[72]....
        /*063c*/ 	.word	0xffffffff


	//   ....[73]....
        /*0640*/ 	.word	0xffffffff


	//   ....[74]....
        /*0644*/ 	.word	0xffffffff


	//   ....[75]....
        /*0648*/ 	.word	0xffffffff


	//   ....[76]....
        /*064c*/ 	.word	0xffffffff


	//   ....[77]....
        /*0650*/ 	.word	0xffffffff


	//   ....[78]....
        /*0654*/ 	.word	0xffffffff


	//   ....[79]....
        /*0658*/ 	.word	0xffffffff


	//   ....[80]....
        /*065c*/ 	.word	0xffffffff


	//   ....[81]....
        /*0660*/ 	.word	0xffffffff


	//   ....[82]....
        /*0664*/ 	.word	0xffffffff


	//   ....[83]....
        /*0668*/ 	.word	0xffffffff


	//   ....[84]....
        /*066c*/ 	.word	0xffffffff


	//   ....[85]....
        /*0670*/ 	.word	0xffffffff


	//   ....[86]....
        /*0674*/ 	.word	0xffffffff


	//   ....[87]....
        /*0678*/ 	.word	0xffffffff


	//   ....[88]....
        /*067c*/ 	.word	0xffffffff


	//   ....[89]....
        /*0680*/ 	.word	0xffffffff


	//   ....[90]....
        /*0684*/ 	.word	0xffffffff


	//   ....[91]....
        /*0688*/ 	.word	0xffffffff


	//   ....[92]....
        /*068c*/ 	.word	0xffffffff


	//   ....[93]....
        /*0690*/ 	.word	0xffffffff


	//   ....[94]....
        /*0694*/ 	.word	0xffffffff


	//   ....[95]....
        /*0698*/ 	.word	0xffffffff


	//   ....[96]....
        /*069c*/ 	.word	0xffffffff


	//   ....[97]....
        /*06a0*/ 	.word	0xffffffff


	//   ....[98]....
        /*06a4*/ 	.word	0xffffffff


	//   ....[99]....
        /*06a8*/ 	.word	0xffffffff


	//----- nvinfo : EIATTR_COOP_GROUP_INSTR_OFFSETS
	.align		4
.L_186:
        /*06ac*/ 	.byte	0x04, 0x28
        /*06ae*/ 	.short	(.L_188 - .L_187)


	//   ....[0]....
.L_187:
        /*06b0*/ 	.word	0x00000050


	//   ....[1]....
        /*06b4*/ 	.word	0x00001800


	//   ....[2]....
        /*06b8*/ 	.word	0x00001820


	//   ....[3]....
        /*06bc*/ 	.word	0x000019f0


	//   ....[4]....
        /*06c0*/ 	.word	0x00001a00


	//   ....[5]....
        /*06c4*/ 	.word	0x00001bc0


	//   ....[6]....
        /*06c8*/ 	.word	0x00001be0


	//   ....[7]....
        /*06cc*/ 	.word	0x00001da0


	//   ....[8]....
        /*06d0*/ 	.word	0x00001db0


	//   ....[9]....
        /*06d4*/ 	.word	0x000037a0


	//   ....[10]....
        /*06d8*/ 	.word	0x000037e0


	//   ....[11]....
        /*06dc*/ 	.word	0x00003d40


	//   ....[12]....
        /*06e0*/ 	.word	0x00003d70


	//   ....[13]....
        /*06e4*/ 	.word	0x00003da0


	//   ....[14]....
        /*06e8*/ 	.word	0x00003e50


	//   ....[15]....
        /*06ec*/ 	.word	0x00003e80


	//   ....[16]....
        /*06f0*/ 	.word	0x00003f50


	//   ....[17]....
        /*06f4*/ 	.word	0x00004520


	//   ....[18]....
        /*06f8*/ 	.word	0x000046a0


	//   ....[19]....
        /*06fc*/ 	.word	0x000046d0


	//   ....[20]....
        /*0700*/ 	.word	0x00004750


	//   ....[21]....
        /*0704*/ 	.word	0x00006b00


	//   ....[22]....
        /*0708*/ 	.word	0x00006b50


	//   ....[23]....
        /*070c*/ 	.word	0x00006bb0


	//   ....[24]....
        /*0710*/ 	.word	0x00006c20


	//   ....[25]....
        /*0714*/ 	.word	0x00007b50


	//   ....[26]....
        /*0718*/ 	.word	0x00007d60


	//   ....[27]....
        /*071c*/ 	.word	0x00008020


	//   ....[28]....
        /*0720*/ 	.word	0x00008120


	//   ....[29]....
        /*0724*/ 	.word	0x00008170


	//   ....[30]....
        /*0728*/ 	.word	0x000081f0


	//   ....[31]....
        /*072c*/ 	.word	0x00008220


	//   ....[32]....
        /*0730*/ 	.word	0x00008340


	//   ....[33]....
        /*0734*/ 	.word	0x0000bb00


	//   ....[34]....
        /*0738*/ 	.word	0x0000bb90


	//   ....[35]....
        /*073c*/ 	.word	0x0000bbc0


	//   ....[36]....
        /*0740*/ 	.word	0x0000bbf0


	//   ....[37]....
        /*0744*/ 	.word	0x0000bc70


	//   ....[38]....
        /*0748*/ 	.word	0x0000bcb0


	//   ....[39]....
        /*074c*/ 	.word	0x0000c1e0


	//   ....[40]....
        /*0750*/ 	.word	0x0000c350


	//   ....[41]....
        /*0754*/ 	.word	0x0000e200


	//   ....[42]....
        /*0758*/ 	.word	0x0000e270


	//   ....[43]....
        /*075c*/ 	.word	0x0000e280


	//   ....[44]....
        /*0760*/ 	.word	0x0000e290


	//   ....[45]....
        /*0764*/ 	.word	0x0000e2c0


	//   ....[46]....
        /*0768*/ 	.word	0x0000e2e0


	//   ....[47]....
        /*076c*/ 	.word	0x0000e2f0


	//   ....[48]....
        /*0770*/ 	.word	0x0000e300


	//   ....[49]....
        /*0774*/ 	.word	0x0000f410


	//   ....[50]....
        /*0778*/ 	.word	0x0000f800


	//   ....[51]....
        /*077c*/ 	.word	0x0000f830


	//   ....[52]....
        /*0780*/ 	.word	0x0000f860


	//   ....[53]....
        /*0784*/ 	.word	0x0000f880


	//   ....[54]....
        /*0788*/ 	.word	0x0000f890


	//   ....[55]....
        /*078c*/ 	.word	0x0000f8a0


	//   ....[56]....
        /*0790*/ 	.word	0x0000f8b0


	//   ....[57]....
        /*0794*/ 	.word	0x0000f8c0


	//   ....[58]....
        /*0798*/ 	.word	0x0000fb40


	//   ....[59]....
        /*079c*/ 	.word	0x0000fb50


	//   ....[60]....
        /*07a0*/ 	.word	0x0000fc80


	//   ....[61]....
        /*07a4*/ 	.word	0x0000fcb0


	//   ....[62]....
        /*07a8*/ 	.word	0x0000fdb0


	//   ....[63]....
        /*07ac*/ 	.word	0x0000fde0


	//   ....[64]....
        /*07b0*/ 	.word	0x0000fed0


	//   ....[65]....
        /*07b4*/ 	.word	0x0000fee0


	//   ....[66]....
        /*07b8*/ 	.word	0x000104b0


	//   ....[67]....
        /*07bc*/ 	.word	0x000104d0


	//   ....[68]....
        /*07c0*/ 	.word	0x00010660


	//   ....[69]....
        /*07c4*/ 	.word	0x00010670


	//   ....[70]....
        /*07c8*/ 	.word	0x000107f0


	//   ....[71]....
        /*07cc*/ 	.word	0x00010810


	//   ....[72]....
        /*07d0*/ 	.word	0x00010990


	//   ....[73]....
        /*07d4*/ 	.word	0x000109a0


	//   ....[74]....
        /*07d8*/ 	.word	0x00010b90


	//   ....[75]....
        /*07dc*/ 	.word	0x00010c80


	//   ....[76]....
        /*07e0*/ 	.word	0x00010cf0


	//   ....[77]....
        /*07e4*/ 	.word	0x00010d50


	//   ....[78]....
        /*07e8*/ 	.word	0x00010db0


	//   ....[79]....
        /*07ec*/ 	.word	0x00010e10


	//   ....[80]....
        /*07f0*/ 	.word	0x00010e80


	//   ....[81]....
        /*07f4*/ 	.word	0x00010ee0


	//   ....[82]....
        /*07f8*/ 	.word	0x00010f40


	//   ....[83]....
        /*07fc*/ 	.word	0x00010f90


	//   ....[84]....
        /*0800*/ 	.word	0x00010ff0


	//   ....[85]....
        /*0804*/ 	.word	0x00011040


	//   ....[86]....
        /*0808*/ 	.word	0x000110a0


	//   ....[87]....
        /*080c*/ 	.word	0x000110f0


	//   ....[88]....
        /*0810*/ 	.word	0x00011150


	//   ....[89]....
        /*0814*/ 	.word	0x000111a0


	//   ....[90]....
        /*0818*/ 	.word	0x00011200


	//   ....[91]....
        /*081c*/ 	.word	0x00011260


	//   ....[92]....
        /*0820*/ 	.word	0x000112d0


	//   ....[93]....
        /*0824*/ 	.word	0x00011330


	//   ....[94]....
        /*0828*/ 	.word	0x00011390


	//   ....[95]....
        /*082c*/ 	.word	0x000113f0


	//   ....[96]....
        /*0830*/ 	.word	0x00011460


	//   ....[97]....
        /*0834*/ 	.word	0x000114c0


	//   ....[98]....
        /*0838*/ 	.word	0x00011520


	//   ....[99]....
        /*083c*/ 	.word	0x00011580


	//----- nvinfo : EIATTR_EXIT_INSTR_OFFSETS
	.align		4
.L_188:
        /*0840*/ 	.byte	0x04, 0x1c
        /*0842*/ 	.short	(.L_190 - .L_189)


	//   ....[0]....
.L_189:
        /*0844*/ 	.word	0x000000a0


	//   ....[1]....
        /*0848*/ 	.word	0x00010c30


	//----- nvinfo : EIATTR_MAX_THREADS
	.align		4
.L_190:
        /*084c*/ 	.byte	0x04, 0x05
        /*084e*/ 	.short	(.L_192 - .L_191)
.L_191:
        /*0850*/ 	.word	0x00000080
        /*0854*/ 	.word	0x00000001
        /*0858*/ 	.word	0x00000001


	//----- nvinfo : EIATTR_CRS_STACK_SIZE
	.align		4
.L_192:
        /*085c*/ 	.byte	0x04, 0x1e
        /*085e*/ 	.short	(.L_194 - .L_193)
.L_193:
        /*0860*/ 	.word	0x00000000
.L_194:


//--------------------- .nv.info._ZN7cutlass13device_kernelIN5flash19enable_sm80_to_sm89INS1_16FlashAttnFwdSm80INS1_25CollectiveMainloopFwdSm80ILi4ELi1ELb0EN4cute5tupleIJNS5_1CILi128EEENS7_ILi64EEENS7_ILi96EEEEEELi96ENS_6half_tEfNS_4arch4Sm80ELb1ELb0ELb1ELb1ELb0ELb0ELb1ELb0EEENS1_21CollectiveEpilogueFwdINS6_IJS8_SA_S9_EEENS6_IJNS7_ILi1EEESI_SI_EEESC_SE_Li128ELb1ELb1ELb0ELb0EEENS1_19SingleTileSchedulerILb1ELb0ELb1ELi128EEEEEEEEEvNT_6ParamsE --------------------------
	.section	.nv.info._ZN7cutlass13device_kernelIN5flash19enable_sm80_to_sm89INS1_16FlashAttnFwdSm80INS1_25CollectiveMainloopFwdSm80ILi4ELi1ELb0EN4cute5tupleIJNS5_1CILi128EEENS7_ILi64EEENS7_ILi96EEEEEELi96ENS_6half_tEfNS_4arch4Sm80ELb1ELb0ELb1ELb1ELb0ELb0ELb1ELb0EEENS1_21CollectiveEpilogueFwdINS6_IJS8_SA_S9_EEENS6_IJNS7_ILi1EEESI_SI_EEESC_SE_Li128ELb1ELb1ELb0ELb0EEENS1_19SingleTileSchedulerILb1ELb0ELb1ELi128EEEEEEEEEvNT_6ParamsE,"",@"SHT_CUDA_INFO"
	.sectionflags	@""
	.align	4


	//----- nvinfo : EIATTR_CUDA_API_VERSION
	.align		4
        /*0000*/ 	.byte	0x04, 0x37
        /*0002*/ 	.short	(.L_196 - .L_195)
.L_195:
        /*0004*/ 	.word	0x00000082


	//----- nvinfo : EIATTR_SW2861232_WAR
	.align		4
.L_196:
        /*0008*/ 	.byte	0x01, 0x35
	.zero		2


	//----- nvinfo : EIATTR_PARAM_CBANK
	.align		4
        /*000c*/ 	.byte	0x04, 0x0a
        /*000e*/ 	.short	(.L_198 - .L_197)
	.align		4
.L_197:
        /*0010*/ 	.word	index@(.nv.constant0._ZN7cutlass13device_kernelIN5flash19enable_sm80_to_sm89INS1_16FlashAttnFwdSm80INS1_25CollectiveMainloopFwdSm80ILi4ELi1ELb0EN4cute5tupleIJNS5_1CILi128EEENS7_ILi64EEENS7_ILi96EEEEEELi96ENS_6half_tEfNS_4arch4Sm80ELb1ELb0ELb1ELb1ELb0ELb0ELb1ELb0EEENS1_21CollectiveEpilogueFwdINS6_IJS8_SA_S9_EEENS6_IJNS7_ILi1EEESI_SI_EEESC_SE_Li128ELb1ELb1ELb0ELb0EEENS1_19SingleTileSchedulerILb1ELb0ELb1ELi128EEEEEEEEEvNT_6ParamsE)
        /*0014*/ 	.short	0x0160
        /*0016*/ 	.short	0x0418


	//----- nvinfo : EIATTR_CBANK_PARAM_SIZE
	.align		4
.L_198:
        /*0018*/ 	.byte	0x03, 0x19
        /*001a*/ 	.short	0x0418


	//----- nvinfo : EIATTR_KPARAM_INFO
	.align		4
        /*001c*/ 	.byte	0x04, 0x17
        /*001e*/ 	.short	(.L_200 - .L_199)
.L_199:
        /*0020*/ 	.word	0x00000000
        /*0024*/ 	.short	0x0000
        /*0026*/ 	.short	0x0000
        /*0028*/ 	.byte	0x00, 0xf0, 0x61, 0x10


	//----- nvinfo : EIATTR_MAXREG_COUNT
	.align		4
.L_200:
        /*002c*/ 	.byte	0x03, 0x1b
        /*002e*/ 	.short	0x00ff


	//----- nvinfo : EIATTR_NUM_BARRIERS
	.align		4
        /*0030*/ 	.byte	0x02, 0x4c
        /*0032*/ 	.byte	0x02
	.zero		1


	//----- nvinfo : EIATTR_ANNOTATIONS
	.align		4
        /*0034*/ 	.byte	0x04, 0x55
        /*0036*/ 	.short	(.L_202 - .L_201)


	//   ....[0]....
.L_201:
        /* <DEDUP_REMOVED lines=48> */


	//----- nvinfo : EIATTR_MERCURY_ISA_VERSION
	.align		4
.L_202:
        /*0320*/ 	.byte	0x03, 0x5f
        /*0322*/ 	.short	0x0000


	//----- nvinfo : EIATTR_COOP_GROUP_MASK_REGIDS
	.align		4
        /*0324*/ 	.byte	0x04, 0x29
        /*0326*/ 	.short	(.L_204 - .L_203)


	//   ....[0]....
.L_203:
        /*0328*/ 	.word	0xffffffff


	//   ....[1]....
        /*032c*/ 	.word	0xffffffff


	//   ....[2]....
        /*0330*/ 	.word	0xffffffff


	//   ....[3]....
        /*0334*/ 	.word	0xffffffff


	//   ....[4]....
        /*0338*/ 	.word	0xffffffff


	//   ....[5]....
        /*033c*/ 	.word	0xffffffff


	//   ....[6]....
        /*0340*/ 	.word	0xffffffff


	//   ....[7]....
        /*0344*/ 	.word	0xffffffff


	//   ....[8]....
        /*0348*/ 	.word	0xffffffff


	//   ....[9]....
        /*034c*/ 	.word	0xffffffff


	//   ....[10]....
        /*0350*/ 	.word	0xffffffff


	//   ....[11]....
        /*0354*/ 	.word	0xffffffff


	//   ....[12]....
        /*0358*/ 	.word	0xffffffff


	//   ....[13]....
        /*035c*/ 	.word	0xffffffff


	//   ....[14]....
        /*0360*/ 	.word	0xffffffff


	//   ....[15]....
        /*0364*/ 	.word	0xffffffff


	//   ....[16]....
        /*0368*/ 	.word	0xffffffff


	//   ....[17]....
        /*036c*/ 	.word	0xffffffff


	//   ....[18]....
        /*0370*/ 	.word	0xffffffff


	//   ....[19]....
        /*0374*/ 	.word	0xffffffff


	//   ....[20]....
        /*0378*/ 	.word	0xffffffff


	//   ....[21]....
        /*037c*/ 	.word	0xffffffff


	//   ....[22]....
        /*0380*/ 	.word	0xffffffff


	//   ....[23]....
        /*0384*/ 	.word	0xffffffff


	//   ....[24]....
        /*0388*/ 	.word	0xffffffff


	//   ....[25]....
        /*038c*/ 	.word	0xffffffff


	//   ....[26]....
        /*0390*/ 	.word	0xffffffff


	//   ....[27]....
        /*0394*/ 	.word	0xffffffff


	//   ....[28]....
        /*0398*/ 	.word	0xffffffff


	//   ....[29]....
        /*039c*/ 	.word	0xffffffff


	//   ....[30]....
        /*03a0*/ 	.word	0xffffffff


	//   ....[31]....
        /*03a4*/ 	.word	0xffffffff


	//   ....[32]....
        /*03a8*/ 	.word	0xffffffff


	//   ....[33]....
        /*03ac*/ 	.word	0xffffffff


	//   ....[34]....
        /*03b0*/ 	.word	0xffffffff


	//   ....[35]....
        /*03b4*/ 	.word	0xffffffff


	//   ....[36]....
        /*03b8*/ 	.word	0xffffffff


	//   ....[37]....
        /*03bc*/ 	.word	0xffffffff


	//   ....[38]....
        /*03c0*/ 	.word	0xffffffff


	//   ....[39]....
        /*03c4*/ 	.word	0xffffffff


	//   ....[40]....
        /*03c8*/ 	.word	0xffffffff


	//   ....[41]....
        /*03cc*/ 	.word	0xffffffff


	//   ....[42]....
        /*03d0*/ 	.word	0xffffffff


	//   ....[43]....
        /*03d4*/ 	.word	0xffffffff


	//   ....[44]....
        /*03d8*/ 	.word	0xffffffff


	//   ....[45]....
        /*03dc*/ 	.word	0xffffffff


	//   ....[46]....
        /*03e0*/ 	.word	0xffffffff


	//   ....[47]....
        /*03e4*/ 	.word	0xffffffff


	//   ....[48]....
        /*03e8*/ 	.word	0xffffffff


	//   ....[49]....
        /*03ec*/ 	.word	0xffffffff


	//   ....[50]....
        /*03f0*/ 	.word	0xffffffff


	//   ....[51]....
        /*03f4*/ 	.word	0xffffffff


	//   ....[52]....
        /*03f8*/ 	.word	0xffffffff


	//   ....[53]....
        /*03fc*/ 	.word	0xffffffff


	//   ....[54]....
        /*0400*/ 	.word	0xffffffff


	//   ....[55]....
        /*0404*/ 	.word	0xffffffff


	//   ....[56]....
        /*0408*/ 	.word	0xffffffff


	//   ....[57]....
        /*040c*/ 	.word	0xffffffff


	//   ....[58]....
        /*0410*/ 	.word	0xffffffff


	//   ....[59]....
        /*0414*/ 	.word	0xffffffff


	//   ....[60]....
        /*0418*/ 	.word	0xffffffff


	//   ....[61]....
        /*041c*/ 	.word	0xffffffff


	//   ....[62]....
        /*0420*/ 	.word	0xffffffff


	//   ....[63]....
        /*0424*/ 	.word	0xffffffff


	//   ....[64]....
        /*0428*/ 	.word	0xffffffff


	//   ....[65]....
        /*042c*/ 	.word	0xffffffff


	//   ....[66]....
        /*0430*/ 	.word	0xffffffff


	//   ....[67]....
        /*0434*/ 	.word	0xffffffff


	//   ....[68]....
        /*0438*/ 	.word	0xffffffff


	//   ....[69]....
        /*043c*/ 	.word	0xffffffff


	//   ....[70]....
        /*0440*/ 	.word	0xffffffff


	//   ....[71]....
        /*0444*/ 	.word	0xffffffff


	//   ....[72]....
        /*0448*/ 	.word	0xffffffff


	//----- nvinfo : EIATTR_COOP_GROUP_INSTR_OFFSETS
	.align		4
.L_204:
        /*044c*/ 	.byte	0x04, 0x28
        /*044e*/ 	.short	(.L_206 - .L_205)


	//   ....[0]....
.L_205:
        /*0450*/ 	.word	0x00000090


	//   ....[1]....
        /*0454*/ 	.word	0x000012a0


	//   ....[2]....
        /*0458*/ 	.word	0x00001390


	//   ....[3]....
        /*045c*/ 	.word	0x000014e0


	//   ....[4]....
        /*0460*/ 	.word	0x00001510


	//   ....[5]....
        /*0464*/ 	.word	0x00001660


	//   ....[6]....
        /*0468*/ 	.word	0x00001690


	//   ....[7]....
        /*046c*/ 	.word	0x000017d0


	//   ....[8]....
        /*0470*/ 	.word	0x00001810


	//   ....[9]....
        /*0474*/ 	.word	0x00002eb0


	//   ....[10]....
        /*0478*/ 	.word	0x00002ed0


	//   ....[11]....
        /*047c*/ 	.word	0x00002ef0


	//   ....[12]....
        /*0480*/ 	.word	0x00002f10


	//   ....[13]....
        /*0484*/ 	.word	0x00003890


	//   ....[14]....
        /*0488*/ 	.word	0x00003ac0


	//   ....[15]....
        /*048c*/ 	.word	0x00003af0


	//   ....[16]....
        /*0490*/ 	.word	0x00003c50


	//   ....[17]....
        /*0494*/ 	.word	0x00003fe0


	//   ....[18]....
        /*0498*/ 	.word	0x00004190


	//   ....[19]....
        /*049c*/ 	.word	0x000041c0


	//   ....[20]....
        /*04a0*/ 	.word	0x000043f0


	//   ....[21]....
        /*04a4*/ 	.word	0x00006fe0


	//   ....[22]....
        /*04a8*/ 	.word	0x00007020


	//   ....[23]....
        /*04ac*/ 	.word	0x00007060


	//   ....[24]....
        /*04b0*/ 	.word	0x000070b0


	//   ....[25]....
        /*04b4*/ 	.word	0x00007c50


	//   ....[26]....
        /*04b8*/ 	.word	0x00007cf0


	//   ....[27]....
        /*04bc*/ 	.word	0x00007d70


	//   ....[28]....
        /*04c0*/ 	.word	0x00007e40


	//   ....[29]....
        /*04c4*/ 	.word	0x00008060


	//   ....[30]....
        /*04c8*/ 	.word	0x00008190


	//   ....[31]....
        /*04cc*/ 	.word	0x00008270


	//   ....[32]....
        /*04d0*/ 	.word	0x00008340


	//   ....[33]....
        /*04d4*/ 	.word	0x0000bbf0


	//   ....[34]....
        /*04d8*/ 	.word	0x0000bc80


	//   ....[35]....
        /*04dc*/ 	.word	0x0000bd00


	//   ....[36]....
        /*04e0*/ 	.word	0x0000bd90


	//   ....[37]....
        /*04e4*/ 	.word	0x0000be70


	//   ....[38]....
        /*04e8*/ 	.word	0x0000bf20


	//   ....[39]....
        /*04ec*/ 	.word	0x0000c210


	//   ....[40]....
        /*04f0*/ 	.word	0x0000c380


	//   ....[41]....
        /*04f4*/ 	.word	0x0000e410


	//   ....[42]....
        /*04f8*/ 	.word	0x0000e420


	//   ....[43]....
        /*04fc*/ 	.word	0x0000e430


	//   ....[44]....
        /*0500*/ 	.word	0x0000e440


	//   ....[45]....
        /*0504*/ 	.word	0x0000e470


	//   ....[46]....
        /*0508*/ 	.word	0x0000e490


	//   ....[47]....
        /*050c*/ 	.word	0x0000e4b0


	//   ....[48]....
        /*0510*/ 	.word	0x0000e4c0


	//   ....[49]....
        /*0514*/ 	.word	0x0000fba0


	//   ....[50]....
        /*0518*/ 	.word	0x0000fbe0


	//   ....[51]....
        /*051c*/ 	.word	0x0000fc10


	//   ....[52]....
        /*0520*/ 	.word	0x0000fc30


	//   ....[53]....
        /*0524*/ 	.word	0x0000fc40


	//   ....[54]....
        /*0528*/ 	.word	0x0000fc50


	//   ....[55]....
        /*052c*/ 	.word	0x0000fc60


	//   ....[56]....
        /*0530*/ 	.word	0x0000fc70


	//   ....[57]....
        /*0534*/ 	.word	0x0000fe80


	//   ....[58]....
        /*0538*/ 	.word	0x0000fe90


	//   ....[59]....
        /*053c*/ 	.word	0x00010010


	//   ....[60]....
        /*0540*/ 	.word	0x00010040


	//   ....[61]....
        /*0544*/ 	.word	0x00010190


	//   ....[62]....
        /*0548*/ 	.word	0x000101c0


	//   ....[63]....
        /*054c*/ 	.word	0x00010310


	//   ....[64]....
        /*0550*/ 	.word	0x00010330


	//   ....[65]....
        /*0554*/ 	.word	0x00010b30


	//   ....[66]....
        /*0558*/ 	.word	0x00010b50


	//   ....[67]....
        /*055c*/ 	.word	0x00010ca0


	//   ....[68]....
        /*0560*/ 	.word	0x00010cd0


	//   ....[69]....
        /*0564*/ 	.word	0x00010e00


	//   ....[70]....
        /*0568*/ 	.word	0x00010e30


	//   ....[71]....
        /*056c*/ 	.word	0x00010f60


	//   ....[72]....
        /*0570*/ 	.word	0x00010f80


	//----- nvinfo : EIATTR_EXIT_INSTR_OFFSETS
	.align		4
.L_206:
        /*0574*/ 	.byte	0x04, 0x1c
        /*0576*/ 	.short	(.L_208 - .L_207)


	//   ....[0]....
.L_207:
        /*0578*/ 	.word	0x00000370


	//   ....[1]....
        /*057c*/ 	.word	0x00010340


	//   ....[2]....
        /*0580*/ 	.word	0x00010410


	//   ....[3]....
        /*0584*/ 	.word	0x00010470


	//   ....[4]....
        /*0588*/ 	.word	0x00010f90


	//   ....[5]....
        /*058c*/ 	.word	0x00011040


	//   ....[6]....
        /*0590*/ 	.word	0x000110a0


	//----- nvinfo : EIATTR_CTAIDZ_USED
	.align		4
.L_208:
        /*0594*/ 	.byte	0x01, 0x04
	.zero		2


	//----- nvinfo : EIATTR_MAX_THREADS
	.align		4
        /*0598*/ 	.byte	0x04, 0x05
        /*059a*/ 	.short	(.L_210 - .L_209)
.L_209:
        /*059c*/ 	.word	0x00000080
        /*05a0*/ 	.word	0x00000001
        /*05a4*/ 	.word	0x00000001


	//----- nvinfo : EIATTR_CRS_STACK_SIZE
	.align		4
.L_210:
        /*05a8*/ 	.byte	0x04, 0x1e
        /*05aa*/ 	.short	(.L_212 - .L_211)
.L_211:
        /*05ac*/ 	.word	0x00000000
.L_212:


//--------------------- .nv.info._ZN7cutlass13device_kernelIN5flash19enable_sm80_to_sm89INS1_16FlashAttnFwdSm80INS1_25CollectiveMainloopFwdSm80ILi4ELi1ELb0EN4cute5tupleIJNS5_1CILi128EEENS7_ILi64EEENS7_ILi96EEEEEELi96ENS_6half_tEfNS_4arch4Sm80ELb1ELb0ELb1ELb1ELb0ELb1ELb1ELb0EEENS1_21CollectiveEpilogueFwdINS6_IJS8_SA_S9_EEENS6_IJNS7_ILi1EEESI_SI_EEESC_SE_Li128ELb1ELb1ELb0ELb0EEENS1_19SingleTileSchedulerILb1ELb0ELb1ELi128EEEEEEEEEvNT_6ParamsE --------------------------
	.section	.nv.info._ZN7cutlass13device_kernelIN5flash19enable_sm80_to_sm89INS1_16FlashAttnFwdSm80INS1_25CollectiveMainloopFwdSm80ILi4ELi1ELb0EN4cute5tupleIJNS5_1CILi128EEENS7_ILi64EEENS7_ILi96EEEEEELi96ENS_6half_tEfNS_4arch4Sm80ELb1ELb0ELb1ELb1ELb0ELb1ELb1ELb0EEENS1_21CollectiveEpilogueFwdINS6_IJS8_SA_S9_EEENS6_IJNS7_ILi1EEESI_SI_EEESC_SE_Li128ELb1ELb1ELb0ELb0EEENS1_19SingleTileSchedulerILb1ELb0ELb1ELi128EEEEEEEEEvNT_6ParamsE,"",@"SHT_CUDA_INFO"
	.sectionflags	@""
	.align	4


	//----- nvinfo : EIATTR_CUDA_API_VERSION
	.align		4
        /*0000*/ 	.byte	0x04, 0x37
        /*0002*/ 	.short	(.L_214 - .L_213)
.L_213:
        /*0004*/ 	.word	0x00000082


	//----- nvinfo : EIATTR_SW2861232_WAR
	.align		4
.L_214:
        /*0008*/ 	.byte	0x01, 0x35
	.zero		2


	//----- nvinfo : EIATTR_PARAM_CBANK
	.align		4
        /*000c*/ 	.byte	0x04, 0x0a
        /*000e*/ 	.short	(.L_216 - .L_215)
	.align		4
.L_215:
        /*0010*/ 	.word	index@(.nv.constant0._ZN7cutlass13device_kernelIN5flash19enable_sm80_to_sm89INS1_16FlashAttnFwdSm80INS1_25CollectiveMainloopFwdSm80ILi4ELi1ELb0EN4cute5tupleIJNS5_1CILi128EEENS7_ILi64EEENS7_ILi96EEEEEELi96ENS_6half_tEfNS_4arch4Sm80ELb1ELb0ELb1ELb1ELb0ELb1ELb1ELb0EEENS1_21CollectiveEpilogueFwdINS6_IJS8_SA_S9_EEENS6_IJNS7_ILi1EEESI_SI_EEESC_SE_Li128ELb1ELb1ELb0ELb0EEENS1_19SingleTileSchedulerILb1ELb0ELb1ELi128EEEEEEEEEvNT_6ParamsE)
        /*0014*/ 	.short	0x0160
        /*0016*/ 	.short	0x0418


	//----- nvinfo : EIATTR_CBANK_PARAM_SIZE
	.align		4
.L_216:
        /*0018*/ 	.byte	0x03, 0x19
        /*001a*/ 	.short	0x0418


	//----- nvinfo : EIATTR_KPARAM_INFO
	.align		4
        /*001c*/ 	.byte	0x04, 0x17
        /*001e*/ 	.short	(.L_218 - .L_217)
.L_217:
        /*0020*/ 	.word	0x00000000
        /*0024*/ 	.short	0x0000
        /*0026*/ 	.short	0x0000
        /*0028*/ 	.byte	0x00, 0xf0, 0x61, 0x10


	//----- nvinfo : EIATTR_MAXREG_COUNT
	.align		4
.L_218:
        /*002c*/ 	.byte	0x03, 0x1b
        /*002e*/ 	.short	0x00ff


	//----- nvinfo : EIATTR_NUM_BARRIERS
	.align		4
        /*0030*/ 	.byte	0x02, 0x4c
        /*0032*/ 	.byte	0x02
	.zero		1


	//----- nvinfo : EIATTR_ANNOTATIONS
	.align		4
        /*0034*/ 	.byte	0x04, 0x55
        /*0036*/ 	.short	(.L_220 - .L_219)


	//   ....[0]....
.L_219:
        /* <DEDUP_REMOVED lines=53> */


	//----- nvinfo : EIATTR_MERCURY_ISA_VERSION
	.align		4
.L_220:
        /*0370*/ 	.byte	0x03, 0x5f
        /*0372*/ 	.short	0x0000


	//----- nvinfo : EIATTR_COOP_GROUP_MASK_REGIDS
	.align		4
        /*0374*/ 	.byte	0x04, 0x29
        /*0376*/ 	.short	(.L_222 - .L_221)


	//   ....[0]....
.L_221:
        /*0378*/ 	.word	0xffffffff


	//   ....[1]....
        /*037c*/ 	.word	0xffffffff


	//   ....[2]....
        /*0380*/ 	.word	0xffffffff


	//   ....[3]....
        /*0384*/ 	.word	0xffffffff


	//   ....[4]....
        /*0388*/ 	.word	0xffffffff


	//   ....[5]....
        /*038c*/ 	.word	0xffffffff


	//   ....[6]....
        /*0390*/ 	.word	0xffffffff


	//   ....[7]....
        /*0394*/ 	.word	0xffffffff


	//   ....[8]....
        /*0398*/ 	.word	0xffffffff


	//   ....[9]....
        /*039c*/ 	.word	0xffffffff


	//   ....[10]....
        /*03a0*/ 	.word	0xffffffff


	//   ....[11]....
        /*03a4*/ 	.word	0xffffffff


	//   ....[12]....
        /*03a8*/ 	.word	0xffffffff


	//   ....[13]....
        /*03ac*/ 	.word	0xffffffff


	//   ....[14]....
        /*03b0*/ 	.word	0xffffffff


	//   ....[15]....
        /*03b4*/ 	.word	0xffffffff


	//   ....[16]....
        /*03b8*/ 	.word	0xffffffff


	//   ....[17]....
        /*03bc*/ 	.word	0xffffffff


	//   ....[18]....
        /*03c0*/ 	.word	0xffffffff


	//   ....[19]....
        /*03c4*/ 	.word	0xffffffff


	//   ....[20]....
        /*03c8*/ 	.word	0xffffffff


	//   ....[21]....
        /*03cc*/ 	.word	0xffffffff


	//   ....[22]....
        /*03d0*/ 	.word	0xffffffff


	//   ....[23]....
        /*03d4*/ 	.word	0xffffffff


	//   ....[24]....
        /*03d8*/ 	.word	0xffffffff


	//   ....[25]....
        /*03dc*/ 	.word	0xffffffff


	//   ....[26]....
        /*03e0*/ 	.word	0xffffffff


	//   ....[27]....
        /*03e4*/ 	.word	0xffffffff


	//   ....[28]....
        /*03e8*/ 	.word	0xffffffff


	//   ....[29]....
        /*03ec*/ 	.word	0xffffffff


	//   ....[30]....
        /*03f0*/ 	.word	0xffffffff


	//   ....[31]....
        /*03f4*/ 	.word	0xffffffff


	//   ....[32]....
        /*03f8*/ 	.word	0xffffffff


	//   ....[33]....
        /*03fc*/ 	.word	0xffffffff


	//   ....[34]....
        /*0400*/ 	.word	0xffffffff


	//   ....[35]....
        /*0404*/ 	.word	0xffffffff


	//   ....[36]....
        /*0408*/ 	.word	0xffffffff


	//   ....[37]....
        /*040c*/ 	.word	0xffffffff


	//   ....[38]....
        /*0410*/ 	.word	0xffffffff


	//   ....[39]....
        /*0414*/ 	.word	0xffffffff


	//   ....[40]....
        /*0418*/ 	.word	0xffffffff


	//   ....[41]....
        /*041c*/ 	.word	0xffffffff


	//   ....[42]....
        /*0420*/ 	.word	0xffffffff


	//   ....[43]....
        /*0424*/ 	.word	0xffffffff


	//   ....[44]....
        /*0428*/ 	.word	0xffffffff


	//   ....[45]....
        /*042c*/ 	.word	0xffffffff


	//   ....[46]....
        /*0430*/ 	.word	0xffffffff


	//   ....[47]....
        /*0434*/ 	.word	0xffffffff


	//   ....[48]....
        /*0438*/ 	.word	0xffffffff


	//   ....[49]....
        /*043c*/ 	.word	0xffffffff


	//   ....[50]....
        /*0440*/ 	.word	0xffffffff


	//   ....[51]....
        /*0444*/ 	.word	0xffffffff


	//   ....[52]....
        /*0448*/ 	.word	0xffffffff


	//   ....[53]....
        /*044c*/ 	.word	0xffffffff


	//   ....[54]....
        /*0450*/ 	.word	0xffffffff


	//   ....[55]....
        /*0454*/ 	.word	0xffffffff


	//   ....[56]....
        /*0458*/ 	.word	0xffffffff


	//   ....[57]....
        /*045c*/ 	.word	0xffffffff


	//   ....[58]....
        /*0460*/ 	.word	0xffffffff


	//   ....[59]....
        /*0464*/ 	.word	0xffffffff


	//   ....[60]....
        /*0468*/ 	.word	0xffffffff


	//   ....[61]....
        /*046c*/ 	.word	0xffffffff


	//   ....[62]....
        /*0470*/ 	.word	0xffffffff


	//   ....[63]....
        /*0474*/ 	.word	0xffffffff


	//   ....[64]....
        /*0478*/ 	.word	0xffffffff


	//   ....[65]....
        /*047c*/ 	.word	0xffffffff


	//   ....[66]....
        /*0480*/ 	.word	0xffffffff


	//   ....[67]....
        /*0484*/ 	.word	0xffffffff


	//   ....[68]....
        /*0488*/ 	.word	0xffffffff


	//   ....[69]....
        /*048c*/ 	.word	0xffffffff


	//   ....[70]....
        /*0490*/ 	.word	0xffffffff


	//   ....[71]....
        /*0494*/ 	.word	0xffffffff


	//   ....[72]....
        /*0498*/ 	.word	0xffffffff


	//   ....[73]....
        /*049c*/ 	.word	0xffffffff


	//   ....[74]....
        /*04a0*/ 	.word	0xffffffff


	//   ....[75]....
        /*04a4*/ 	.word	0xffffffff


	//   ....[76]....
        /*04a8*/ 	.word	0xffffffff


	//   ....[77]....
        /*04ac*/ 	.word	0xffffffff


	//   ....[78]....
        /*04b0*/ 	.word	0xffffffff


	//   ....[79]....
        /*04b4*/ 	.word	0xffffffff


	//   ....[80]....
        /*04b8*/ 	.word	0xffffffff


	//   ....[81]....
        /*04bc*/ 	.word	0xffffffff


	//   ....[82]....
        /*04c0*/ 	.word	0xffffffff


	//   ....[83]....
        /*04c4*/ 	.word	0xffffffff


	//   ....[84]....
        /*04c8*/ 	.word	0xffffffff


	//   ....[85]....
        /*04cc*/ 	.word	0xffffffff


	//   ....[86]....
        /*04d0*/ 	.word	0xffffffff


	//   ....[87]....
        /*04d4*/ 	.word	0xffffffff


	//   ....[88]....
        /*04d8*/ 	.word	0xffffffff


	//----- nvinfo : EIATTR_COOP_GROUP_INSTR_OFFSETS
	.align		4
.L_222:
        /*04dc*/ 	.byte	0x04, 0x28
        /*04de*/ 	.short	(.L_224 - .L_223)


	//   ....[0]....
.L_223:
        /*04e0*/ 	.word	0x00000090


	//   ....[1]....
        /*04e4*/ 	.word	0x00006730


	//   ....[2]....
        /*04e8*/ 	.word	0x00006740


	//   ....[3]....
        /*04ec*/ 	.word	0x00006870


	//   ....[4]....
        /*04f0*/ 	.word	0x000068a0


	//   ....[5]....
        /*04f4*/ 	.word	0x000069e0


	//   ....[6]....
        /*04f8*/ 	.word	0x00006a10


	//   ....[7]....
        /*04fc*/ 	.word	0x00006b70


	//   ....[8]....
        /*0500*/ 	.word	0x00006b90


	//   ....[9]....
        /*0504*/ 	.word	0x00007310


	//   ....[10]....
        /*0508*/ 	.word	0x00007330


	//   ....[11]....
        /*050c*/ 	.word	0x00007340


	//   ....[12]....
        /*0510*/ 	.word	0x00007350


	//   ....[13]....
        /*0514*/ 	.word	0x000078c0


	//   ....[14]....
        /*0518*/ 	.word	0x00007950


	//   ....[15]....
        /*051c*/ 	.word	0x00007a20


	//   ....[16]....
        /*0520*/ 	.word	0x00007a60


	//   ....[17]....
        /*0524*/ 	.word	0x0000a880


	//   ....[18]....
        /*0528*/ 	.word	0x0000a8a0


	//   ....[19]....
        /*052c*/ 	.word	0x0000a8b0


	//   ....[20]....
        /*0530*/ 	.word	0x0000a8c0


	//   ....[21]....
        /*0534*/ 	.word	0x0000ab40


	//   ....[22]....
        /*0538*/ 	.word	0x0000ad90


	//   ....[23]....
        /*053c*/ 	.word	0x0000ae00


	//   ....[24]....
        /*0540*/ 	.word	0x0000ae40


	//   ....[25]....
        /*0544*/ 	.word	0x0000f340


	//   ....[26]....
        /*0548*/ 	.word	0x0000f380


	//   ....[27]....
        /*054c*/ 	.word	0x0000f3b0


	//   ....[28]....
        /*0550*/ 	.word	0x0000f3e0


	//   ....[29]....
        /*0554*/ 	.word	0x0000fd60


	//   ....[30]....
        /*0558*/ 	.word	0x0000ff90


	//   ....[31]....
        /*055c*/ 	.word	0x0000ffc0


	//   ....[32]....
        /*0560*/ 	.word	0x00010150


	//   ....[33]....
        /*0564*/ 	.word	0x000104e0


	//   ....[34]....
        /*0568*/ 	.word	0x00010650


	//   ....[35]....
        /*056c*/ 	.word	0x00010680


	//   ....[36]....
        /*0570*/ 	.word	0x00010890


	//   ....[37]....
        /*0574*/ 	.word	0x00013540


	//   ....[38]....
        /*0578*/ 	.word	0x00013580


	//   ....[39]....
        /*057c*/ 	.word	0x000135c0


	//   ....[40]....
        /*0580*/ 	.word	0x000135f0


	//   ....[41]....
        /*0584*/ 	.word	0x00014190


	//   ....[42]....
        /*0588*/ 	.word	0x00014350


	//   ....[43]....
        /*058c*/ 	.word	0x000143a0


	//   ....[44]....
        /*0590*/ 	.word	0x00014420


	//   ....[45]....
        /*0594*/ 	.word	0x00014470


	//   ....[46]....
        /*0598*/ 	.word	0x00014580


	//   ....[47]....
        /*059c*/ 	.word	0x000146c0


	//   ....[48]....
        /*05a0*/ 	.word	0x00014870


	//   ....[49]....
        /*05a4*/ 	.word	0x00018130


	//   ....[50]....
        /*05a8*/ 	.word	0x000181b0


	//   ....[51]....
        /*05ac*/ 	.word	0x00018200


	//   ....[52]....
        /*05b0*/ 	.word	0x000182c0


	//   ....[53]....
        /*05b4*/ 	.word	0x000183e0


	//   ....[54]....
        /*05b8*/ 	.word	0x00018470


	//   ....[55]....
        /*05bc*/ 	.word	0x00018770


	//   ....[56]....
        /*05c0*/ 	.word	0x000188c0


	//   ....[57]....
        /*05c4*/ 	.word	0x0001aa40


	//   ....[58]....
        /*05c8*/ 	.word	0x0001aa50


	//   ....[59]....
        /*05cc*/ 	.word	0x0001aa60


	//   ....[60]....
        /*05d0*/ 	.word	0x0001aa70


	//   ....[61]....
        /*05d4*/ 	.word	0x0001aaa0


	//   ....[62]....
        /*05d8*/ 	.word	0x0001aac0


	//   ....[63]....
        /*05dc*/ 	.word	0x0001aae0


	//   ....[64]....
        /*05e0*/ 	.word	0x0001aaf0


	//   ....[65]....
        /*05e4*/ 	.word	0x0001c1c0


	//   ....[66]....
        /*05e8*/ 	.word	0x0001c1f0


	//   ....[67]....
        /*05ec*/ 	.word	0x0001c220


	//   ....[68]....
        /*05f0*/ 	.word	0x0001c240


	//   ....[69]....
        /*05f4*/ 	.word	0x0001c250


	//   ....[70]....
        /*05f8*/ 	.word	0x0001c260


	//   ....[71]....
        /*05fc*/ 	.word	0x0001c270


	//   ....[72]....
        /*0600*/ 	.word	0x0001c280


	//   ....[73]....
        /*0604*/ 	.word	0x0001c4a0


	//   ....[74]....
        /*0608*/ 	.word	0x0001c4b0


	//   ....[75]....
        /*060c*/ 	.word	0x0001c630


	//   ....[76]....
        /*0610*/ 	.word	0x0001c660


	//   ....[77]....
        /*0614*/ 	.word	0x0001c7b0


	//   ....[78]....
        /*0618*/ 	.word	0x0001c7e0


	//   ....[79]....
        /*061c*/ 	.word	0x0001c930


	//   ....[80]....
        /*0620*/ 	.word	0x0001c950


	//   ....[81]....
        /*0624*/ 	.word	0x0001d110


	//   ....[82]....
        /*0628*/ 	.word	0x0001d130


	//   ....[83]....
        /*062c*/ 	.word	0x0001d280


	//   ....[84]....
        /*0630*/ 	.word	0x0001d2b0


	//   ....[85]....
        /*0634*/ 	.word	0x0001d3e0


	//   ....[86]....
        /*0638*/ 	.word	0x0001d410


	//   ....[87]....
        /*063c*/ 	.word	0x0001d540


	//   ....[88]....
        /*0640*/ 	.word	0x0001d560


	//----- nvinfo : EIATTR_EXIT_INSTR_OFFSETS
	.align		4
.L_224:
        /*0644*/ 	.byte	0x04, 0x1c
        /*0646*/ 	.short	(.L_226 - .L_225)


	//   ....[0]....
.L_225:
        /*0648*/ 	.word	0x00000370


	//   ....[1]....
        /*064c*/ 	.word	0x0001c960


	//   ....[2]....
        /*0650*/ 	.word	0x0001ca30


	//   ....[3]....
        /*0654*/ 	.word	0x0001ca90


	//   ....[4]....
        /*0658*/ 	.word	0x0001d570


	//   ....[5]....
        /*065c*/ 	.word	0x0001d620


	//   ....[6]....
        /*0660*/ 	.word	0x0001d680


	//----- nvinfo : EIATTR_CTAIDZ_USED
	.align		4
.L_226:
        /*0664*/ 	.byte	0x01, 0x04
	.zero		2


	//----- nvinfo : EIATTR_MAX_THREADS
	.align		4
        /*0668*/ 	.byte	0x04, 0x05
        /*066a*/ 	.short	(.L_228 - .L_227)
.L_227:
        /*066c*/ 	.word	0x00000080
        /*0670*/ 	.word	0x00000001
        /*0674*/ 	.word	0x00000001


	//----- nvinfo : EIATTR_CRS_STACK_SIZE
	.align		4
.L_228:
        /*0678*/ 	.byte	0x04, 0x1e
        /*067a*/ 	.short	(.L_230 - .L_229)
.L_229:
        /*067c*/ 	.word	0x00000000
.L_230:


//--------------------- .nv.callgraph             --------------------------
	.section	.nv.callgraph,"",@"SHT_CUDA_CALLGRAPH"
	.align	4
	.sectionentsize	8
	.align		4
        /*0000*/ 	.word	0x00000000
	.align		4
        /*0004*/ 	.word	0xffffffff
	.align		4
        /*0008*/ 	.word	0x00000000
	.align		4
        /*000c*/ 	.word	0xfffffffe
	.align		4
        /*0010*/ 	.word	0x00000000
	.align		4
        /*0014*/ 	.word	0xfffffffd
	.align		4
        /*0018*/ 	.word	0x00000000
	.align		4
        /*001c*/ 	.word	0xfffffffc


//--------------------- .nv.rel.action            --------------------------
	.section	.nv.rel.action,"",@"SHT_CUDA_RELOCINFO"
	.align	8
	.sectionentsize	8
        /*0000*/ 	.byte	0x73, 0x00, 0x00, 0x00, 0x00, 0x00, 0x00, 0x00, 0x00, 0x00, 0x00, 0x11, 0x25, 0x00, 0x05, 0x36


//--------------------- .nv.constant4             --------------------------
	.section	.nv.constant4,"a",@progbits
	.align	8
	.align		8
.nv.constant4:
        /*0000*/ 	.dword	_ZN73_INTERNAL_8741fe0a_37_flash_fwd_hdim96_fp16_softcap_sm80_cu_c784774a_36294cuda3std3__45__cpo5beginE
	.align		8
        /*0008*/ 	.dword	_ZN73_INTERNAL_8741fe0a_37_flash_fwd_hdim96_fp16_softcap_sm80_cu_c784774a_36294cuda3std3__45__cpo3endE
	.align		8
        /*0010*/ 	.dword	_ZN73_INTERNAL_8741fe0a_37_flash_fwd_hdim96_fp16_softcap_sm80_cu_c784774a_36294cuda3std3__45__cpo6cbeginE
	.align		8
        /*0018*/ 	.dword	_ZN73_INTERNAL_8741fe0a_37_flash_fwd_hdim96_fp16_softcap_sm80_cu_c784774a_36294cuda3std3__45__cpo4cendE
	.align		8
        /*0020*/ 	.dword	_ZN73_INTERNAL_8741fe0a_37_flash_fwd_hdim96_fp16_softcap_sm80_cu_c784774a_36294cuda3std3__475_GLOBAL__N__8741fe0a_37_flash_fwd_hdim96_fp16_softcap_sm80_cu_c784774a_36296ignoreE
	.align		8
        /*0028*/ 	.dword	_ZN73_INTERNAL_8741fe0a_37_flash_fwd_hdim96_fp16_softcap_sm80_cu_c784774a_36294cuda3std3__419piecewise_constructE
	.align		8
        /*0030*/ 	.dword	_ZN73_INTERNAL_8741fe0a_37_flash_fwd_hdim96_fp16_softcap_sm80_cu_c784774a_36294cuda3std3__48in_placeE
	.align		8
        /*0038*/ 	.dword	_ZN73_INTERNAL_8741fe0a_37_flash_fwd_hdim96_fp16_softcap_sm80_cu_c784774a_36294cuda3std6ranges3__45__cpo4swapE
	.align		8
        /*0040*/ 	.dword	_ZN73_INTERNAL_8741fe0a_37_flash_fwd_hdim96_fp16_softcap_sm80_cu_c784774a_36294cuda3std6ranges3__45__cpo9iter_moveE
	.align		8
        /*0048*/ 	.dword	_ZN73_INTERNAL_8741fe0a_37_flash_fwd_hdim96_fp16_softcap_sm80_cu_c784774a_36294cute7productE
	.align		8
        /*0050*/ 	.dword	_ZN73_INTERNAL_8741fe0a_37_flash_fwd_hdim96_fp16_softcap_sm80_cu_c784774a_36294cute1_E


//--------------------- .nv.constant0._ZN7cutlass13device_kernelIN5flash19enable_sm80_to_sm89INS1_16FlashAttnFwdSm80INS1_25CollectiveMainloopFwdSm80ILi4ELi1ELb0EN4cute5tupleIJNS5_1CILi128EEENS7_ILi64EEENS7_ILi96EEEEEELi96ENS_6half_tEfNS_4arch4Sm80ELb0ELb0ELb1ELb0ELb0ELb0ELb1ELb0EEENS1_21CollectiveEpilogueFwdINS6_IJS8_SA_S9_EEENS6_IJNS7_ILi1EEESI_SI_EEESC_SE_Li128ELb0ELb1ELb0ELb0EEENS1_19SingleTileSchedulerILb0ELb0ELb1ELi128EEEEEEEEEvNT_6ParamsE --------------------------
	.section	.nv.constant0._ZN7cutlass13device_kernelIN5flash19enable_sm80_to_sm89INS1_16FlashAttnFwdSm80INS1_25CollectiveMainloopFwdSm80ILi4ELi1ELb0EN4cute5tupleIJNS5_1CILi128EEENS7_ILi64EEENS7_ILi96EEEEEELi96ENS_6half_tEfNS_4arch4Sm80ELb0ELb0ELb1ELb0ELb0ELb0ELb1ELb0EEENS1_21CollectiveEpilogueFwdINS6_IJS8_SA_S9_EEENS6_IJNS7_ILi1EEESI_SI_EEESC_SE_Li128ELb0ELb1ELb0ELb0EEENS1_19SingleTileSchedulerILb0ELb0ELb1ELi128EEEEEEEEEvNT_6ParamsE,"a",@progbits
	.sectionflags	@""
	.align	4
.nv.constant0._ZN7cutlass13device_kernelIN5flash19enable_sm80_to_sm89INS1_16FlashAttnFwdSm80INS1_25CollectiveMainloopFwdSm80ILi4ELi1ELb0EN4cute5tupleIJNS5_1CILi128EEENS7_ILi64EEENS7_ILi96EEEEEELi96ENS_6half_tEfNS_4arch4Sm80ELb0ELb0ELb1ELb0ELb0ELb0ELb1ELb0EEENS1_21CollectiveEpilogueFwdINS6_IJS8_SA_S9_EEENS6_IJNS7_ILi1EEESI_SI_EEESC_SE_Li128ELb0ELb1ELb0ELb0EEENS1_19SingleTileSchedulerILb0ELb0ELb1ELi128EEEEEEEEEvNT_6ParamsE:
	.zero		1400


//--------------------- .nv.constant0._ZN7cutlass13device_kernelIN5flash19enable_sm80_to_sm89INS1_16FlashAttnFwdSm80INS1_25CollectiveMainloopFwdSm80ILi4ELi1ELb0EN4cute5tupleIJNS5_1CILi128EEENS7_ILi64EEENS7_ILi96EEEEEELi96ENS_6half_tEfNS_4arch4Sm80ELb0ELb0ELb1ELb1ELb0ELb0ELb1ELb0EEENS1_21CollectiveEpilogueFwdINS6_IJS8_SA_S9_EEENS6_IJNS7_ILi1EEESI_SI_EEESC_SE_Li128ELb1ELb1ELb0ELb0EEENS1_19SingleTileSchedulerILb1ELb0ELb1ELi128EEEEEEEEEvNT_6ParamsE --------------------------
	.section	.nv.constant0._ZN7cutlass13device_kernelIN5flash19enable_sm80_to_sm89INS1_16FlashAttnFwdSm80INS1_25CollectiveMainloopFwdSm80ILi4ELi1ELb0EN4cute5tupleIJNS5_1CILi128EEENS7_ILi64EEENS7_ILi96EEEEEELi96ENS_6half_tEfNS_4arch4Sm80ELb0ELb0ELb1ELb1ELb0ELb0ELb1ELb0EEENS1_21CollectiveEpilogueFwdINS6_IJS8_SA_S9_EEENS6_IJNS7_ILi1EEESI_SI_EEESC_SE_Li128ELb1ELb1ELb0ELb0EEENS1_19SingleTileSchedulerILb1ELb0ELb1ELi128EEEEEEEEEvNT_6ParamsE,"a",@progbits
	.sectionflags	@""
	.align	4
.nv.constant0._ZN7cutlass13device_kernelIN5flash19enable_sm80_to_sm89INS1_16FlashAttnFwdSm80INS1_25CollectiveMainloopFwdSm80ILi4ELi1ELb0EN4cute5tupleIJNS5_1CILi128EEENS7_ILi64EEENS7_ILi96EEEEEELi96ENS_6half_tEfNS_4arch4Sm80ELb0ELb0ELb1ELb1ELb0ELb0ELb1ELb0EEENS1_21CollectiveEpilogueFwdINS6_IJS8_SA_S9_EEENS6_IJNS7_ILi1EEESI_SI_EEESC_SE_Li128ELb1ELb1ELb0ELb0EEENS1_19SingleTileSchedulerILb1ELb0ELb1ELi128EEEEEEEEEvNT_6ParamsE:
	.zero		1400


//--------------------- .nv.constant0._ZN7cutlass13device_kernelIN5flash19enable_sm80_to_sm89INS1_16FlashAttnFwdSm80INS1_25CollectiveMainloopFwdSm80ILi4ELi1ELb0EN4cute5tupleIJNS5_1CILi128EEENS7_ILi64EEENS7_ILi96EEEEEELi96ENS_6half_tEfNS_4arch4Sm80ELb0ELb0ELb1ELb1ELb0ELb1ELb1ELb0EEENS1_21CollectiveEpilogueFwdINS6_IJS8_SA_S9_EEENS6_IJNS7_ILi1EEESI_SI_EEESC_SE_Li128ELb1ELb1ELb0ELb0EEENS1_19SingleTileSchedulerILb1ELb0ELb1ELi128EEEEEEEEEvNT_6ParamsE --------------------------
	.section	.nv.constant0._ZN7cutlass13device_kernelIN5flash19enable_sm80_to_sm89INS1_16FlashAttnFwdSm80INS1_25CollectiveMainloopFwdSm80ILi4ELi1ELb0EN4cute5tupleIJNS5_1CILi128EEENS7_ILi64EEENS7_ILi96EEEEEELi96ENS_6half_tEfNS_4arch4Sm80ELb0ELb0ELb1ELb1ELb0ELb1ELb1ELb0EEENS1_21CollectiveEpilogueFwdINS6_IJS8_SA_S9_EEENS6_IJNS7_ILi1EEESI_SI_EEESC_SE_Li128ELb1ELb1ELb0ELb0EEENS1_19SingleTileSchedulerILb1ELb0ELb1ELi128EEEEEEEEEvNT_6ParamsE,"a",@progbits
	.sectionflags	@""
	.align	4
.nv.constant0._ZN7cutlass13device_kernelIN5flash19enable_sm80_to_sm89INS1_16FlashAttnFwdSm80INS1_25CollectiveMainloopFwdSm80ILi4ELi1ELb0EN4cute5tupleIJNS5_1CILi128EEENS7_ILi64EEENS7_ILi96EEEEEELi96ENS_6half_tEfNS_4arch4Sm80ELb0ELb0ELb1ELb1ELb0ELb1ELb1ELb0EEENS1_21CollectiveEpilogueFwdINS6_IJS8_SA_S9_EEENS6_IJNS7_ILi1EEESI_SI_EEESC_SE_Li128ELb1ELb1ELb0ELb0EEENS1_19SingleTileSchedulerILb1ELb0ELb1ELi128EEEEEEEEEvNT_6ParamsE:
	.zero		1400


//--------------------- .nv.constant0._ZN7cutlass13device_kernelIN5flash19enable_sm80_to_sm89INS1_16FlashAttnFwdSm80INS1_25CollectiveMainloopFwdSm80ILi4ELi1ELb0EN4cute5tupleIJNS5_1CILi128EEENS7_ILi48EEENS7_ILi96EEEEEELi96ENS_6half_tEfNS_4arch4Sm80ELb0ELb1ELb1ELb0ELb0ELb0ELb1ELb0EEENS1_21CollectiveEpilogueFwdINS6_IJS8_SA_S9_EEENS6_IJNS7_ILi1EEESI_SI_EEESC_SE_Li128ELb0ELb1ELb0ELb0EEENS1_19SingleTileSchedulerILb0ELb0ELb1ELi128EEEEEEEEEvNT_6ParamsE --------------------------
	.section	.nv.constant0._ZN7cutlass13device_kernelIN5flash19enable_sm80_to_sm89INS1_16FlashAttnFwdSm80INS1_25CollectiveMainloopFwdSm80ILi4ELi1ELb0EN4cute5tupleIJNS5_1CILi128EEENS7_ILi48EEENS7_ILi96EEEEEELi96ENS_6half_tEfNS_4arch4Sm80ELb0ELb1ELb1ELb0ELb0ELb0ELb1ELb0EEENS1_21CollectiveEpilogueFwdINS6_IJS8_SA_S9_EEENS6_IJNS7_ILi1EEESI_SI_EEESC_SE_Li128ELb0ELb1ELb0ELb0EEENS1_19SingleTileSchedulerILb0ELb0ELb1ELi128EEEEEEEEEvNT_6ParamsE,"a",@progbits
	.sectionflags	@""
	.align	4
.nv.constant0._ZN7cutlass13device_kernelIN5flash19enable_sm80_to_sm89INS1_16FlashAttnFwdSm80INS1_25CollectiveMainloopFwdSm80ILi4ELi1ELb0EN4cute5tupleIJNS5_1CILi128EEENS7_ILi48EEENS7_ILi96EEEEEELi96ENS_6half_tEfNS_4arch4Sm80ELb0ELb1ELb1ELb0ELb0ELb0ELb1ELb0EEENS1_21CollectiveEpilogueFwdINS6_IJS8_SA_S9_EEENS6_IJNS7_ILi1EEESI_SI_EEESC_SE_Li128ELb0ELb1ELb0ELb0EEENS1_19SingleTileSchedulerILb0ELb0ELb1ELi128EEEEEEEEEvNT_6ParamsE:
	.zero		1400


//--------------------- .nv.constant0._ZN7cutlass13device_kernelIN5flash19enable_sm80_to_sm89INS1_16FlashAttnFwdSm80INS1_25CollectiveMainloopFwdSm80ILi4ELi1ELb0EN4cute5tupleIJNS5_1CILi128EEENS7_ILi48EEENS7_ILi96EEEEEELi96ENS_6half_tEfNS_4arch4Sm80ELb0ELb1ELb1ELb1ELb0ELb0ELb1ELb0EEENS1_21CollectiveEpilogueFwdINS6_IJS8_SA_S9_EEENS6_IJNS7_ILi1EEESI_SI_EEESC_SE_Li128ELb1ELb1ELb0ELb0EEENS1_19SingleTileSchedulerILb1ELb0ELb1ELi128EEEEEEEEEvNT_6ParamsE --------------------------
	.section	.nv.constant0._ZN7cutlass13device_kernelIN5flash19enable_sm80_to_sm89INS1_16FlashAttnFwdSm80INS1_25CollectiveMainloopFwdSm80ILi4ELi1ELb0EN4cute5tupleIJNS5_1CILi128EEENS7_ILi48EEENS7_ILi96EEEEEELi96ENS_6half_tEfNS_4arch4Sm80ELb0ELb1ELb1ELb1ELb0ELb0ELb1ELb0EEENS1_21CollectiveEpilogueFwdINS6_IJS8_SA_S9_EEENS6_IJNS7_ILi1EEESI_SI_EEESC_SE_Li128ELb1ELb1ELb0ELb0EEENS1_19SingleTileSchedulerILb1ELb0ELb1ELi128EEEEEEEEEvNT_6ParamsE,"a",@progbits
	.sectionflags	@""
	.align	4
.nv.constant0._ZN7cutlass13device_kernelIN5flash19enable_sm80_to_sm89INS1_16FlashAttnFwdSm80INS1_25CollectiveMainloopFwdSm80ILi4ELi1ELb0EN4cute5tupleIJNS5_1CILi128EEENS7_ILi48EEENS7_ILi96EEEEEELi96ENS_6half_tEfNS_4arch4Sm80ELb0ELb1ELb1ELb1ELb0ELb0ELb1ELb0EEENS1_21CollectiveEpilogueFwdINS6_IJS8_SA_S9_EEENS6_IJNS7_ILi1EEESI_SI_EEESC_SE_Li128ELb1ELb1ELb0ELb0EEENS1_19SingleTileSchedulerILb1ELb0ELb1ELi128EEEEEEEEEvNT_6ParamsE:
	.zero		1400


//--------------------- .nv.constant0._ZN7cutlass13device_kernelIN5flash19enable_sm80_to_sm89INS1_16FlashAttnFwdSm80INS1_25CollectiveMainloopFwdSm80ILi4ELi1ELb0EN4cute5tupleIJNS5_1CILi128EEENS7_ILi48EEENS7_ILi96EEEEEELi96ENS_6half_tEfNS_4arch4Sm80ELb0ELb1ELb1ELb1ELb0ELb1ELb1ELb0EEENS1_21CollectiveEpilogueFwdINS6_IJS8_SA_S9_EEENS6_IJNS7_ILi1EEESI_SI_EEESC_SE_Li128ELb1ELb1ELb0ELb0EEENS1_19SingleTileSchedulerILb1ELb0ELb1ELi128EEEEEEEEEvNT_6ParamsE --------------------------
	.section	.nv.constant0._ZN7cutlass13device_kernelIN5flash19enable_sm80_to_sm89INS1_16FlashAttnFwdSm80INS1_25CollectiveMainloopFwdSm80ILi4ELi1ELb0EN4cute5tupleIJNS5_1CILi128EEENS7_ILi48EEENS7_ILi96EEEEEELi96ENS_6half_tEfNS_4arch4Sm80ELb0ELb1ELb1ELb1ELb0ELb1ELb1ELb0EEENS1_21CollectiveEpilogueFwdINS6_IJS8_SA_S9_EEENS6_IJNS7_ILi1EEESI_SI_EEESC_SE_Li128ELb1ELb1ELb0ELb0EEENS1_19SingleTileSchedulerILb1ELb0ELb1ELi128EEEEEEEEEvNT_6ParamsE,"a",@progbits
	.sectionflags	@""
	.align	4
.nv.constant0._ZN7cutlass13device_kernelIN5flash19enable_sm80_to_sm89INS1_16FlashAttnFwdSm80INS1_25CollectiveMainloopFwdSm80ILi4ELi1ELb0EN4cute5tupleIJNS5_1CILi128EEENS7_ILi48EEENS7_ILi96EEEEEELi96ENS_6half_tEfNS_4arch4Sm80ELb0ELb1ELb1ELb1ELb0ELb1ELb1ELb0EEENS1_21CollectiveEpilogueFwdINS6_IJS8_SA_S9_EEENS6_IJNS7_ILi1EEESI_SI_EEESC_SE_Li128ELb1ELb1ELb0ELb0EEENS1_19SingleTileSchedulerILb1ELb0ELb1ELi128EEEEEEEEEvNT_6ParamsE:
	.zero		1400


//--------------------- .nv.constant0._ZN7cutlass13device_kernelIN5flash19enable_sm80_to_sm89INS1_16FlashAttnFwdSm80INS1_25CollectiveMainloopFwdSm80ILi4ELi1ELb0EN4cute5tupleIJNS5_1CILi128EEENS7_ILi64EEENS7_ILi96EEEEEELi96ENS_6half_tEfNS_4arch4Sm80ELb1ELb0ELb1ELb0ELb0ELb0ELb1ELb0EEENS1_21CollectiveEpilogueFwdINS6_IJS8_SA_S9_EEENS6_IJNS7_ILi1EEESI_SI_EEESC_SE_Li128ELb0ELb1ELb0ELb0EEENS1_30DynamicPersistentTileSchedulerILi128ELi128ELb0ELb1ELb0EEEEEEEEEvNT_6ParamsE --------------------------
	.section	.nv.constant0._ZN7cutlass13device_kernelIN5flash19enable_sm80_to_sm89INS1_16FlashAttnFwdSm80INS1_25CollectiveMainloopFwdSm80ILi4ELi1ELb0EN4cute5tupleIJNS5_1CILi128EEENS7_ILi64EEENS7_ILi96EEEEEELi96ENS_6half_tEfNS_4arch4Sm80ELb1ELb0ELb1ELb0ELb0ELb0ELb1ELb0EEENS1_21CollectiveEpilogueFwdINS6_IJS8_SA_S9_EEENS6_IJNS7_ILi1EEESI_SI_EEESC_SE_Li128ELb0ELb1ELb0ELb0EEENS1_30DynamicPersistentTileSchedulerILi128ELi128ELb0ELb1ELb0EEEEEEEEEvNT_6ParamsE,"a",@progbits
	.sectionflags	@""
	.align	4
.nv.constant0._ZN7cutlass13device_kernelIN5flash19enable_sm80_to_sm89INS1_16FlashAttnFwdSm80INS1_25CollectiveMainloopFwdSm80ILi4ELi1ELb0EN4cute5tupleIJNS5_1CILi128EEENS7_ILi64EEENS7_ILi96EEEEEELi96ENS_6half_tEfNS_4arch4Sm80ELb1ELb0ELb1ELb0ELb0ELb0ELb1ELb0EEENS1_21CollectiveEpilogueFwdINS6_IJS8_SA_S9_EEENS6_IJNS7_ILi1EEESI_SI_EEESC_SE_Li128ELb0ELb1ELb0ELb0EEENS1_30DynamicPersistentTileSchedulerILi128ELi128ELb0ELb1ELb0EEEEEEEEEvNT_6ParamsE:
	.zero		1416


//--------------------- .nv.constant0._ZN7cutlass13device_kernelIN5flash19enable_sm80_to_sm89INS1_16FlashAttnFwdSm80INS1_25CollectiveMainloopFwdSm80ILi4ELi1ELb0EN4cute5tupleIJNS5_1CILi128EEENS7_ILi64EEENS7_ILi96EEEEEELi96ENS_6half_tEfNS_4arch4Sm80ELb1ELb0ELb1ELb1ELb0ELb0ELb1ELb0EEENS1_21CollectiveEpilogueFwdINS6_IJS8_SA_S9_EEENS6_IJNS7_ILi1EEESI_SI_EEESC_SE_Li128ELb1ELb1ELb0ELb0EEENS1_19SingleTileSchedulerILb1ELb0ELb1ELi128EEEEEEEEEvNT_6ParamsE --------------------------
	.section	.nv.constant0._ZN7cutlass13device_kernelIN5flash19enable_sm80_to_sm89INS1_16FlashAttnFwdSm80INS1_25CollectiveMainloopFwdSm80ILi4ELi1ELb0EN4cute5tupleIJNS5_1CILi128EEENS7_ILi64EEENS7_ILi96EEEEEELi96ENS_6half_tEfNS_4arch4Sm80ELb1ELb0ELb1ELb1ELb0ELb0ELb1ELb0EEENS1_21CollectiveEpilogueFwdINS6_IJS8_SA_S9_EEENS6_IJNS7_ILi1EEESI_SI_EEESC_SE_Li128ELb1ELb1ELb0ELb0EEENS1_19SingleTileSchedulerILb1ELb0ELb1ELi128EEEEEEEEEvNT_6ParamsE,"a",@progbits
	.sectionflags	@""
	.align	4
.nv.constant0._ZN7cutlass13device_kernelIN5flash19enable_sm80_to_sm89INS1_16FlashAttnFwdSm80INS1_25CollectiveMainloopFwdSm80ILi4ELi1ELb0EN4cute5tupleIJNS5_1CILi128EEENS7_ILi64EEENS7_ILi96EEEEEELi96ENS_6half_tEfNS_4arch4Sm80ELb1ELb0ELb1ELb1ELb0ELb0ELb1ELb0EEENS1_21CollectiveEpilogueFwdINS6_IJS8_SA_S9_EEENS6_IJNS7_ILi1EEESI_SI_EEESC_SE_Li128ELb1ELb1ELb0ELb0EEENS1_19SingleTileSchedulerILb1ELb0ELb1ELi128EEEEEEEEEvNT_6ParamsE:
	.zero		1400


//--------------------- .nv.constant0._ZN7cutlass13device_kernelIN5flash19enable_sm80_to_sm89INS1_16FlashAttnFwdSm80INS1_25CollectiveMainloopFwdSm80ILi4ELi1ELb0EN4cute5tupleIJNS5_1CILi128EEENS7_ILi64EEENS7_ILi96EEEEEELi96ENS_6half_tEfNS_4arch4Sm80ELb1ELb0ELb1ELb1ELb0ELb1ELb1ELb0EEENS1_21CollectiveEpilogueFwdINS6_IJS8_SA_S9_EEENS6_IJNS7_ILi1EEESI_SI_EEESC_SE_Li128ELb1ELb1ELb0ELb0EEENS1_19SingleTileSchedulerILb1ELb0ELb1ELi128EEEEEEEEEvNT_6ParamsE --------------------------
	.section	.nv.constant0._ZN7cutlass13device_kernelIN5flash19enable_sm80_to_sm89INS1_16FlashAttnFwdSm80INS1_25CollectiveMainloopFwdSm80ILi4ELi1ELb0EN4cute5tupleIJNS5_1CILi128EEENS7_ILi64EEENS7_ILi96EEEEEELi96ENS_6half_tEfNS_4arch4Sm80ELb1ELb0ELb1ELb1ELb0ELb1ELb1ELb0EEENS1_21CollectiveEpilogueFwdINS6_IJS8_SA_S9_EEENS6_IJNS7_ILi1EEESI_SI_EEESC_SE_Li128ELb1ELb1ELb0ELb0EEENS1_19SingleTileSchedulerILb1ELb0ELb1ELi128EEEEEEEEEvNT_6ParamsE,"a",@progbits
	.sectionflags	@""
	.align	4
.nv.constant0._ZN7cutlass13device_kernelIN5flash19enable_sm80_to_sm89INS1_16FlashAttnFwdSm80INS1_25CollectiveMainloopFwdSm80ILi4ELi1ELb0EN4cute5tupleIJNS5_1CILi128EEENS7_ILi64EEENS7_ILi96EEEEEELi96ENS_6half_tEfNS_4arch4Sm80ELb1ELb0ELb1ELb1ELb0ELb1ELb1ELb0EEENS1_21CollectiveEpilogueFwdINS6_IJS8_SA_S9_EEENS6_IJNS7_ILi1EEESI_SI_EEESC_SE_Li128ELb1ELb1ELb0ELb0EEENS1_19SingleTileSchedulerILb1ELb0ELb1ELi128EEEEEEEEEvNT_6ParamsE:
	.zero		1400


//--------------------- .text._ZN7cutlass13device_kernelIN5flash19enable_sm80_to_sm89INS1_16FlashAttnFwdSm80INS1_25CollectiveMainloopFwdSm80ILi4ELi1ELb0EN4cute5tupleIJNS5_1CILi128EEENS7_ILi64EEENS7_ILi96EEEEEELi96ENS_6half_tEfNS_4arch4Sm80ELb0ELb0ELb1ELb0ELb0ELb0ELb1ELb0EEENS1_21CollectiveEpilogueFwdINS6_IJS8_SA_S9_EEENS6_IJNS7_ILi1EEESI_SI_EEESC_SE_Li128ELb0ELb1ELb0ELb0EEENS1_19SingleTileSchedulerILb0ELb0ELb1ELi128EEEEEEEEEvNT_6ParamsE --------------------------
	.section	.text._ZN7cutlass13device_kernelIN5flash19enable_sm80_to_sm89INS1_16FlashAttnFwdSm80INS1_25CollectiveMainloopFwdSm80ILi4ELi1ELb0EN4cute5tupleIJNS5_1CILi128EEENS7_ILi64EEENS7_ILi96EEEEEELi96ENS_6half_tEfNS_4arch4Sm80ELb0ELb0ELb1ELb0ELb0ELb0ELb1ELb0EEENS1_21CollectiveEpilogueFwdINS6_IJS8_SA_S9_EEENS6_IJNS7_ILi1EEESI_SI_EEESC_SE_Li128ELb0ELb1ELb0ELb0EEENS1_19SingleTileSchedulerILb0ELb0ELb1ELi128EEEEEEEEEvNT_6ParamsE,"ax",@progbits
	.sectioninfo	@"SHI_REGISTERS=255"
	.align	128
.text._ZN7cutlass13device_kernelIN5flash19enable_sm80_to_sm89INS1_16FlashAttnFwdSm80INS1_25CollectiveMainloopFwdSm80ILi4ELi1ELb0EN4cute5tupleIJNS5_1CILi128EEENS7_ILi64EEENS7_ILi96EEEEEELi96ENS_6half_tEfNS_4arch4Sm80ELb0ELb0ELb1ELb0ELb0ELb0ELb1ELb0EEENS1_21CollectiveEpilogueFwdINS6_IJS8_SA_S9_EEENS6_IJNS7_ILi1EEESI_SI_EEESC_SE_Li128ELb0ELb1ELb0ELb0EEENS1_19SingleTileSchedulerILb0ELb0ELb1ELi128EEEEEEEEEvNT_6ParamsE:
        .type           _ZN7cutlass13device_kernelIN5flash19enable_sm80_to_sm89INS1_16FlashAttnFwdSm80INS1_25CollectiveMainloopFwdSm80ILi4ELi1ELb0EN4cute5tupleIJNS5_1CILi128EEENS7_ILi64EEENS7_ILi96EEEEEELi96ENS_6half_tEfNS_4arch4Sm80ELb0ELb0ELb1ELb0ELb0ELb0ELb1ELb0EEENS1_21CollectiveEpilogueFwdINS6_IJS8_SA_S9_EEENS6_IJNS7_ILi1EEESI_SI_EEESC_SE_Li128ELb0ELb1ELb0ELb0EEENS1_19SingleTileSchedulerILb0ELb0ELb1ELi128EEEEEEEEEvNT_6ParamsE,@function
        .size           _ZN7cutlass13device_kernelIN5flash19enable_sm80_to_sm89INS1_16FlashAttnFwdSm80INS1_25CollectiveMainloopFwdSm80ILi4ELi1ELb0EN4cute5tupleIJNS5_1CILi128EEENS7_ILi64EEENS7_ILi96EEEEEELi96ENS_6half_tEfNS_4arch4Sm80ELb0ELb0ELb1ELb0ELb0ELb0ELb1ELb0EEENS1_21CollectiveEpilogueFwdINS6_IJS8_SA_S9_EEENS6_IJNS7_ILi1EEESI_SI_EEESC_SE_Li128ELb0ELb1ELb0ELb0EEENS1_19SingleTileSchedulerILb0ELb0ELb1ELi128EEEEEEEEEvNT_6ParamsE,(.L_x_754 - _ZN7cutlass13device_kernelIN5flash19enable_sm80_to_sm89INS1_16FlashAttnFwdSm80INS1_25CollectiveMainloopFwdSm80ILi4ELi1ELb0EN4cute5tupleIJNS5_1CILi128EEENS7_ILi64EEENS7_ILi96EEEEEELi96ENS_6half_tEfNS_4arch4Sm80ELb0ELb0ELb1ELb0ELb0ELb0ELb1ELb0EEENS1_21CollectiveEpilogueFwdINS6_IJS8_SA_S9_EEENS6_IJNS7_ILi1EEESI_SI_EEESC_SE_Li128ELb0ELb1ELb0ELb0EEENS1_19SingleTileSchedulerILb0ELb0ELb1ELi128EEEEEEEEEvNT_6ParamsE)
        .other          _ZN7cutlass13device_kernelIN5flash19enable_sm80_to_sm89INS1_16FlashAttnFwdSm80INS1_25CollectiveMainloopFwdSm80ILi4ELi1ELb0EN4cute5tupleIJNS5_1CILi128EEENS7_ILi64EEENS7_ILi96EEEEEELi96ENS_6half_tEfNS_4arch4Sm80ELb0ELb0ELb1ELb0ELb0ELb0ELb1ELb0EEENS1_21CollectiveEpilogueFwdINS6_IJS8_SA_S9_EEENS6_IJNS7_ILi1EEESI_SI_EEESC_SE_Li128ELb0ELb1ELb0ELb0EEENS1_19SingleTileSchedulerILb0ELb0ELb1ELi128EEEEEEEEEvNT_6ParamsE,@"STO_CUDA_ENTRY STV_DEFAULT"
_ZN7cutlass13device_kernelIN5flash19enable_sm80_to_sm89INS1_16FlashAttnFwdSm80INS1_25CollectiveMainloopFwdSm80ILi4ELi1ELb0EN4cute5tupleIJNS5_1CILi128EEENS7_ILi64EEENS7_ILi96EEEEEELi96ENS_6half_tEfNS_4arch4Sm80ELb0ELb0ELb1ELb0ELb0ELb0ELb1ELb0EEENS1_21CollectiveEpilogueFwdINS6_IJS8_SA_S9_EEENS6_IJNS7_ILi1EEESI_SI_EEESC_SE_Li128ELb0ELb1ELb0ELb0EEENS1_19SingleTileSchedulerILb0ELb0ELb1ELi128EEEEEEEEEvNT_6ParamsE:
[----:B------:R-:W-:-:S03]  /*0000*/  MOV R1, c[0x0][0x28] ;  /* 0x00000a0000017a02 */ /* 0x000fc60000000f00 */
[----:B------:R-:W1:Y:S01]  /*0010*/  S2UR UR8, SR_CTAID.Z ;  /* 0x00000000000879c3 */ /* 0x000e620000002700 */
[----:B------:R-:W-:Y:S02]  /*0020*/  IADD3 R1, R1, -0x50, RZ ;  /* 0xffffffb001017810 */ /* 0x000fe40007ffe0ff */
[----:B-1----:R-:W-:-:S13]  /*0030*/  ISETP.LE.AND P0, PT, RZ, UR8, PT ;  /* 0x00000008ff007c0c */ /* 0x002fda000bf03270 */
[----:B------:R-:W-:Y:S05]  /*0040*/  @!P0 EXIT ;  /* 0x000000000000894d */ /* 0x000fea0003800000 */
[----:B------:R-:W-:Y:S02]  /*0050*/  ULDC.64 UR4, c[0x0][0x340] ;  /* 0x0000d00000047ab9 */ /* 0x000fe40000000a00 */
[----:B------:R-:W-:Y:S02]  /*0060*/  UISETP.NE.U32.AND UP0, UPT, URZ, UR4, UPT ;  /* 0x000000043f00728c */ /* 0x000fe4000bf05070 */
[----:B------:R-:W-:Y:S02]  /*0070*/  ULDC.64 UR6, c[0x0][0x340] ;  /* 0x0000d00000067ab9 */ /* 0x000fe40000000a00 */
[----:B------:R-:W-:Y:S02]  /*0080*/  UISETP.NE.AND.EX UP0, UPT, URZ, UR5, UPT, UP0 ;  /* 0x000000053f00728c */ /* 0x000fe4000bf05300 */
[----:B------:R-:W-:-:S04]  /*0090*/  ULDC.64 UR16, c[0x0][0x118] ;  /* 0x0000460000107ab9 */ /* 0x000fc80000000a00 */
[----:B------:R-:W-:-:S05]  /*00a0*/  PLOP3.LUT P0, PT, PT, PT, UP0, 0x80, 0x0 ;  /* 0x000000000000781c */ /* 0x000fca0003f0f008 */
[----:B------:R-:W-:Y:S02]  /*00b0*/  @UP0 UMOV UR4, 0x4 ;  /* 0x0000000400040882 */ /* 0x000fe40000000000 */
[----:B------:R-:W-:-:S06]  /*00c0*/  @UP0 UIMAD.WIDE UR4, UR8, UR4, UR6 ;  /* 0x00000004080402a5 */ /* 0x000fcc000f8e0206 */
[----:B------:R-:W-:Y:S02]  /*00d0*/  IMAD.U32 R2, RZ, RZ, UR4 ;  /* 0x00000004ff027e24 */ /* 0x000fe4000f8e00ff */
[----:B------:R-:W-:Y:S01]  /*00e0*/  IMAD.U32 R3, RZ, RZ, UR5 ;  /* 0x00000005ff037e24 */ /* 0x000fe2000f8e00ff */
[----:B------:R-:W1:Y:S01]  /*00f0*/  S2R R23, SR_TID.X ;  /* 0x0000000000177919 */ /* 0x000e620000002100 */
[----:B------:R-:W2:Y:S03]  /*0100*/  S2UR UR23, SR_CTAID.Y ;  /* 0x00000000001779c3 */ /* 0x000ea60000002600 */
[----:B------:R-:W3:Y:S01]  /*0110*/  S2R R9, SR_CTAID.X ;  /* 0x0000000000097919 */ /* 0x000ee20000002500 */
[----:B------:R-:W-:Y:S01]  /*0120*/  IMAD.MOV.U32 R12, RZ, RZ, c[0x0][0x2c4] ;  /* 0x0000b100ff0c7624 */ /* 0x000fe200078e00ff */
[----:B------:R-:W-:Y:S02]  /*0130*/  ULDC.64 UR4, c[0x0][0x1b8] ;  /* 0x00006e0000047ab9 */ /* 0x000fe40000000a00 */
[----:B------:R4:W5:Y:S01]  /*0140*/  @P0 LDG.E R16, [R2.64] ;  /* 0x0000001002100981 */ /* 0x000962000c1e1900 */
[----:B------:R-:W-:Y:S01]  /*0150*/  USHF.R.S32.HI UR7, URZ, 0x1f, UR8 ;  /* 0x0000001f3f077899 */ /* 0x000fe20008011408 */
[C---:B------:R-:W-:Y:S01]  /*0160*/  ISETP.NE.AND P1, PT, R12.reuse, 0x1, PT ;  /* 0x000000010c00780c */ /* 0x040fe20003f25270 */
[----:B------:R-:W-:Y:S01]  /*0170*/  IMAD R12, R12, c[0x0][0x168], RZ ;  /* 0x00005a000c0c7a24 */ /* 0x000fe200078e02ff */
[----:B-1----:R-:W-:Y:S01]  /*0180*/  SHF.R.S32.HI R18, RZ, 0x1f, R23 ;  /* 0x0000001fff127819 */ /* 0x002fe20000011417 */
[----:B--2---:R-:W-:-:S02]  /*0190*/  USHF.R.S32.HI UR26, URZ, 0x1f, UR23 ;  /* 0x0000001f3f1a7899 */ /* 0x004fc40008011417 */
[----:B------:R-:W-:Y:S01]  /*01a0*/  UIMAD.WIDE.U32 UR10, UR23, UR4, URZ ;  /* 0x00000004170a72a5 */ /* 0x000fe2000f8e003f */
[CC--:B------:R-:W-:Y:S01]  /*01b0*/  LEA.HI R8, R18.reuse, R23.reuse, RZ, 0x2 ;  /* 0x0000001712087211 */ /* 0x0c0fe200078f10ff */
[----:B------:R-:W-:Y:S01]  /*01c0*/  UIMAD UR6, UR26, UR4, URZ ;  /* 0x000000041a0672a4 */ /* 0x000fe2000f8e023f */
[-C--:B------:R-:W-:Y:S02]  /*01d0*/  LEA.HI R20, R18, R23.reuse, RZ, 0x3 ;  /* 0x0000001712147211 */ /* 0x080fe400078f18ff */
[----:B------:R-:W-:Y:S01]  /*01e0*/  LOP3.LUT R0, R8, 0xfffffffc, RZ, 0xc0, !PT ;  /* 0xfffffffc08007812 */ /* 0x000fe200078ec0ff */
[----:B------:R-:W-:Y:S01]  /*01f0*/  UIMAD UR6, UR23, UR5, UR6 ;  /* 0x00000005170672a4 */ /* 0x000fe2000f8e0206 */
[----:B------:R-:W-:Y:S02]  /*0200*/  SHF.R.S32.HI R22, RZ, 0x2, R8 ;  /* 0x00000002ff167819 */ /* 0x000fe40000011408 */
[----:B------:R-:W-:Y:S01]  /*0210*/  ULDC.64 UR4, c[0x0][0x1c0] ;  /* 0x0000700000047ab9 */ /* 0x000fe20000000a00 */
[----:B------:R-:W-:Y:S01]  /*0220*/  IMAD.IADD R7, R23, 0x1, -R0 ;  /* 0x0000000117077824 */ /* 0x000fe200078e0a00 */
[----:B------:R-:W-:Y:S01]  /*0230*/  UIADD3 UR11, UR11, UR6, URZ ;  /* 0x000000060b0b7290 */ /* 0x000fe2000fffe03f */
[--C-:B---3--:R-:W-:Y:S01]  /*0240*/  IMAD R19, R9, 0x80, R22.reuse ;  /* 0x0000008009137824 */ /* 0x108fe200078e0216 */
[----:B------:R-:W-:Y:S01]  /*0250*/  UIMAD UR6, UR7, UR4, URZ ;  /* 0x00000004070672a4 */ /* 0x000fe2000f8e023f */
[C---:B------:R-:W-:Y:S01]  /*0260*/  IMAD R0, R7.reuse, 0x20, R22 ;  /* 0x0000002007007824 */ /* 0x040fe200078e0216 */
[----:B------:R-:W-:Y:S01]  /*0270*/  UIMAD.WIDE.U32 UR10, UR8, UR4, UR10 ;  /* 0x00000004080a72a5 */ /* 0x000fe2000f8e000a */
[----:B------:R-:W-:Y:S01]  /*0280*/  IMAD.SHL.U32 R234, R7, 0x8, RZ ;  /* 0x0000000807ea7824 */ /* 0x000fe200078e00ff */
[----:B------:R-:W-:Y:S01]  /*0290*/  UIMAD UR5, UR8, UR5, UR6 ;  /* 0x00000005080572a4 */ /* 0x000fe2000f8e0206 */
[----:B------:R-:W-:Y:S01]  /*02a0*/  IMAD R6, R9, 0x80, R0 ;  /* 0x0000008009067824 */ /* 0x000fe200078e0200 */
[-C--:B------:R-:W-:Y:S01]  /*02b0*/  LEA.HI R28, R18, R23.reuse, RZ, 0x5 ;  /* 0x00000017121c7211 */ /* 0x080fe200078f28ff */
[----:B------:R-:W-:Y:S01]  /*02c0*/  ULDC UR6, c[0x0][0x1d0] ;  /* 0x0000740000067ab9 */ /* 0x000fe20000000800 */
[----:B----4-:R-:W-:Y:S01]  /*02d0*/  IMAD.U32 R3, RZ, RZ, UR11 ;  /* 0x0000000bff037e24 */ /* 0x010fe2000f8e00ff */
[----:B------:R-:W-:Y:S01]  /*02e0*/  UIADD3 UR5, UR11, UR5, URZ ;  /* 0x000000050b057290 */ /* 0x000fe2000fffe03f */
[----:B------:R-:W-:Y:S01]  /*02f0*/  @P1 IMAD.HI.U32 R0, R6, c[0x0][0x2c8], RZ ;  /* 0x0000b20006001a27 */ /* 0x000fe200078e00ff */
[----:B------:R1:W-:Y:S01]  /*0300*/  STL [R1+0x48], R6 ;  /* 0x0000480601007387 */ /* 0x0003e20000100800 */
[----:B------:R-:W-:Y:S01]  /*0310*/  UIADD3 UR4, UR6, 0x3f, URZ ;  /* 0x0000003f06047890 */ /* 0x000fe2000fffe03f */
[----:B------:R-:W-:Y:S01]  /*0320*/  SHF.R.S32.HI R24, RZ, 0x5, R28 ;  /* 0x00000005ff187819 */ /* 0x000fe2000001141c */
[----:B------:R-:W-:Y:S01]  /*0330*/  IMAD.MOV.U32 R4, RZ, RZ, R6 ;  /* 0x000000ffff047224 */ /* 0x000fe200078e0006 */
[----:B------:R-:W-:Y:S01]  /*0340*/  @P1 SHF.R.U32.HI R4, RZ, c[0x0][0x2cc], R0 ;  /* 0x0000b300ff041a19 */ /* 0x000fe20000011600 */
[----:B------:R-:W-:Y:S01]  /*0350*/  IMAD.U32 R2, RZ, RZ, UR10 ;  /* 0x0000000aff027e24 */ /* 0x000fe2000f8e00ff */
[----:B------:R-:W-:Y:S01]  /*0360*/  USHF.R.S32.HI UR21, URZ, 0x1f, UR4 ;  /* 0x0000001f3f157899 */ /* 0x000fe20008011404 */
[----:B------:R-:W-:Y:S01]  /*0370*/  IMAD.U32 R3, RZ, RZ, UR5 ;  /* 0x00000005ff037e24 */ /* 0x000fe2000f8e00ff */
[--C-:B------:R-:W-:Y:S01]  /*0380*/  SHF.R.S32.HI R0, RZ, 0x1f, R4.reuse ;  /* 0x0000001fff007819 */ /* 0x100fe20000011404 */
[----:B------:R-:W-:Y:S01]  /*0390*/  IMAD.MOV R5, RZ, RZ, -R4 ;  /* 0x000000ffff057224 */ /* 0x000fe200078e0a04 */
[----:B------:R-:W-:Y:S01]  /*03a0*/  IADD3 R26, R234, 0x20, RZ ;  /* 0x00000020ea1a7810 */ /* 0x000fe20007ffe0ff */
[----:B------:R-:W-:Y:S01]  /*03b0*/  IMAD.WIDE.U32 R2, R4, c[0x0][0x1b0], R2 ;  /* 0x00006c0004027a25 */ /* 0x000fe200078e0002 */
[----:B------:R-:W-:Y:S01]  /*03c0*/  IADD3 R25, R234, 0x40, RZ ;  /* 0x00000040ea197810 */ /* 0x000fe20007ffe0ff */
[----:B------:R-:W-:Y:S01]  /*03d0*/  ULEA.HI UR21, UR21, UR4, URZ, 0x6 ;  /* 0x0000000415157291 */ /* 0x000fe2000f8f303f */
[----:B------:R-:W-:Y:S01]  /*03e0*/  SHF.R.S32.HI R29, RZ, 0x1f, R234 ;  /* 0x0000001fff1d7819 */ /* 0x000fe200000114ea */
[----:B------:R-:W-:Y:S01]  /*03f0*/  IMAD R0, R0, c[0x0][0x1b0], RZ ;  /* 0x00006c0000007a24 */ /* 0x000fe200078e02ff */
[----:B------:R-:W-:Y:S01]  /*0400*/  ISETP.GE.AND P6, PT, R234, c[0x0][0x198], PT ;  /* 0x00006600ea007a0c */ /* 0x000fe20003fc6270 */
[----:B------:R-:W-:Y:S01]  /*0410*/  IMAD R5, R5, c[0x0][0x2c4], R6 ;  /* 0x0000b10005057a24 */ /* 0x000fe200078e0206 */
[----:B------:R-:W-:Y:S01]  /*0420*/  ULEA.HI.SX32 UR22, UR21, 0xffffffff, 0x1a ;  /* 0xffffffff15167891 */ /* 0x000fe2000f8fd23f */
[----:B------:R-:W-:Y:S01]  /*0430*/  IMAD R0, R4, c[0x0][0x1b4], R0 ;  /* 0x00006d0004007a24 */ /* 0x000fe200078e0200 */
[----:B------:R-:W-:Y:S01]  /*0440*/  ISETP.GE.AND P5, PT, R26, c[0x0][0x198], PT ;  /* 0x000066001a007a0c */ /* 0x000fe20003fa6270 */
[----:B------:R-:W-:Y:S01]  /*0450*/  ULDC.64 UR4, c[0x0][0x1e8] ;  /* 0x00007a0000047ab9 */ /* 0x000fe20000000a00 */
[----:B------:R-:W-:Y:S01]  /*0460*/  SHF.R.S32.HI R4, RZ, 0x1f, R5 ;  /* 0x0000001fff047819 */ /* 0x000fe20000011405 */
[----:B------:R-:W-:Y:S01]  /*0470*/  IMAD.IADD R3, R3, 0x1, R0 ;  /* 0x0000000103037824 */ /* 0x000fe200078e0200 */
[----:B------:R-:W-:Y:S01]  /*0480*/  IADD3 R9, -R22, c[0x0][0x1d0], RZ ;  /* 0x0000740016097a10 */ /* 0x000fe20007ffe1ff */
[----:B------:R-:W-:Y:S01]  /*0490*/  IMAD.U32 R15, RZ, RZ, UR22 ;  /* 0x00000016ff0f7e24 */ /* 0x000fe2000f8e00ff */
[----:B-1----:R-:W-:Y:S01]  /*04a0*/  SHF.R.S32.HI R6, RZ, 0x3, R20 ;  /* 0x00000003ff067819 */ /* 0x002fe20000011414 */
[----:B------:R-:W-:Y:S01]  /*04b0*/  IMAD R0, R4, c[0x0][0x1a8], RZ ;  /* 0x00006a0004007a24 */ /* 0x000fe200078e02ff */
[----:B------:R-:W-:Y:S01]  /*04c0*/  SHF.R.S32.HI R21, RZ, 0x1f, R22 ;  /* 0x0000001fff157819 */ /* 0x000fe20000011416 */
[C---:B------:R-:W-:Y:S01]  /*04d0*/  IMAD.WIDE.U32 R2, R5.reuse, c[0x0][0x1a8], R2 ;  /* 0x00006a0005027a25 */ /* 0x040fe200078e0002 */
[----:B------:R-:W-:Y:S01]  /*04e0*/  UIMAD UR9, UR26, UR4, URZ ;  /* 0x000000041a0972a4 */ /* 0x000fe2000f8e023f */
[----:B------:R-:W-:Y:S01]  /*04f0*/  LEA.HI R18, R18, R23, RZ, 0x4 ;  /* 0x0000001712127211 */ /* 0x000fe200078f20ff */
[----:B------:R-:W-:Y:S01]  /*0500*/  UIMAD.WIDE.U32 UR14, UR23, UR4, URZ ;  /* 0x00000004170e72a5 */ /* 0x000fe2000f8e003f */
[----:B------:R-:W-:Y:S01]  /*0510*/  IMAD.SHL.U32 R4, R6, 0x40, RZ ;  /* 0x0000004006047824 */ /* 0x000fe200078e00ff */
[----:B------:R-:W-:Y:S01]  /*0520*/  LEA R14, P1, R2, c[0x0][0x160], 0x1 ;  /* 0x00005800020e7a11 */ /* 0x000fe200078208ff */
[----:B------:R-:W-:Y:S01]  /*0530*/  IMAD R6, R5, c[0x0][0x1ac], R0 ;  /* 0x00006b0005067a24 */ /* 0x000fe200078e0200 */
[----:B------:R-:W-:Y:S01]  /*0540*/  UIMAD UR9, UR23, UR5, UR9 ;  /* 0x00000005170972a4 */ /* 0x000fe2000f8e0209 */
[----:B------:R-:W-:Y:S01]  /*0550*/  IMAD R15, R15, -0x40, R9 ;  /* 0xffffffc00f0f7824 */ /* 0x000fe200078e0209 */
[----:B------:R-:W-:Y:S01]  /*0560*/  LOP3.LUT R0, R4, 0xc0, RZ, 0xc0, !PT ;  /* 0x000000c004007812 */ /* 0x000fe200078ec0ff */
[----:B------:R-:W-:Y:S01]  /*0570*/  IMAD.WIDE.U32 R30, R22, c[0x0][0x1e0], RZ ;  /* 0x00007800161e7a25 */ /* 0x000fe200078e00ff */
[----:B------:R-:W-:Y:S01]  /*0580*/  UIADD3 UR9, UR15, UR9, URZ ;  /* 0x000000090f097290 */ /* 0x000fe2000fffe03f */
[----:B------:R-:W-:Y:S01]  /*0590*/  STL [R1+0x40], R19 ;  /* 0x0000401301007387 */ /* 0x000fe20000100800 */
[----:B------:R-:W-:Y:S01]  /*05a0*/  SHF.R.U32.HI R5, RZ, 0x3, R0 ;  /* 0x00000003ff057819 */ /* 0x000fe20000011600 */
[----:B------:R-:W-:Y:S01]  /*05b0*/  ULDC.64 UR4, c[0x0][0x1f0] ;  /* 0x00007c0000047ab9 */ /* 0x000fe20000000a00 */
[----:B------:R-:W-:Y:S01]  /*05c0*/  LOP3.LUT R4, R0, 0x18, R234, 0xf8, !PT ;  /* 0x0000001800047812 */ /* 0x000fe200078ef8ea */
[----:B------:R-:W-:Y:S01]  /*05d0*/  IMAD.IADD R0, R3, 0x1, R6 ;  /* 0x0000000103007824 */ /* 0x000fe200078e0206 */
[----:B------:R-:W-:Y:S01]  /*05e0*/  IADD3 R6, R19, 0x20, RZ ;  /* 0x0000002013067810 */ /* 0x000fe20007ffe0ff */
[----:B------:R-:W-:Y:S01]  /*05f0*/  USHF.R.S32.HI UR20, URZ, 0x1f, UR22 ;  /* 0x0000001f3f147899 */ /* 0x000fe20008011416 */
[----:B------:R-:W-:-:S02]  /*0600*/  LOP3.LUT R3, R4, R5, RZ, 0x3c, !PT ;  /* 0x0000000504037212 */ /* 0x000fc400078e3cff */
[----:B------:R-:W-:Y:S01]  /*0610*/  LEA.HI.X R13, R2, c[0x0][0x164], R0, 0x1, P1 ;  /* 0x00005900020d7a11 */ /* 0x000fe200008f0c00 */
[----:B------:R-:W1:Y:S01]  /*0620*/  SHFL.IDX PT, R4, R14, RZ, 0x1c1f ;  /* 0x001c1fff0e047589 */ /* 0x000e6200000e0000 */
[----:B------:R-:W-:Y:S02]  /*0630*/  LEA.HI R0, R8, R22, RZ, 0x1 ;  /* 0x0000001608007211 */ /* 0x000fe400078f08ff */
[CC--:B------:R-:W-:Y:S01]  /*0640*/  ISETP.GE.AND P1, PT, R19.reuse, R12.reuse, PT ;  /* 0x0000000c1300720c */ /* 0x0c0fe20003f26270 */
[----:B------:R-:W2:Y:S01]  /*0650*/  SHFL.IDX PT, R5, R13, RZ, 0x1c1f ;  /* 0x001c1fff0d057589 */ /* 0x000ea200000e0000 */
[----:B------:R-:W-:Y:S02]  /*0660*/  LOP3.LUT R0, R0, 0x7fffffe, RZ, 0xc0, !PT ;  /* 0x07fffffe00007812 */ /* 0x000fe400078ec0ff */
[----:B------:R-:W-:Y:S02]  /*0670*/  IADD3 R2, R19, 0x40, RZ ;  /* 0x0000004013027810 */ /* 0x000fe40007ffe0ff */
[-C--:B------:R-:W-:Y:S01]  /*0680*/  ISETP.GE.AND P3, PT, R6, R12.reuse, PT ;  /* 0x0000000c0600720c */ /* 0x080fe20003f66270 */
[----:B------:R-:W-:Y:S01]  /*0690*/  IMAD.IADD R0, R22, 0x1, -R0 ;  /* 0x0000000116007824 */ /* 0x000fe200078e0a00 */
[----:B------:R-:W-:-:S02]  /*06a0*/  ISETP.GE.AND P2, PT, R2, R12, PT ;  /* 0x0000000c0200720c */ /* 0x000fc40003f46270 */
[----:B------:R-:W3:Y:S01]  /*06b0*/  SHFL.IDX PT, R2, R14, 0x1, 0x1c1f ;  /* 0x003c1f000e027f89 */ /* 0x000ee200000e0000 */
[----:B------:R-:W-:Y:S02]  /*06c0*/  IMAD R0, R24, 0x8, R0 ;  /* 0x0000000818007824 */ /* 0x000fe400078e0200 */
[----:B------:R-:W-:Y:S02]  /*06d0*/  @!P1 SHF.R.S32.HI R7, RZ, 0x1f, R26 ;  /* 0x0000001fff079819 */ /* 0x000fe4000001141a */
[----:B------:R-:W-:Y:S01]  /*06e0*/  IMAD.U32 R151, R0, 0x20, R3 ;  /* 0x0000002000977824 */ /* 0x000fe200078e0003 */
[----:B------:R-:W-:Y:S01]  /*06f0*/  @!P1 SHF.R.S32.HI R0, RZ, 0x1f, R25 ;  /* 0x0000001fff009819 */ /* 0x000fe20000011419 */
[----:B------:R-:W4:Y:S01]  /*0700*/  SHFL.IDX PT, R3, R13, 0x1, 0x1c1f ;  /* 0x003c1f000d037f89 */ /* 0x000f2200000e0000 */
[----:B------:R-:W-:Y:S02]  /*0710*/  @!P1 LEA.HI R8, R7, R26, RZ, 0x3 ;  /* 0x0000001a07089211 */ /* 0x000fe400078f18ff */
[----:B------:R-:W-:Y:S01]  /*0720*/  @!P1 LEA.HI R0, R0, R25, RZ, 0x3 ;  /* 0x0000001900009211 */ /* 0x000fe200078f18ff */
[----:B------:R-:W-:Y:S01]  /*0730*/  STL [R1+0x44], R151 ;  /* 0x0000449701007387 */ /* 0x000fe20000100800 */
[----:B-1----:R-:W-:-:S02]  /*0740*/  @!P1 LEA R6, P4, R234, R4, 0x1 ;  /* 0x00000004ea069211 */ /* 0x002fc400078808ff */
[----:B------:R-:W-:Y:S01]  /*0750*/  @!P1 LOP3.LUT R8, R8, 0xfffffff8, RZ, 0xc0, !PT ;  /* 0xfffffff808089812 */ /* 0x000fe200078ec0ff */
[----:B------:R1:W-:Y:S01]  /*0760*/  STL.64 [R1+0x38], R30 ;  /* 0x0000381e01007387 */ /* 0x0003e20000100a00 */
[----:B--2---:R-:W-:Y:S02]  /*0770*/  @!P1 LEA.HI.X R7, R234, R5, R29, 0x1, P4 ;  /* 0x00000005ea079211 */ /* 0x004fe400020f0c1d */
[----:B------:R-:W-:Y:S01]  /*0780*/  ISETP.GE.AND P4, PT, R25, c[0x0][0x198], PT ;  /* 0x0000660019007a0c */ /* 0x000fe20003f86270 */
[----:B------:R-:W-:Y:S01]  /*0790*/  @!P1 IMAD.WIDE R8, R8, 0x2, R4 ;  /* 0x0000000208089825 */ /* 0x000fe200078e0204 */
[----:B------:R-:W-:Y:S02]  /*07a0*/  @!P1 LOP3.LUT R10, R0, 0xfffffff8, RZ, 0xc0, !PT ;  /* 0xfffffff8000a9812 */ /* 0x000fe400078ec0ff */
[----:B------:R-:W-:Y:S01]  /*07b0*/  @!P3 SHF.R.S32.HI R11, RZ, 0x1f, R25 ;  /* 0x0000001fff0bb819 */ /* 0x000fe20000011419 */
[----:B------:R-:W-:Y:S02]  /*07c0*/  @!P1 IMAD.SHL.U32 R0, R151, 0x2, RZ ;  /* 0x0000000297009824 */ /* 0x000fe400078e00ff */
[----:B------:R-:W-:Y:S01]  /*07d0*/  @!P1 IMAD.WIDE R4, R10, 0x2, R4 ;  /* 0x000000020a049825 */ /* 0x000fe200078e0204 */
[----:B------:R-:W-:-:S02]  /*07e0*/  @!P3 SHF.R.S32.HI R10, RZ, 0x1f, R26 ;  /* 0x0000001fff0ab819 */ /* 0x000fc4000001141a */
[----:B------:R2:W-:Y:S04]  /*07f0*/  @!P1 LDGSTS.E.BYPASS.LTC128B.128 [R0+0x6100], [R6.64], !P6 ;  /* 0x0610000006009fae */ /* 0x0005e8000f101d50 */
[----:B------:R1:W-:Y:S04]  /*0800*/  @!P1 LDGSTS.E.BYPASS.LTC128B.128 [R0+0x8100], [R8.64], !P5 ;  /* 0x0810000008009fae */ /* 0x0003e8000e901d50 */
[----:B------:R3:W-:Y:S01]  /*0810*/  @!P1 LDGSTS.E.BYPASS.LTC128B.128 [R0+0xa100], [R4.64], !P4 ;  /* 0x0a10000004009fae */ /* 0x0007e2000e101d50 */
[----:B--2---:R-:W-:Y:S02]  /*0820*/  @!P3 LEA.HI R6, R10, R26, RZ, 0x3 ;  /* 0x0000001a0a06b211 */ /* 0x004fe400078f18ff */
[----:B-1----:R-:W-:-:S02]  /*0830*/  @!P3 LEA.HI R8, R11, R25, RZ, 0x3 ;  /* 0x000000190b08b211 */ /* 0x002fc400078f18ff */
[----:B------:R-:W-:Y:S02]  /*0840*/  @!P3 LOP3.LUT R6, R6, 0xfffffff8, RZ, 0xc0, !PT ;  /* 0xfffffff80606b812 */ /* 0x000fe400078ec0ff */
[----:B---3--:R-:W-:Y:S01]  /*0850*/  @!P3 LEA R4, P1, R234, R2, 0x1 ;  /* 0x00000002ea04b211 */ /* 0x008fe200078208ff */
[----:B------:R-:W-:Y:S01]  /*0860*/  @!P3 IMAD.SHL.U32 R0, R151, 0x2, RZ ;  /* 0x000000029700b824 */ /* 0x000fe200078e00ff */
[----:B------:R-:W-:Y:S01]  /*0870*/  @!P3 LOP3.LUT R8, R8, 0xfffffff8, RZ, 0xc0, !PT ;  /* 0xfffffff80808b812 */ /* 0x000fe200078ec0ff */
[----:B----4-:R-:W-:Y:S01]  /*0880*/  @!P3 IMAD.WIDE R6, R6, 0x2, R2 ;  /* 0x000000020606b825 */ /* 0x010fe200078e0202 */
[----:B------:R-:W-:-:S03]  /*0890*/  @!P3 LEA.HI.X R5, R234, R3, R29, 0x1, P1 ;  /* 0x00000003ea05b211 */ /* 0x000fc600008f0c1d */
[----:B------:R-:W-:Y:S01]  /*08a0*/  @!P3 IMAD.WIDE R2, R8, 0x2, R2 ;  /* 0x000000020802b825 */ /* 0x000fe200078e0202 */
[----:B------:R-:W-:Y:S01]  /*08b0*/  SHF.R.S32.HI R8, RZ, 0x4, R18 ;  /* 0x00000004ff087819 */ /* 0x000fe20000011412 */
[----:B------:R1:W-:Y:S04]  /*08c0*/  @!P3 LDGSTS.E.BYPASS.LTC128B.128 [R0+0x6900], [R4.64], !P6 ;  /* 0x069000000400bfae */ /* 0x0003e8000f101d50 */
[----:B------:R2:W-:Y:S04]  /*08d0*/  @!P3 LDGSTS.E.BYPASS.LTC128B.128 [R0+0x8900], [R6.64], !P5 ;  /* 0x089000000600bfae */ /* 0x0005e8000e901d50 */
[----:B------:R3:W-:Y:S04]  /*08e0*/  @!P3 LDGSTS.E.BYPASS.LTC128B.128 [R0+0xa900], [R2.64], !P4 ;  /* 0x0a9000000200bfae */ /* 0x0007e8000e101d50 */
[----:B-1----:R-:W1:Y:S01]  /*08f0*/  SHFL.IDX PT, R4, R14, 0x2, 0x1c1f ;  /* 0x005c1f000e047f89 */ /* 0x002e6200000e0000 */
[----:B--2---:R-:W-:-:S03]  /*0900*/  LOP3.LUT R6, R20, 0xfffffff8, RZ, 0xc0, !PT ;  /* 0xfffffff814067812 */ /* 0x004fc600078ec0ff */
[----:B------:R-:W2:Y:S01]  /*0910*/  SHFL.IDX PT, R5, R13, 0x2, 0x1c1f ;  /* 0x005c1f000d057f89 */ /* 0x000ea200000e0000 */
[----:B------:R-:W-:Y:S01]  /*0920*/  LEA.HI R7, R18, R8, RZ, 0x1 ;  /* 0x0000000812077211 */ /* 0x000fe200078f08ff */
[----:B---3--:R-:W-:Y:S01]  /*0930*/  IMAD R2, R21, c[0x0][0x1e0], RZ ;  /* 0x0000780015027a24 */ /* 0x008fe200078e02ff */
[----:B------:R-:W-:Y:S01]  /*0940*/  IADD3 R3, R19, 0x60, RZ ;  /* 0x0000006013037810 */ /* 0x000fe20007ffe0ff */
[----:B------:R-:W-:Y:S01]  /*0950*/  IMAD.IADD R0, R23, 0x1, -R6 ;  /* 0x0000000117007824 */ /* 0x000fe200078e0a06 */
[----:B------:R-:W-:Y:S01]  /*0960*/  LOP3.LUT R7, R7, 0xfffffffe, RZ, 0xc0, !PT ;  /* 0xfffffffe07077812 */ /* 0x000fe200078ec0ff */
[----:B------:R-:W-:Y:S01]  /*0970*/  IMAD R2, R22, c[0x0][0x1e4], R2 ;  /* 0x0000790016027a24 */ /* 0x000fe200078e0202 */
[----:B------:R-:W-:Y:S02]  /*0980*/  ISETP.GE.AND P3, PT, R3, R12, PT ;  /* 0x0000000c0300720c */ /* 0x000fe40003f66270 */
[----:B------:R-:W-:Y:S01]  /*0990*/  LEA.HI R17, R0, R0, RZ, 0x1 ;  /* 0x0000000000117211 */ /* 0x000fe200078f08ff */
[----:B------:R-:W-:Y:S01]  /*09a0*/  IMAD.IADD R2, R31, 0x1, R2 ;  /* 0x000000011f027824 */ /* 0x000fe200078e0202 */
[----:B------:R-:W-:Y:S01]  /*09b0*/  SHFL.IDX PT, R3, R13, 0x3, 0x1c1f ;  /* 0x007c1f000d037f89 */ /* 0x000fe200000e0000 */
[----:B------:R-:W-:Y:S01]  /*09c0*/  IMAD.IADD R12, R8, 0x1, -R7 ;  /* 0x00000001080c7824 */ /* 0x000fe200078e0a07 */
[----:B------:R-:W-:-:S02]  /*09d0*/  LOP3.LUT R6, R17, 0x7fffffe, RZ, 0xc0, !PT ;  /* 0x07fffffe11067812 */ /* 0x000fc400078ec0ff */
[----:B------:R3:W-:Y:S03]  /*09e0*/  STL [R1+0x30], R2 ;  /* 0x0000300201007387 */ /* 0x0007e60000100800 */
[----:B------:R-:W-:Y:S01]  /*09f0*/  IMAD.IADD R19, R0, 0x1, -R6 ;  /* 0x0000000100137824 */ /* 0x000fe200078e0a06 */
[----:B------:R-:W-:-:S04]  /*0a00*/  @!P2 SHF.R.S32.HI R0, RZ, 0x1f, R25 ;  /* 0x0000001fff00a819 */ /* 0x000fc80000011419 */
[----:B------:R-:W-:-:S04]  /*0a10*/  @!P2 LEA.HI R0, R0, R25, RZ, 0x3 ;  /* 0x000000190000a211 */ /* 0x000fc800078f18ff */
[----:B------:R-:W-:Y:S01]  /*0a20*/  @!P2 LOP3.LUT R10, R0, 0xfffffff8, RZ, 0xc0, !PT ;  /* 0xfffffff8000aa812 */ /* 0x000fe200078ec0ff */
[----:B------:R-:W-:Y:S01]  /*0a30*/  @!P2 IMAD.SHL.U32 R0, R151, 0x2, RZ ;  /* 0x000000029700a824 */ /* 0x000fe200078e00ff */
[----:B-----5:R4:W5:Y:S02]  /*0a40*/  @P0 R2UR UR24, R16 ;  /* 0x00000000101803c2 */ /* 0x02096400000e0000 */
[----:B----4-:R-:W-:Y:S01]  /*0a50*/  IADD3 R16, P1, P0, R30, UR14, R234 ;  /* 0x0000000e1e107c10 */ /* 0x010fe2000f83e0ea */
[----:B-----5:R-:W-:Y:S01]  /*0a60*/  @UP0 USHF.R.S32.HI UR25, URZ, 0x1f, UR24 ;  /* 0x0000001f3f190899 */ /* 0x020fe20008011418 */
[----:B------:R-:W-:Y:S02]  /*0a70*/  IMAD.WIDE.U32 R30, R22, c[0x0][0x208], RZ ;  /* 0x00008200161e7a25 */ /* 0x000fe400078e00ff */
[--C-:B------:R-:W-:Y:S01]  /*0a80*/  IADD3.X R11, R2, UR9, R29.reuse, P1, P0 ;  /* 0x00000009020b7c10 */ /* 0x100fe20008fe041d */
[----:B------:R-:W-:Y:S01]  /*0a90*/  @!UP0 UMOV UR24, UR8 ;  /* 0x0000000800188c82 */ /* 0x000fe20008000000 */
[----:B---3--:R-:W-:Y:S01]  /*0aa0*/  @!P2 SHF.R.S32.HI R2, RZ, 0x1f, R26 ;  /* 0x0000001fff02a819 */ /* 0x008fe2000001141a */
[----:B------:R-:W-:Y:S01]  /*0ab0*/  UIMAD.WIDE.U32 UR12, UR24, UR4, URZ ;  /* 0x00000004180c72a5 */ /* 0x000fe2000f8e003f */
[----:B-1----:R-:W-:Y:S01]  /*0ac0*/  @!P2 LEA R6, P0, R234, R4, 0x1 ;  /* 0x00000004ea06a211 */ /* 0x002fe200078008ff */
[----:B------:R-:W-:Y:S01]  /*0ad0*/  @!UP0 UMOV UR25, UR7 ;  /* 0x0000000700198c82 */ /* 0x000fe20008000000 */
[----:B------:R-:W-:Y:S01]  /*0ae0*/  @!P2 LEA.HI R8, R2, R26, RZ, 0x3 ;  /* 0x0000001a0208a211 */ /* 0x000fe200078f18ff */
[----:B------:R-:W-:Y:S01]  /*0af0*/  UIMAD UR8, UR25, UR4, URZ ;  /* 0x00000004190872a4 */ /* 0x000fe2000f8e023f */
[----:B------:R-:W1:Y:S01]  /*0b00*/  SHFL.IDX PT, R2, R14, 0x3, 0x1c1f ;  /* 0x007c1f000e027f89 */ /* 0x000e6200000e0000 */
[----:B--2---:R-:W-:Y:S01]  /*0b10*/  @!P2 LEA.HI.X R7, R234, R5, R29, 0x1, P0 ;  /* 0x00000005ea07a211 */ /* 0x004fe200000f0c1d */
[----:B------:R-:W-:Y:S01]  /*0b20*/  UMOV UR7, 0x6 ;  /* 0x0000000600077882 */ /* 0x000fe20000000000 */
[----:B------:R-:W-:Y:S01]  /*0b30*/  @!P2 LOP3.LUT R8, R8, 0xfffffff8, RZ, 0xc0, !PT ;  /* 0xfffffff80808a812 */ /* 0x000fe200078ec0ff */
[----:B------:R-:W-:Y:S01]  /*0b40*/  UIMAD UR8, UR24, UR5, UR8 ;  /* 0x00000005180872a4 */ /* 0x000fe2000f8e0208 */
[C---:B------:R-:W-:Y:S01]  /*0b50*/  ISETP.GE.AND P1, PT, R15.reuse, 0x1, PT ;  /* 0x000000010f00780c */ /* 0x040fe20003f26270 */
[----:B------:R2:W-:Y:S01]  /*0b60*/  @!P2 LDGSTS.E.BYPASS.LTC128B.128 [R0+0x7100], [R6.64], !P6 ;  /* 0x071000000600afae */ /* 0x0005e2000f101d50 */
[----:B------:R-:W-:Y:S01]  /*0b70*/  ULDC.64 UR4, c[0x0][0x1e0] ;  /* 0x0000780000047ab9 */ /* 0x000fe20000000a00 */
[--C-:B------:R-:W-:Y:S01]  /*0b80*/  @!P2 IMAD.WIDE R8, R8, 0x2, R4.reuse ;  /* 0x000000020808a825 */ /* 0x100fe200078e0204 */
[----:B------:R-:W-:Y:S01]  /*0b90*/  UIADD3 UR8, UR13, UR8, URZ ;  /* 0x000000080d087290 */ /* 0x000fe2000fffe03f */
[----:B------:R-:W-:Y:S01]  /*0ba0*/  ISETP.GE.AND P0, PT, R15, 0x21, PT ;  /* 0x000000210f00780c */ /* 0x000fe20003f06270 */
[----:B------:R-:W-:Y:S01]  /*0bb0*/  USHF.L.U32 UR19, UR4, 0x6, URZ ;  /* 0x0000000604137899 */ /* 0x000fe2000800063f */
[----:B------:R-:W-:Y:S01]  /*0bc0*/  @!P2 IMAD.WIDE R4, R10, 0x2, R4 ;  /* 0x000000020a04a825 */ /* 0x000fe200078e0204 */
[----:B------:R3:W-:Y:S01]  /*0bd0*/  @!P2 LDGSTS.E.BYPASS.LTC128B.128 [R0+0x9100], [R8.64], !P5 ;  /* 0x091000000800afae */ /* 0x0007e2000e901d50 */
[----:B------:R-:W-:Y:S01]  /*0be0*/  USHF.L.U64.HI UR18, UR4, UR7, UR5 ;  /* 0x0000000704127299 */ /* 0x000fe20008010205 */
[----:B------:R-:W-:Y:S01]  /*0bf0*/  LOP3.LUT R10, R18, 0xfffffff0, RZ, 0xc0, !PT ;  /* 0xfffffff0120a7812 */ /* 0x000fe200078ec0ff */
[----:B------:R-:W-:Y:S01]  /*0c00*/  USHF.L.U32 UR11, UR4, 0x5, URZ ;  /* 0x00000005040b7899 */ /* 0x000fe2000800063f */
[----:B------:R3:W-:Y:S01]  /*0c10*/  @!P2 LDGSTS.E.BYPASS.LTC128B.128 [R0+0xb100], [R4.64], !P4 ;  /* 0x0b1000000400afae */ /* 0x0007e2000e101d50 */
[----:B------:R-:W-:Y:S01]  /*0c20*/  UIMAD UR10, UR18, UR22, URZ ;  /* 0x00000016120a72a4 */ /* 0x000fe2000f8e023f */
[----:B------:R-:W-:Y:S01]  /*0c30*/  IMAD.U32 R141, RZ, RZ, UR19 ;  /* 0x00000013ff8d7e24 */ /* 0x000fe2000f8e00ff */
[----:B------:R-:W-:-:S02]  /*0c40*/  UISETP.GE.AND UP0, UPT, UR6, 0x1, UPT ;  /* 0x000000010600788c */ /* 0x000fc4000bf06270 */
[----:B------:R-:W-:Y:S01]  /*0c50*/  UIMAD UR10, UR20, UR19, UR10 ;  /* 0x00000013140a72a4 */ /* 0x000fe2000f8e020a */
[----:B--2---:R-:W-:Y:S02]  /*0c60*/  @!P3 SHF.R.S32.HI R6, RZ, 0x1f, R26 ;  /* 0x0000001fff06b819 */ /* 0x004fe4000001141a */
[----:B------:R-:W-:Y:S02]  /*0c70*/  @!P3 SHF.R.S32.HI R7, RZ, 0x1f, R25 ;  /* 0x0000001fff07b819 */ /* 0x000fe40000011419 */
[----:B---3--:R-:W-:Y:S02]  /*0c80*/  @!P3 LEA.HI R0, R6, R26, RZ, 0x3 ;  /* 0x0000001a0600b211 */ /* 0x008fe400078f18ff */
[----:B------:R-:W-:Y:S02]  /*0c90*/  @!P3 LEA.HI R5, R7, R25, RZ, 0x3 ;  /* 0x000000190705b211 */ /* 0x000fe400078f18ff */
[----:B-1----:R-:W-:Y:S02]  /*0ca0*/  @!P3 LEA R4, P2, R234, R2, 0x1 ;  /* 0x00000002ea04b211 */ /* 0x002fe400078408ff */
[----:B------:R-:W-:-:S02]  /*0cb0*/  @!P3 LOP3.LUT R0, R0, 0xfffffff8, RZ, 0xc0, !PT ;  /* 0xfffffff80000b812 */ /* 0x000fc400078ec0ff */
[----:B------:R-:W-:Y:S02]  /*0cc0*/  @!P3 LOP3.LUT R8, R5, 0xfffffff8, RZ, 0xc0, !PT ;  /* 0xfffffff80508b812 */ /* 0x000fe400078ec0ff */
[----:B------:R-:W-:Y:S01]  /*0cd0*/  @!P3 LEA.HI.X R5, R234, R3, R29, 0x1, P2 ;  /* 0x00000003ea05b211 */ /* 0x000fe200010f0c1d */
[----:B------:R-:W-:Y:S01]  /*0ce0*/  @!P3 IMAD.WIDE R6, R0, 0x2, R2 ;  /* 0x000000020006b825 */ /* 0x000fe200078e0202 */
[----:B------:R-:W-:-:S03]  /*0cf0*/  IADD3 R152, P2, R16, UR12, RZ ;  /* 0x0000000c10987c10 */ /* 0x000fc6000ff5e0ff */
[----:B------:R-:W-:Y:S01]  /*0d00*/  @!P3 IMAD.SHL.U32 R0, R151, 0x2, RZ ;  /* 0x000000029700b824 */ /* 0x000fe200078e00ff */
[----:B------:R-:W-:Y:S01]  /*0d10*/  IADD3.X R153, R11, UR8, RZ, P2, !PT ;  /* 0x000000080b997c10 */ /* 0x000fe200097fe4ff */
[----:B------:R-:W-:-:S03]  /*0d20*/  @!P3 IMAD.WIDE R8, R8, 0x2, R2 ;  /* 0x000000020808b825 */ /* 0x000fc600078e0202 */
[----:B------:R1:W-:Y:S01]  /*0d30*/  @!P3 LDGSTS.E.BYPASS.LTC128B.128 [R0+0x7900], [R4.64], !P6 ;  /* 0x079000000400bfae */ /* 0x0003e2000f101d50 */
[----:B------:R-:W-:Y:S01]  /*0d40*/  IMAD.WIDE.U32 R2, R141, UR22, R152 ;  /* 0x000000168d027c25 */ /* 0x000fe2000f8e0098 */
[----:B------:R-:W-:Y:S02]  /*0d50*/  ISETP.GE.AND P6, PT, R234, c[0x0][0x1d4], PT ;  /* 0x00007500ea007a0c */ /* 0x000fe40003fc6270 */
[----:B------:R2:W-:Y:S04]  /*0d60*/  @!P3 LDGSTS.E.BYPASS.LTC128B.128 [R0+0x9900], [R6.64], !P5 ;  /* 0x099000000600bfae */ /* 0x0005e8000e901d50 */
[----:B------:R3:W-:Y:S01]  /*0d70*/  @!P3 LDGSTS.E.BYPASS.LTC128B.128 [R0+0xb900], [R8.64], !P4 ;  /* 0x0b9000000800bfae */ /* 0x0007e2000e101d50 */
[----:B------:R-:W-:-:S03]  /*0d80*/  ISETP.GE.AND P4, PT, R25, c[0x0][0x1d4], PT ;  /* 0x0000750019007a0c */ /* 0x000fc60003f86270 */
[----:B------:R-:W0:Y:S04]  /*0d90*/  LDGDEPBAR ;  /* 0x00000000000079af */ /* 0x000e280000000000 */
[----:B------:R-:W-:Y:S04]  /*0da0*/  STL.64 [R1+0x8], R152 ;  /* 0x0000089801007387 */ /* 0x000fe80000100a00 */
[----:B------:R-:W-:Y:S04]  /*0db0*/  STL.64 [R1+0x28], R30 ;  /* 0x0000281e01007387 */ /* 0x000fe80000100a00 */
[----:B------:R-:W-:Y:S01]  /*0dc0*/  BAR.SYNC.DEFER_BLOCKING 0x0 ;  /* 0x0000000000007b1d */ /* 0x000fe20000010000 */
[----:B-1----:R-:W-:Y:S01]  /*0dd0*/  @P1 LEA R4, P5, R2, c[0x0][0x1c8], 0x1 ;  /* 0x0000720002041a11 */ /* 0x002fe200078a08ff */
[----:B--2---:R-:W-:Y:S01]  /*0de0*/  IMAD.IADD R6, R23, 0x1, -R10 ;  /* 0x0000000117067824 */ /* 0x004fe200078e0a0a */
[----:B------:R-:W-:-:S03]  /*0df0*/  IADD3 R7, R3, UR10, RZ ;  /* 0x0000000a03077c10 */ /* 0x000fc6000fffe0ff */
[----:B------:R-:W-:Y:S01]  /*0e00*/  UMOV UR10, 0x5 ;  /* 0x00000005000a7882 */ /* 0x000fe20000000000 */
[----:B---3--:R-:W-:Y:S01]  /*0e10*/  @P0 IADD3 R8, P2, R2, UR11, RZ ;  /* 0x0000000b02080c10 */ /* 0x008fe2000ff5e0ff */
[----:B------:R-:W-:Y:S01]  /*0e20*/  USHF.L.U64.HI UR10, UR4, UR10, UR5 ;  /* 0x0000000a040a7299 */ /* 0x000fe20008010205 */
[----:B------:R-:W-:Y:S02]  /*0e30*/  LEA.HI R0, R6, R6, RZ, 0x1 ;  /* 0x0000000606007211 */ /* 0x000fe400078f08ff */
[----:B------:R-:W-:Y:S01]  /*0e40*/  @P1 LEA.HI.X R5, R2, c[0x0][0x1cc], R7, 0x1, P5 ;  /* 0x0000730002051a11 */ /* 0x000fe200028f0c07 */
[----:B------:R-:W-:Y:S01]  /*0e50*/  ULDC.64 UR4, c[0x0][0x210] ;  /* 0x0000840000047ab9 */ /* 0x000fe20000000a00 */
[--C-:B------:R-:W-:Y:S01]  /*0e60*/  SHF.R.S32.HI R3, RZ, 0x1, R0.reuse ;  /* 0x00000001ff037819 */ /* 0x100fe20000011400 */
[----:B------:R-:W-:Y:S01]  /*0e70*/  UIMAD UR30, UR26, UR4, URZ ;  /* 0x000000041a1e72a4 */ /* 0x000fe2000f8e023f */
[----:B------:R-:W-:Y:S01]  /*0e80*/  SHF.R.S32.HI R2, RZ, 0x1f, R0 ;  /* 0x0000001fff027819 */ /* 0x000fe20000011400 */
[----:B------:R-:W-:Y:S01]  /*0e90*/  UIMAD.WIDE.U32 UR26, UR23, UR4, URZ ;  /* 0x00000004171a72a5 */ /* 0x000fe2000f8e003f */
[----:B------:R-:W-:Y:S01]  /*0ea0*/  LOP3.LUT R10, R0, 0x7fffffe, RZ, 0xc0, !PT ;  /* 0x07fffffe000a7812 */ /* 0x000fe200078ec0ff */
[----:B------:R-:W-:Y:S01]  /*0eb0*/  UIMAD UR30, UR23, UR5, UR30 ;  /* 0x00000005171e72a4 */ /* 0x000fe2000f8e021e */
[----:B------:R-:W-:-:S02]  /*0ec0*/  ISETP.GE.AND P5, PT, R26, c[0x0][0x1d4], PT ;  /* 0x000075001a007a0c */ /* 0x000fc40003fa6270 */
[----:B------:R-:W-:Y:S01]  /*0ed0*/  LEA.HI R0, R2, R3, RZ, 0x2 ;  /* 0x0000000302007211 */ /* 0x000fe200078f10ff */
[----:B------:R-:W-:Y:S01]  /*0ee0*/  IMAD.IADD R18, R6, 0x1, -R10 ;  /* 0x0000000106127824 */ /* 0x000fe200078e0a0a */
[----:B------:R-:W-:Y:S01]  /*0ef0*/  SHF.R.S32.HI R11, RZ, 0x1f, R6 ;  /* 0x0000001fff0b7819 */ /* 0x000fe20000011406 */
[----:B------:R-:W-:Y:S01]  /*0f00*/  ULDC.64 UR4, c[0x0][0x218] ;  /* 0x0000860000047ab9 */ /* 0x000fe20000000a00 */
[----:B------:R-:W-:Y:S01]  /*0f10*/  LOP3.LUT R9, R0, 0xfffffffc, RZ, 0xc0, !PT ;  /* 0xfffffffc00097812 */ /* 0x000fe200078ec0ff */
[----:B------:R-:W-:Y:S01]  /*0f20*/  UIMAD UR23, UR25, UR4, URZ ;  /* 0x00000004191772a4 */ /* 0x000fe2000f8e023f */
[----:B------:R-:W-:Y:S01]  /*0f30*/  @P0 IADD3.X R0, R7, UR10, RZ, P2, !PT ;  /* 0x0000000a07000c10 */ /* 0x000fe200097fe4ff */
[----:B------:R-:W-:Y:S01]  /*0f40*/  UIMAD.WIDE.U32 UR28, UR24, UR4, URZ ;  /* 0x00000004181c72a5 */ /* 0x000fe2000f8e003f */
[----:B------:R-:W-:Y:S01]  /*0f50*/  LEA.HI R11, R11, R6, RZ, 0x3 ;  /* 0x000000060b0b7211 */ /* 0x000fe200078f18ff */
[----:B------:R-:W-:Y:S01]  /*0f60*/  @P1 IMAD.SHL.U32 R6, R151, 0x2, RZ ;  /* 0x0000000297061824 */ /* 0x000fe200078e00ff */
[C---:B------:R-:W-:Y:S01]  /*0f70*/  @P0 LEA R2, P2, R8.reuse, c[0x0][0x1c8], 0x1 ;  /* 0x0000720008020a11 */ /* 0x040fe200078408ff */
[----:B------:R-:W-:Y:S01]  /*0f80*/  IMAD.IADD R9, R3, 0x1, -R9 ;  /* 0x0000000103097824 */ /* 0x000fe200078e0a09 */
[----:B------:R-:W-:Y:S01]  /*0f90*/  SHF.R.S32.HI R7, RZ, 0x1, R17 ;  /* 0x00000001ff077819 */ /* 0x000fe20000011411 */
[----:B------:R-:W-:Y:S01]  /*0fa0*/  UIMAD UR23, UR24, UR5, UR23 ;  /* 0x00000005181772a4 */ /* 0x000fe2000f8e0217 */
[----:B------:R-:W-:Y:S01]  /*0fb0*/  @P0 LEA.HI.X R3, R8, c[0x0][0x1cc], R0, 0x1, P2 ;  /* 0x0000730008030a11 */ /* 0x000fe200010f0c00 */
[----:B------:R-:W-:Y:S01]  /*0fc0*/  @P0 IMAD.SHL.U32 R0, R151, 0x2, RZ ;  /* 0x0000000297000824 */ /* 0x000fe200078e00ff */
[----:B------:R-:W-:Y:S01]  /*0fd0*/  @!PT LDS RZ, [RZ] ;  /* 0x00000000fffff984 */ /* 0x000fe20000000800 */
[----:B------:R-:W-:Y:S01]  /*0fe0*/  @!PT LDS RZ, [RZ] ;  /* 0x00000000fffff984 */ /* 0x000fe20000000800 */
[----:B------:R-:W-:Y:S01]  /*0ff0*/  @!PT LDS RZ, [RZ] ;  /* 0x00000000fffff984 */ /* 0x000fe20000000800 */
[----:B------:R1:W-:Y:S01]  /*1000*/  @P1 LDGSTS.E.BYPASS.LTC128B.128 [R6+0x3100], [R4.64], !P6 ;  /* 0x0310000004061fae */ /* 0x0003e2000f101d50 */
[----:B------:R-:W-:-:S02]  /*1010*/  UIADD3 UR24, UR27, UR30, URZ ;  /* 0x0000001e1b187290 */ /* 0x000fc4000fffe03f */
[----:B------:R-:W-:Y:S01]  /*1020*/  UIADD3 UR23, UR29, UR23, URZ ;  /* 0x000000171d177290 */ /* 0x000fe2000fffe03f */
[----:B------:R1:W-:Y:S04]  /*1030*/  @P1 LDGSTS.E.BYPASS.LTC128B.128 [R6+0x4100], [R4.64+0x40], !P5 ;  /* 0x0410004004061fae */ /* 0x0003e8000e901d50 */
[----:B------:R1:W-:Y:S01]  /*1040*/  @P1 LDGSTS.E.BYPASS.LTC128B.128 [R6+0x5100], [R4.64+0x80], !P4 ;  /* 0x0510008004061fae */ /* 0x0003e2000e101d50 */
[----:B------:R-:W-:-:S03]  /*1050*/  LOP3.LUT P1, RZ, R7, 0x2, RZ, 0xc0, !PT ;  /* 0x0000000207ff7812 */ /* 0x000fc6000782c0ff */
[----:B------:R2:W-:Y:S04]  /*1060*/  @P0 LDGSTS.E.BYPASS.LTC128B.128 [R0+0x3900], [R2.64], !P6 ;  /* 0x0390000002000fae */ /* 0x0005e8000f101d50 */
[----:B------:R2:W-:Y:S04]  /*1070*/  @P0 LDGSTS.E.BYPASS.LTC128B.128 [R0+0x4900], [R2.64+0x40], !P5 ;  /* 0x0490004002000fae */ /* 0x0005e8000e901d50 */
[----:B------:R2:W-:Y:S01]  /*1080*/  @P0 LDGSTS.E.BYPASS.LTC128B.128 [R0+0x5900], [R2.64+0x80], !P4 ;  /* 0x0590008002000fae */ /* 0x0005e2000e101d50 */
[----:B------:R-:W-:-:S03]  /*1090*/  LOP3.LUT P0, RZ, R9, 0x2, RZ, 0xc0, !PT ;  /* 0x0000000209ff7812 */ /* 0x000fc6000780c0ff */
[----:B------:R-:W0:Y:S01]  /*10a0*/  LDGDEPBAR ;  /* 0x00000000000079af */ /* 0x000e220000000000 */
[----:B-1----:R-:W-:Y:S02]  /*10b0*/  IMAD.SHL.U32 R4, R7, 0x40, RZ ;  /* 0x0000004007047824 */ /* 0x002fe400078e00ff */
[C---:B------:R-:W-:Y:S02]  /*10c0*/  IMAD.SHL.U32 R5, R12.reuse, 0x8, RZ ;  /* 0x000000080c057824 */ /* 0x040fe400078e00ff */
[----:B------:R-:W-:Y:S01]  /*10d0*/  IMAD R6, R12, 0x8, R19 ;  /* 0x000000080c067824 */ /* 0x000fe200078e0213 */
[----:B--2---:R-:W-:Y:S01]  /*10e0*/  LOP3.LUT R0, R4, 0xc0, RZ, 0xc0, !PT ;  /* 0x000000c004007812 */ /* 0x004fe200078ec0ff */
[----:B------:R-:W-:Y:S01]  /*10f0*/  IMAD.SHL.U32 R2, R9, 0x40, RZ ;  /* 0x0000004009027824 */ /* 0x000fe200078e00ff */
[----:B------:R-:W-:-:S04]  /*1100*/  DEPBAR.LE SB0, 0x1 ;  /* 0x000080400000791a */ /* 0x000fc80000000000 */
[----:B------:R-:W-:Y:S01]  /*1110*/  IMAD.SHL.U32 R4, R11, 0x20, RZ ;  /* 0x000000200b047824 */ /* 0x000fe200078e00ff */
[----:B------:R-:W-:Y:S01]  /*1120*/  LOP3.LUT R3, R0, 0x8, R20, 0xf8, !PT ;  /* 0x0000000800037812 */ /* 0x000fe200078ef814 */
[----:B------:R-:W-:-:S04]  /*1130*/  DEPBAR.LE SB0, 0x0 ;  /* 0x000080000000791a */ /* 0x000fc80000000000 */
[----:B------:R-:W-:Y:S02]  /*1140*/  SHF.R.U32.HI R0, RZ, 0x3, R0 ;  /* 0x00000003ff007819 */ /* 0x000fe40000011600 */
[----:B------:R-:W-:Y:S02]  /*1150*/  LOP3.LUT R2, R2, 0xc0, RZ, 0xc0, !PT ;  /* 0x000000c002027812 */ /* 0x000fe400078ec0ff */
[----:B------:R-:W-:Y:S02]  /*1160*/  LOP3.LUT R17, R4, 0xffffff00, RZ, 0xc0, !PT ;  /* 0xffffff0004117812 */ /* 0x000fe400078ec0ff */
[----:B------:R-:W-:Y:S02]  /*1170*/  LOP3.LUT R0, R3, R0, RZ, 0x3c, !PT ;  /* 0x0000000003007212 */ /* 0x000fe400078e3cff */
[----:B------:R-:W-:Y:S01]  /*1180*/  LOP3.LUT R4, R2, 0x8, R5, 0xf8, !PT ;  /* 0x0000000802047812 */ /* 0x000fe200078ef805 */
[--C-:B------:R-:W-:Y:S01]  /*1190*/  IMAD R20, R18, 0x20, R17.reuse ;  /* 0x0000002012147824 */ /* 0x100fe200078e0211 */
[----:B------:R-:W-:Y:S01]  /*11a0*/  SHF.R.U32.HI R3, RZ, 0x3, R2 ;  /* 0x00000003ff037819 */ /* 0x000fe20000011602 */
[----:B------:R-:W-:Y:S01]  /*11b0*/  IMAD R2, R24, 0x200, R17 ;  /* 0x0000020018027824 */ /* 0x000fe200078e0211 */
[----:B------:R-:W-:Y:S01]  /*11c0*/  SEL R17, RZ, 0xffffffff, P5 ;  /* 0xffffffffff117807 */ /* 0x000fe20002800000 */
[----:B------:R-:W-:Y:S01]  /*11d0*/  IMAD.U32 R0, R6, 0x20, R0 ;  /* 0x0000002006007824 */ /* 0x000fe200078e0000 */
[----:B------:R-:W-:Y:S01]  /*11e0*/  LOP3.LUT R16, R4, R3, RZ, 0x3c, !PT ;  /* 0x0000000304107212 */ /* 0x000fe200078e3cff */
[----:B------:R-:W-:Y:S01]  /*11f0*/  IMAD R2, R18, 0x20, R2 ;  /* 0x0000002012027824 */ /* 0x000fe200078e0202 */
[----:B------:R-:W-:Y:S01]  /*1200*/  SEL R18, RZ, 0x1, P6 ;  /* 0x00000001ff127807 */ /* 0x000fe20003000000 */
[----:B------:R-:W-:Y:S01]  /*1210*/  IMAD.SHL.U32 R216, R0, 0x2, RZ ;  /* 0x0000000200d87824 */ /* 0x000fe200078e00ff */
[----:B------:R-:W-:Y:S01]  /*1220*/  BAR.SYNC.DEFER_BLOCKING 0x0 ;  /* 0x0000000000007b1d */ /* 0x000fe20000010000 */
[----:B------:R-:W-:-:S02]  /*1230*/  IMAD.IADD R2, R16, 0x1, R2 ;  /* 0x0000000110027824 */ /* 0x000fc400078e0202 */
[----:B------:R-:W-:Y:S01]  /*1240*/  IMAD.MOV.U32 R0, RZ, RZ, 0x10 ;  /* 0x00000010ff007424 */ /* 0x000fe200078e00ff */
[----:B------:R-:W-:Y:S01]  /*1250*/  IADD3 R3, R216, 0x3100, RZ ;  /* 0x00003100d8037810 */ /* 0x000fe20007ffe0ff */
[----:B------:R-:W-:Y:S01]  /*1260*/  IMAD.SHL.U32 R219, R2, 0x2, RZ ;  /* 0x0000000202db7824 */ /* 0x000fe200078e00ff */
[----:B------:R-:W-:Y:S02]  /*1270*/  LOP3.LUT R2, R28, 0xffffffe0, RZ, 0xc0, !PT ;  /* 0xffffffe01c027812 */ /* 0x000fe400078ec0ff */
[----:B------:R-:W-:Y:S02]  /*1280*/  IADD3 R221, R216, 0x3120, RZ ;  /* 0x00003120d8dd7810 */ /* 0x000fe40007ffe0ff */
[----:B------:R-:W-:Y:S01]  /*1290*/  @P1 IADD3 R221, R3, -0x20, RZ ;  /* 0xffffffe003dd1810 */ /* 0x000fe20007ffe0ff */
[----:B------:R-:W-:Y:S01]  /*12a0*/  IMAD.IADD R140, R23, 0x1, -R2 ;  /* 0x00000001178c7824 */ /* 0x000fe200078e0a02 */
[----:B------:R-:W-:Y:S01]  /*12b0*/  SEL R0, R0, 0xfffffff0, !P0 ;  /* 0xfffffff000007807 */ /* 0x000fe20004000000 */
[----:B------:R-:W-:Y:S01]  /*12c0*/  IMAD R2, R21, c[0x0][0x208], RZ ;  /* 0x0000820015027a24 */ /* 0x000fe200078e02ff */
[----:B------:R-:W-:-:S02]  /*12d0*/  IADD3 R19, P1, P0, R30, UR26, R234 ;  /* 0x0000001a1e137c10 */ /* 0x000fc4000f83e0ea */
[C---:B------:R-:W-:Y:S01]  /*12e0*/  IADD3 R232, R221.reuse, 0x400, RZ ;  /* 0x00000400dde87810 */ /* 0x040fe20007ffe0ff */
[----:B------:R-:W-:Y:S01]  /*12f0*/  IMAD R3, R22, c[0x0][0x20c], R2 ;  /* 0x0000830016037a24 */ /* 0x000fe200078e0202 */
[----:B------:R-:W-:Y:S01]  /*1300*/  IADD3 R231, R221, 0x800, RZ ;  /* 0x00000800dde77810 */ /* 0x000fe20007ffe0ff */
[----:B------:R-:W-:Y:S01]  /*1310*/  IMAD.SHL.U32 R2, R17, 0x2, RZ ;  /* 0x0000000211027824 */ /* 0x000fe200078e00ff */
[----:B------:R-:W-:Y:S01]  /*1320*/  IADD3 R230, R221, 0xc00, RZ ;  /* 0x00000c00dde67810 */ /* 0x000fe20007ffe0ff */
[----:B------:R-:W-:Y:S02]  /*1330*/  IMAD.IADD R17, R31, 0x1, R3 ;  /* 0x000000011f117824 */ /* 0x000fe400078e0203 */
[----:B------:R-:W-:Y:S01]  /*1340*/  IMAD R220, R0, 0x2, R219 ;  /* 0x0000000200dc7824 */ /* 0x000fe200078e02db */
[----:B------:R-:W-:Y:S01]  /*1350*/  LOP3.LUT R3, R2, 0x2, R18, 0xe2, !PT ;  /* 0x0000000202037812 */ /* 0x000fe200078ee212 */
[----:B------:R-:W1:Y:S01]  /*1360*/  LDSM.16.M88.4 R12, [R219+0x6100] ;  /* 0x00610000db0c783b */ /* 0x000e620000000200 */
[----:B------:R-:W-:-:S03]  /*1370*/  SEL R2, RZ, 0x4, P4 ;  /* 0x00000004ff027807 */ /* 0x000fc60002000000 */
[----:B------:R2:W-:Y:S04]  /*1380*/  STL [R1+0x20], R17 ;  /* 0x0000201101007387 */ /* 0x0005e80000100800 */
[----:B------:R3:W4:Y:S04]  /*1390*/  LDSM.16.M88.4 R8, [R219+0x7100] ;  /* 0x00710000db08783b */ /* 0x0007280000000200 */
[----:B------:R3:W1:Y:S04]  /*13a0*/  LDSM.16.M88.4 R24, [R216+0x3100] ;  /* 0x00310000d818783b */ /* 0x0006680000000200 */
[----:B------:R3:W1:Y:S04]  /*13b0*/  LDSM.16.M88.4 R44, [R216+0x3500] ;  /* 0x00350000d82c783b */ /* 0x0006680000000200 */
[----:B------:R3:W1:Y:S04]  /*13c0*/  LDSM.16.M88.4 R40, [R216+0x3900] ;  /* 0x00390000d828783b */ /* 0x0006680000000200 */
[----:B------:R3:W1:Y:S04]  /*13d0*/  LDSM.16.M88.4 R48, [R216+0x3d00] ;  /* 0x003d0000d830783b */ /* 0x0006680000000200 */
[----:B------:R3:W1:Y:S01]  /*13e0*/  LDSM.16.M88.4 R36, [R220+0x6100] ;  /* 0x00610000dc24783b */ /* 0x0006620000000200 */
[----:B--2---:R-:W-:-:S02]  /*13f0*/  IADD3.X R17, R17, UR24, R29, P1, P0 ;  /* 0x0000001811117c10 */ /* 0x004fc40008fe041d */
[----:B------:R-:W-:Y:S01]  /*1400*/  IADD3 R28, P1, R19, UR28, RZ ;  /* 0x0000001c131c7c10 */ /* 0x000fe2000ff3e0ff */
[----:B------:R3:W2:Y:S01]  /*1410*/  LDSM.16.M88.4 R4, [R220+0x7100] ;  /* 0x00710000dc04783b */ /* 0x0006a20000000200 */
[----:B------:R-:W-:Y:S02]  /*1420*/  PLOP3.LUT P0, PT, PT, PT, UP0, 0x80, 0x0 ;  /* 0x000000000000781c */ /* 0x000fe40003f0f008 */
[----:B------:R-:W-:Y:S01]  /*1430*/  IADD3.X R29, R17, UR23, RZ, P1, !PT ;  /* 0x00000017111d7c10 */ /* 0x000fe20008ffe4ff */
[----:B------:R3:W1:Y:S01]  /*1440*/  LDSM.16.M88.4 R60, [R221] ;  /* 0x00000000dd3c783b */ /* 0x0006620000000200 */
[----:B------:R-:W-:Y:S01]  /*1450*/  LOP3.LUT R19, R3, R2, RZ, 0xfc, !PT ;  /* 0x0000000203137212 */ /* 0x000fe200078efcff */
[----:B------:R-:W-:Y:S02]  /*1460*/  IMAD.IADD R3, R16, 0x1, R20 ;  /* 0x0000000110037824 */ /* 0x000fe400078e0214 */
[----:B------:R3:W-:Y:S04]  /*1470*/  STL.64 [R1], R28 ;  /* 0x0000001c01007387 */ /* 0x0007e80000100a00 */
[----:B------:R3:W1:Y:S04]  /*1480*/  LDSM.16.M88.4 R76, [R221+0x400] ;  /* 0x00040000dd4c783b */ /* 0x0006680000000200 */
[----:B------:R3:W1:Y:S04]  /*1490*/  LDSM.16.M88.4 R72, [R221+0x800] ;  /* 0x00080000dd48783b */ /* 0x0006680000000200 */
[----:B------:R3:W1:Y:S01]  /*14a0*/  LDSM.16.M88.4 R108, [R221+0xc00] ;  /* 0x000c0000dd6c783b */ /* 0x0006620000000200 */
[----:B------:R-:W-:Y:S05]  /*14b0*/  @!P0 BRA `(.L_x_0) ;  /* 0x0000022000008947 */ /* 0x000fea0003800000 */
[----:B----4-:R-:W-:Y:S01]  /*14c0*/  ULDC.64 UR4, c[0x0][0x208] ;  /* 0x0000820000047ab9 */ /* 0x010fe20000000a00 */
[C---:B------:R-:W-:Y:S01]  /*14d0*/  LOP3.LUT R2, R19.reuse, 0x1, RZ, 0xc0, !PT ;  /* 0x0000000113027812 */ /* 0x040fe200078ec0ff */
[----:B------:R-:W-:Y:S01]  /*14e0*/  USHF.L.U32 UR25, UR4, 0x6, URZ ;  /* 0x0000000604197899 */ /* 0x000fe2000800063f */
[----:B------:R-:W-:Y:S01]  /*14f0*/  LOP3.LUT P2, RZ, R19, 0x2, RZ, 0xc0, !PT ;  /* 0x0000000213ff7812 */ /* 0x000fe2000784c0ff */
[----:B------:R-:W-:Y:S01]  /*1500*/  USHF.L.U64.HI UR5, UR4, UR7, UR5 ;  /* 0x0000000704057299 */ /* 0x000fe20008010205 */
[----:B------:R-:W-:Y:S01]  /*1510*/  ISETP.NE.U32.AND P3, PT, R2, 0x1, PT ;  /* 0x000000010200780c */ /* 0x000fe20003f65070 */
[----:B------:R-:W-:-:S02]  /*1520*/  UIMAD UR7, UR22, -0x40, UR6 ;  /* 0xffffffc0160778a4 */ /* 0x000fc4000f8e0206 */
[----:B------:R-:W-:Y:S01]  /*1530*/  UIMAD UR4, UR5, UR22, URZ ;  /* 0x00000016050472a4 */ /* 0x000fe2000f8e023f */
[----:B------:R-:W-:-:S03]  /*1540*/  IMAD.U32 R16, RZ, RZ, UR25 ;  /* 0x00000019ff107e24 */ /* 0x000fc6000f8e00ff */
[----:B------:R-:W-:Y:S01]  /*1550*/  UIMAD UR4, UR20, UR25, UR4 ;  /* 0x00000019140472a4 */ /* 0x000fe2000f8e0204 */
[----:B------:R-:W-:Y:S01]  /*1560*/  IMAD.WIDE.U32 R20, R16, UR22, R28 ;  /* 0x0000001610147c25 */ /* 0x000fe2000f8e001c */
[----:B------:R-:W-:-:S04]  /*1570*/  IADD3 R18, -R22, UR7, RZ ;  /* 0x0000000716127c10 */ /* 0x000fc8000fffe1ff */
[----:B------:R-:W-:Y:S02]  /*1580*/  IADD3 R2, R21, UR4, RZ ;  /* 0x0000000415027c10 */ /* 0x000fe4000fffe0ff */
[----:B------:R-:W-:Y:S02]  /*1590*/  LEA R16, P0, R20, c[0x0][0x1f8], 0x1 ;  /* 0x00007e0014107a11 */ /* 0x000fe400078008ff */
[----:B------:R-:W-:Y:S02]  /*15a0*/  ISETP.LT.OR P1, PT, R18, 0x1, P3 ;  /* 0x000000011200780c */ /* 0x000fe40001f21670 */
[----:B------:R-:W-:Y:S01]  /*15b0*/  LEA.HI.X R17, R20, c[0x0][0x1fc], R2, 0x1, P0 ;  /* 0x00007f0014117a11 */ /* 0x000fe200000f0c02 */
[----:B------:R-:W-:Y:S01]  /*15c0*/  IMAD.SHL.U32 R2, R151, 0x2, RZ ;  /* 0x0000000297027824 */ /* 0x000fe200078e00ff */
[C---:B------:R-:W-:Y:S02]  /*15d0*/  ISETP.LT.OR P0, PT, R18.reuse, 0x1, !P2 ;  /* 0x000000011200780c */ /* 0x040fe40005701670 */
[----:B------:R-:W-:-:S02]  /*15e0*/  ISETP.LT.OR P3, PT, R18, 0x21, P3 ;  /* 0x000000211200780c */ /* 0x000fc40001f61670 */
[----:B------:R-:W-:-:S05]  /*15f0*/  ISETP.LT.OR P2, PT, R18, 0x21, !P2 ;  /* 0x000000211200780c */ /* 0x000fca0005741670 */
[----:B------:R-:W-:Y:S01]  /*1600*/  @!PT LDS RZ, [RZ] ;  /* 0x00000000fffff984 */ /* 0x000fe20000000800 */
[----:B------:R-:W-:Y:S01]  /*1610*/  @!PT LDS RZ, [RZ] ;  /* 0x00000000fffff984 */ /* 0x000fe20000000800 */
[----:B------:R-:W-:Y:S01]  /*1620*/  @!PT LDS RZ, [RZ] ;  /* 0x00000000fffff984 */ /* 0x000fe20000000800 */
[----:B------:R4:W-:Y:S01]  /*1630*/  LDGSTS.E.BYPASS.LTC128B.128 [R2+0x100], [R16.64], !P1 ;  /* 0x0010000010027fae */ /* 0x0009e2000c901d50 */
[----:B------:R-:W-:-:S03]  /*1640*/  LOP3.LUT P1, RZ, R19, 0x4, RZ, 0xc0, !PT ;  /* 0x0000000413ff7812 */ /* 0x000fc6000782c0ff */
[----:B------:R4:W-:Y:S01]  /*1650*/  LDGSTS.E.BYPASS.LTC128B.128 [R2+0x1100], [R16.64+0x40], !P0 ;  /* 0x0110004010027fae */ /* 0x0009e2000c101d50 */
[C---:B------:R-:W-:Y:S02]  /*1660*/  ISETP.LT.OR P0, PT, R18.reuse, 0x1, !P1 ;  /* 0x000000011200780c */ /* 0x040fe40004f01670 */
[----:B------:R-:W-:-:S11]  /*1670*/  ISETP.LT.OR P1, PT, R18, 0x21, !P1 ;  /* 0x000000211200780c */ /* 0x000fd60004f21670 */
[----:B------:R4:W-:Y:S02]  /*1680*/  LDGSTS.E.BYPASS.LTC128B.128 [R2+0x2100], [R16.64+0x80], !P0 ;  /* 0x0210008010027fae */ /* 0x0009e4000c101d50 */
[----:B----4-:R-:W-:-:S04]  /*1690*/  IADD3 R16, P0, R16, UR25, RZ ;  /* 0x0000001910107c10 */ /* 0x010fc8000ff1e0ff */
[----:B------:R-:W-:-:S05]  /*16a0*/  IADD3.X R17, R17, UR5, RZ, P0, !PT ;  /* 0x0000000511117c10 */ /* 0x000fca00087fe4ff */
[----:B------:R4:W-:Y:S04]  /*16b0*/  LDGSTS.E.BYPASS.LTC128B.128 [R2+0x900], [R16.64], !P3 ;  /* 0x0090000010027fae */ /* 0x0009e8000d901d50 */
[----:B------:R4:W-:Y:S04]  /*16c0*/  LDGSTS.E.BYPASS.LTC128B.128 [R2+0x1900], [R16.64+0x40], !P2 ;  /* 0x0190004010027fae */ /* 0x0009e8000d101d50 */
[----:B------:R4:W-:Y:S02]  /*16d0*/  LDGSTS.E.BYPASS.LTC128B.128 [R2+0x2900], [R16.64+0x80], !P1 ;  /* 0x0290008010027fae */ /* 0x0009e4000c901d50 */
.L_x_0:
[-C--:B-1--4-:R-:W-:Y:S01]  /*16e0*/  HMMA.16816.F32 R20, R12, R24.reuse, RZ ;  /* 0x000000180c14723c */ /* 0x092fe200000018ff */
[----:B------:R-:W-:Y:S01]  /*16f0*/  LDSM.16.M88.4 R56, [R216+0x4100] ;  /* 0x00410000d838783b */ /* 0x000fe20000000200 */
[----:B------:R-:W-:Y:S01]  /*1700*/  UISETP.GE.AND UP0, UPT, UR6, 0x41, UPT ;  /* 0x000000410600788c */ /* 0x000fe2000bf06270 */
[----:B------:R-:W-:Y:S01]  /*1710*/  SHF.L.U32 R217, R3, 0x1, RZ ;  /* 0x0000000103d97819 */ /* 0x000fe200000006ff */
[----:B------:R-:W-:Y:S01]  /*1720*/  UIMAD UR6, UR22, -0x40, UR6 ;  /* 0xffffffc0160678a4 */ /* 0x000fe2000f8e0206 */
[----:B------:R-:W1:Y:S03]  /*1730*/  LDSM.16.M88.4 R32, [R219+0x8100] ;  /* 0x00810000db20783b */ /* 0x000e660000000200 */
[----:B------:R-:W-:Y:S01]  /*1740*/  HMMA.16816.F32 R16, R8, R24, RZ ;  /* 0x000000180810723c */ /* 0x000fe200000018ff */
[----:B---3--:R-:W3:Y:S01]  /*1750*/  LDSM.16.M88.4 R28, [R219+0x9100] ;  /* 0x00910000db1c783b */ /* 0x008ee20000000200 */
[----:B------:R-:W-:Y:S01]  /*1760*/  PLOP3.LUT P0, PT, PT, PT, UP0, 0x80, 0x0 ;  /* 0x000000000000781c */ /* 0x000fe20003f0f008 */
[----:B------:R-:W-:-:S02]  /*1770*/  IMAD R218, R0, 0x2, R217 ;  /* 0x0000000200da7824 */ /* 0x000fc400078e02d9 */
[----:B------:R-:W-:Y:S01]  /*1780*/  LDSM.16.M88.4 R52, [R221+0x1000] ;  /* 0x00100000dd34783b */ /* 0x000fe20000000200 */
[----:B------:R-:W-:Y:S02]  /*1790*/  @UP0 ULEA.HI.SX32 UR5, UR21, 0xfffffffe, 0x1a ;  /* 0xfffffffe15050891 */ /* 0x000fe4000f8fd23f */
[----:B------:R-:W-:Y:S01]  /*17a0*/  HMMA.16816.F32 R104, R8, R26, RZ ;  /* 0x0000001a0868723c */ /* 0x000fe200000018ff */
[----:B------:R-:W0:Y:S01]  /*17b0*/  LDGDEPBAR ;  /* 0x00000000000079af */ /* 0x000e220000000000 */
[----:B------:R-:W-:-:S06]  /*17c0*/  @UP0 USHF.R.S32.HI UR4, URZ, 0x1f, UR5 ;  /* 0x0000001f3f040899 */ /* 0x000fcc0008011405 */
[----:B------:R-:W-:Y:S01]  /*17d0*/  HMMA.16816.F32 R112, R36, R60, R20 ;  /* 0x0000003c2470723c */ /* 0x000fe20000001814 */
[----:B------:R-:W-:Y:S07]  /*17e0*/  LDSM.16.M88.4 R20, [R220+0x9100] ;  /* 0x00910000dc14783b */ /* 0x000fee0000000200 */
[----:B------:R-:W-:Y:S01]  /*17f0*/  HMMA.16816.F32 R120, R12, R26, RZ ;  /* 0x0000001a0c78723c */ /* 0x000fe200000018ff */
[----:B------:R-:W4:Y:S07]  /*1800*/  LDSM.16.M88.4 R24, [R220+0x8100] ;  /* 0x00810000dc18783b */ /* 0x000f2e0000000200 */
[C---:B------:R-:W-:Y:S08]  /*1810*/  HMMA.16816.F32 R100, R8.reuse, R44, RZ ;  /* 0x0000002c0864723c */ /* 0x040ff000000018ff */
[----:B------:R-:W-:Y:S08]  /*1820*/  HMMA.16816.F32 R80, R8, R48, RZ ;  /* 0x000000300850723c */ /* 0x000ff000000018ff */
[----:B--2---:R-:W-:Y:S08]  /*1830*/  HMMA.16816.F32 R64, R4, R60, R16 ;  /* 0x0000003c0440723c */ /* 0x004ff00000001810 */
[C---:B------:R-:W-:Y:S08]  /*1840*/  HMMA.16816.F32 R96, R8.reuse, R46, RZ ;  /* 0x0000002e0860723c */ /* 0x040ff000000018ff */
[C---:B------:R-:W-:Y:S08]  /*1850*/  HMMA.16816.F32 R88, R8.reuse, R40, RZ ;  /* 0x000000280858723c */ /* 0x040ff000000018ff */
[C---:B------:R-:W-:Y:S08]  /*1860*/  HMMA.16816.F32 R84, R8.reuse, R42, RZ ;  /* 0x0000002a0854723c */ /* 0x040ff000000018ff */
[----:B------:R-:W-:Y:S08]  /*1870*/  HMMA.16816.F32 R68, R8, R50, RZ ;  /* 0x000000320844723c */ /* 0x000ff000000018ff */
[----:B-1----:R-:W-:Y:S08]  /*1880*/  HMMA.16816.F32 R8, R32, R56, R112 ;  /* 0x000000382008723c */ /* 0x002ff00000001870 */
[C---:B------:R-:W-:Y:S08]  /*1890*/  HMMA.16816.F32 R92, R12.reuse, R40, RZ ;  /* 0x000000280c5c723c */ /* 0x040ff000000018ff */
[C---:B------:R-:W-:Y:S08]  /*18a0*/  HMMA.16816.F32 R124, R12.reuse, R44, RZ ;  /* 0x0000002c0c7c723c */ /* 0x040ff000000018ff */
[C---:B------:R-:W-:Y:S01]  /*18b0*/  HMMA.16816.F32 R116, R12.reuse, R46, RZ ;  /* 0x0000002e0c74723c */ /* 0x040fe200000018ff */
[----:B------:R-:W-:Y:S07]  /*18c0*/  LDSM.16.M88.4 R44, [R216+0x5100] ;  /* 0x00510000d82c783b */ /* 0x000fee0000000200 */
[C---:B------:R-:W-:Y:S08]  /*18d0*/  HMMA.16816.F32 R40, R12.reuse, R42, RZ ;  /* 0x0000002a0c28723c */ /* 0x040ff000000018ff */
[C---:B------:R-:W-:Y:S08]  /*18e0*/  HMMA.16816.F32 R16, R12.reuse, R48, RZ ;  /* 0x000000300c10723c */ /* 0x040ff000000018ff */
[----:B------:R-:W-:Y:S01]  /*18f0*/  HMMA.16816.F32 R132, R12, R50, RZ ;  /* 0x000000320c84723c */ /* 0x000fe200000018ff */
[----:B------:R-:W1:Y:S04]  /*1900*/  LDSM.16.M88.4 R12, [R219+0xa100] ;  /* 0x00a10000db0c783b */ /* 0x000e680000000200 */
[----:B------:R-:W-:Y:S03]  /*1910*/  LDSM.16.M88.4 R48, [R221+0x2000] ;  /* 0x00200000dd30783b */ /* 0x000fe60000000200 */
[C---:B------:R-:W-:Y:S08]  /*1920*/  HMMA.16816.F32 R128, R4.reuse, R76, R100 ;  /* 0x0000004c0480723c */ /* 0x040ff00000001864 */
[----:B------:R-:W-:Y:S08]  /*1930*/  HMMA.16816.F32 R100, R4, R108, R80 ;  /* 0x0000006c0464723c */ /* 0x000ff00000001850 */
[----:B------:R-:W-:Y:S08]  /*1940*/  HMMA.16816.F32 R80, R36, R62, R120 ;  /* 0x0000003e2450723c */ /* 0x000ff00000001878 */
[----:B---3--:R-:W-:Y:S08]  /*1950*/  HMMA.16816.F32 R64, R28, R56, R64 ;  /* 0x000000381c40723c */ /* 0x008ff00000001840 */
[C---:B------:R-:W-:Y:S08]  /*1960*/  HMMA.16816.F32 R112, R4.reuse, R78, R96 ;  /* 0x0000004e0470723c */ /* 0x040ff00000001860 */
[C---:B------:R-:W-:Y:S08]  /*1970*/  HMMA.16816.F32 R96, R4.reuse, R72, R88 ;  /* 0x000000480460723c */ /* 0x040ff00000001858 */
[C---:B------:R-:W-:Y:S01]  /*1980*/  HMMA.16816.F32 R104, R4.reuse, R62, R104 ;  /* 0x0000003e0468723c */ /* 0x040fe20000001868 */
[----:B------:R-:W-:Y:S07]  /*1990*/  LDSM.16.M88.4 R60, [R216+0x4900] ;  /* 0x00490000d83c783b */ /* 0x000fee0000000200 */
[C---:B------:R-:W-:Y:S08]  /*19a0*/  HMMA.16816.F32 R136, R4.reuse, R74, R84 ;  /* 0x0000004a0488723c */ /* 0x040ff00000001854 */
[----:B------:R-:W-:Y:S08]  /*19b0*/  HMMA.16816.F32 R88, R4, R110, R68 ;  /* 0x0000006e0458723c */ /* 0x000ff00000001844 */
[----:B----4-:R-:W-:Y:S01]  /*19c0*/  HMMA.16816.F32 R4, R24, R52, R8 ;  /* 0x000000341804723c */ /* 0x010fe20000001808 */
[----:B------:R-:W2:Y:S07]  /*19d0*/  LDSM.16.M88.4 R8, [R219+0xb100] ;  /* 0x00b10000db08783b */ /* 0x000eae0000000200 */
[C---:B------:R-:W-:Y:S01]  /*19e0*/  HMMA.16816.F32 R144, R36.reuse, R108, R16 ;  /* 0x0000006c2490723c */ /* 0x040fe20000001810 */
[----:B------:R-:W3:Y:S07]  /*19f0*/  LDSM.16.M88.4 R16, [R220+0xa100] ;  /* 0x00a10000dc10783b */ /* 0x000eee0000000200 */
[C---:B------:R-:W-:Y:S08]  /*1a00*/  HMMA.16816.F32 R92, R36.reuse, R72, R92 ;  /* 0x00000048245c723c */ /* 0x040ff0000000185c */
[----:B------:R-:W-:Y:S01]  /*1a10*/  HMMA.16816.F32 R120, R36, R74, R40 ;  /* 0x0000004a2478723c */ /* 0x000fe20000001828 */
[----:B------:R-:W4:Y:S07]  /*1a20*/  LDSM.16.M88.4 R40, [R216+0x4500] ;  /* 0x00450000d828783b */ /* 0x000f2e0000000200 */
[----:B------:R-:W-:Y:S01]  /*1a30*/  HMMA.16816.F32 R72, R32, R58, R80 ;  /* 0x0000003a2048723c */ /* 0x000fe20000001850 */
[----:B------:R-:W5:Y:S07]  /*1a40*/  LDSM.16.M88.4 R80, [R216+0x4d00] ;  /* 0x004d0000d850783b */ /* 0x000f6e0000000200 */
[----:B------:R-:W-:Y:S08]  /*1a50*/  HMMA.16816.F32 R68, R20, R52, R64 ;  /* 0x000000341444723c */ /* 0x000ff00000001840 */
[----:B-1----:R-:W-:Y:S01]  /*1a60*/  HMMA.16816.F32 R64, R12, R44, R4 ;  /* 0x0000002c0c40723c */ /* 0x002fe20000001804 */
[----:B------:R-:W1:Y:S07]  /*1a70*/  LDSM.16.M88.4 R4, [R220+0xb100] ;  /* 0x00b10000dc04783b */ /* 0x000e6e0000000200 */
[C---:B------:R-:W-:Y:S08]  /*1a80*/  HMMA.16816.F32 R124, R36.reuse, R76, R124 ;  /* 0x0000004c247c723c */ /* 0x040ff0000000187c */
[C---:B------:R-:W-:Y:S08]  /*1a90*/  HMMA.16816.F32 R116, R36.reuse, R78, R116 ;  /* 0x0000004e2474723c */ /* 0x040ff00000001874 */
[----:B------:R-:W-:Y:S08]  /*1aa0*/  HMMA.16816.F32 R132, R36, R110, R132 ;  /* 0x0000006e2484723c */ /* 0x000ff00000001884 */
[----:B------:R-:W-:Y:S01]  /*1ab0*/  HMMA.16816.F32 R36, R28, R58, R104 ;  /* 0x0000003a1c24723c */ /* 0x000fe20000001868 */
[----:B------:R-:W1:Y:S07]  /*1ac0*/  LDSM.16.M88.4 R56, [R221+0x1400] ;  /* 0x00140000dd38783b */ /* 0x000e6e0000000200 */
[----:B------:R-:W-:Y:S08]  /*1ad0*/  HMMA.16816.F32 R72, R24, R54, R72 ;  /* 0x000000361848723c */ /* 0x000ff00000001848 */
[----:B--2---:R-:W-:Y:S08]  /*1ae0*/  HMMA.16816.F32 R68, R8, R44, R68 ;  /* 0x0000002c0844723c */ /* 0x004ff00000001844 */
[----:B---3--:R-:W-:Y:S08]  /*1af0*/  HMMA.16816.F32 R76, R16, R48, R64 ;  /* 0x00000030104c723c */ /* 0x008ff00000001840 */
[----:B------:R-:W-:Y:S08]  /*1b00*/  HMMA.16816.F32 R64, R20, R54, R36 ;  /* 0x000000361440723c */ /* 0x000ff00000001824 */
[-C--:B----4-:R-:W-:Y:S08]  /*1b10*/  HMMA.16816.F32 R52, R32, R40.reuse, R124 ;  /* 0x000000282034723c */ /* 0x090ff0000000187c */
[----:B------:R-:W-:Y:S01]  /*1b20*/  HMMA.16816.F32 R84, R28, R40, R128 ;  /* 0x000000281c54723c */ /* 0x000fe20000001880 */
[----:B------:R-:W-:-:S04]  /*1b30*/  FMUL.FTZ R2, R76, c[0x0][0x320] ;  /* 0x0000c8004c027a20 */ /* 0x000fc80000410000 */
[----:B------:R2:W-:Y:S03]  /*1b40*/  MUFU.TANH R150, R2 ;  /* 0x0000000200967308 */ /* 0x0005e60000002400 */
[C---:B------:R-:W-:Y:S08]  /*1b50*/  HMMA.16816.F32 R112, R28.reuse, R42, R112 ;  /* 0x0000002a1c70723c */ /* 0x040ff00000001870 */
[----:B------:R-:W-:Y:S01]  /*1b60*/  HMMA.16816.F32 R96, R28, R60, R96 ;  /* 0x0000003c1c60723c */ /* 0x000fe20000001860 */
[----:B--2---:R-:W-:-:S07]  /*1b70*/  FMUL.FTZ R2, R77, c[0x0][0x320] ;  /* 0x0000c8004d027a20 */ /* 0x004fce0000410000 */
[C---:B------:R-:W-:Y:S01]  /*1b80*/  HMMA.16816.F32 R136, R28.reuse, R62, R136 ;  /* 0x0000003e1c88723c */ /* 0x040fe20000001888 */
[----:B------:R2:W-:Y:S07]  /*1b90*/  MUFU.TANH R149, R2 ;  /* 0x0000000200957308 */ /* 0x0005ee0000002400 */
[C---:B-----5:R-:W-:Y:S08]  /*1ba0*/  HMMA.16816.F32 R100, R28.reuse, R80, R100 ;  /* 0x000000501c64723c */ /* 0x060ff00000001864 */
[----:B------:R-:W-:Y:S01]  /*1bb0*/  HMMA.16816.F32 R104, R28, R82, R88 ;  /* 0x000000521c68723c */ /* 0x000fe20000001858 */
[----:B------:R-:W3:Y:S01]  /*1bc0*/  LDSM.16.M88.4 R28, [R216+0x5500] ;  /* 0x00550000d81c783b */ /* 0x000ee20000000200 */
[----:B--2---:R-:W-:-:S04]  /*1bd0*/  FMUL.FTZ R2, R78, c[0x0][0x320] ;  /* 0x0000c8004e027a20 */ /* 0x004fc80000410000 */
[----:B------:R2:W-:Y:S02]  /*1be0*/  MUFU.TANH R148, R2 ;  /* 0x0000000200947308 */ /* 0x0005e40000002400 */
[----:B------:R-:W-:Y:S08]  /*1bf0*/  HMMA.16816.F32 R36, R12, R46, R72 ;  /* 0x0000002e0c24723c */ /* 0x000ff00000001848 */
[----:B-1----:R-:W-:Y:S01]  /*1c00*/  HMMA.16816.F32 R68, R4, R48, R68 ;  /* 0x000000300444723c */ /* 0x002fe20000001844 */
[----:B--2---:R-:W-:-:S07]  /*1c10*/  FMUL.FTZ R2, R79, c[0x0][0x320] ;  /* 0x0000c8004f027a20 */ /* 0x004fce0000410000 */
[----:B------:R-:W-:Y:S01]  /*1c20*/  HMMA.16816.F32 R64, R8, R46, R64 ;  /* 0x0000002e0840723c */ /* 0x000fe20000001840 */
[----:B------:R1:W-:Y:S07]  /*1c30*/  MUFU.TANH R143, R2 ;  /* 0x00000002008f7308 */ /* 0x0003ee0000002400 */
[----:B------:R-:W-:Y:S08]  /*1c40*/  HMMA.16816.F32 R44, R24, R56, R52 ;  /* 0x00000038182c723c */ /* 0x000ff00000001834 */
[----:B------:R-:W-:Y:S01]  /*1c50*/  HMMA.16816.F32 R52, R16, R50, R36 ;  /* 0x000000321034723c */ /* 0x000fe20000001824 */
[----:B------:R-:W2:Y:S01]  /*1c60*/  LDSM.16.M88.4 R36, [R221+0x2400] ;  /* 0x00240000dd24783b */ /* 0x000ea20000000200 */
[----:B-1----:R-:W-:-:S04]  /*1c70*/  FMUL.FTZ R2, R68, c[0x0][0x320] ;  /* 0x0000c80044027a20 */ /* 0x002fc80000410000 */
[----:B------:R1:W4:Y:S02]  /*1c80*/  MUFU.TANH R142, R2 ;  /* 0x00000002008e7308 */ /* 0x0003240000002400 */
[----:B------:R-:W-:Y:S08]  /*1c90*/  HMMA.16816.F32 R72, R32, R42, R116 ;  /* 0x0000002a2048723c */ /* 0x000ff00000001874 */
[----:B------:R-:W-:Y:S01]  /*1ca0*/  HMMA.16816.F32 R40, R20, R56, R84 ;  /* 0x000000381428723c */ /* 0x000fe20000001854 */
[----:B-1----:R-:W-:-:S07]  /*1cb0*/  FMUL.FTZ R2, R69, c[0x0][0x320] ;  /* 0x0000c80045027a20 */ /* 0x002fce0000410000 */
[----:B---3--:R-:W-:Y:S01]  /*1cc0*/  HMMA.16816.F32 R44, R12, R28, R44 ;  /* 0x0000001c0c2c723c */ /* 0x008fe2000000182c */
[----:B------:R1:W3:Y:S07]  /*1cd0*/  MUFU.TANH R119, R2 ;  /* 0x0000000200777308 */ /* 0x0002ee0000002400 */
[----:B------:R-:W-:Y:S08]  /*1ce0*/  HMMA.16816.F32 R64, R4, R50, R64 ;  /* 0x000000320440723c */ /* 0x000ff00000001840 */
[----:B------:R-:W-:Y:S01]  /*1cf0*/  HMMA.16816.F32 R40, R8, R28, R40 ;  /* 0x0000001c0828723c */ /* 0x000fe20000001828 */
[----:B-1----:R-:W-:-:S04]  /*1d00*/  FMUL.FTZ R2, R70, c[0x0][0x320] ;  /* 0x0000c80046027a20 */ /* 0x002fc80000410000 */
[----:B------:R1:W5:Y:S03]  /*1d10*/  MUFU.TANH R118, R2 ;  /* 0x0000000200767308 */ /* 0x0003660000002400 */
[----:B------:R-:W-:Y:S08]  /*1d20*/  HMMA.16816.F32 R48, R24, R58, R72 ;  /* 0x0000003a1830723c */ /* 0x000ff00000001848 */
[----:B------:R-:W-:Y:S01]  /*1d30*/  HMMA.16816.F32 R76, R32, R60, R92 ;  /* 0x0000003c204c723c */ /* 0x000fe2000000185c */
[----:B-1----:R-:W-:-:S07]  /*1d40*/  FMUL.FTZ R2, R71, c[0x0][0x320] ;  /* 0x0000c80047027a20 */ /* 0x002fce0000410000 */
[----:B------:R-:W-:Y:S01]  /*1d50*/  HMMA.16816.F32 R84, R32, R62, R120 ;  /* 0x0000003e2054723c */ /* 0x000fe20000001878 */
[----:B------:R1:W-:Y:S07]  /*1d60*/  MUFU.TANH R116, R2 ;  /* 0x0000000200747308 */ /* 0x0003ee0000002400 */
[-C--:B--2---:R-:W-:Y:S01]  /*1d70*/  HMMA.16816.F32 R60, R16, R36.reuse, R44 ;  /* 0x00000024103c723c */ /* 0x084fe2000000182c */
[----:B------:R-:W2:Y:S07]  /*1d80*/  LDSM.16.M88.4 R44, [R221+0x1800] ;  /* 0x00180000dd2c783b */ /* 0x000eae0000000200 */
[----:B------:R-:W-:Y:S01]  /*1d90*/  HMMA.16816.F32 R68, R4, R36, R40 ;  /* 0x000000240444723c */ /* 0x000fe20000001828 */
[----:B-1----:R-:W-:-:S04]  /*1da0*/  FMUL.FTZ R2, R52, c[0x0][0x320] ;  /* 0x0000c80034027a20 */ /* 0x002fc80000410000 */
[----:B------:R1:W-:Y:S03]  /*1db0*/  MUFU.TANH R117, R2 ;  /* 0x0000000200757308 */ /* 0x0003e60000002400 */
[----:B------:R-:W-:Y:S08]  /*1dc0*/  HMMA.16816.F32 R40, R12, R30, R48 ;  /* 0x0000001e0c28723c */ /* 0x000ff00000001830 */
[----:B------:R-:W-:Y:S01]  /*1dd0*/  HMMA.16816.F32 R56, R20, R58, R112 ;  /* 0x0000003a1438723c */ /* 0x000fe20000001870 */
[----:B-1----:R-:W-:-:S07]  /*1de0*/  FMUL.FTZ R2, R53, c[0x0][0x320] ;  /* 0x0000c80035027a20 */ /* 0x002fce0000410000 */
[C---:B------:R-:W-:Y:S01]  /*1df0*/  HMMA.16816.F32 R88, R32.reuse, R80, R144 ;  /* 0x000000502058723c */ /* 0x040fe20000001890 */
[----:B------:R1:W-:Y:S07]  /*1e00*/  MUFU.TANH R111, R2 ;  /* 0x00000002006f7308 */ /* 0x0003ee0000002400 */
[----:B------:R-:W-:Y:S01]  /*1e10*/  HMMA.16816.F32 R80, R32, R82, R132 ;  /* 0x000000522050723c */ /* 0x000fe20000001884 */
[----:B------:R-:W3:Y:S07]  /*1e20*/  LDSM.16.M88.4 R32, [R216+0x5900] ;  /* 0x00590000d820783b */ /* 0x000eee0000000200 */
[----:B------:R-:W-:Y:S01]  /*1e30*/  HMMA.16816.F32 R48, R8, R30, R56 ;  /* 0x0000001e0830723c */ /* 0x000fe20000001838 */
[----:B------:R-:W3:Y:S01]  /*1e40*/  LDSM.16.M88.4 R28, [R221+0x2800] ;  /* 0x00280000dd1c783b */ /* 0x000ee20000000200 */
[----:B-1----:R-:W-:-:S04]  /*1e50*/  FMUL.FTZ R2, R54, c[0x0][0x320] ;  /* 0x0000c80036027a20 */ /* 0x002fc80000410000 */
[----:B------:R1:W-:Y:S02]  /*1e60*/  MUFU.TANH R110, R2 ;  /* 0x00000002006e7308 */ /* 0x0003e40000002400 */
[C---:B--2---:R-:W-:Y:S08]  /*1e70*/  HMMA.16816.F32 R56, R20.reuse, R44, R96 ;  /* 0x0000002c1438723c */ /* 0x044ff00000001860 */
[----:B------:R-:W-:Y:S01]  /*1e80*/  HMMA.16816.F32 R72, R20, R46, R136 ;  /* 0x0000002e1448723c */ /* 0x000fe20000001888 */
[----:B-1----:R-:W-:-:S07]  /*1e90*/  FMUL.FTZ R2, R55, c[0x0][0x320] ;  /* 0x0000c80037027a20 */ /* 0x002fce0000410000 */
[C---:B------:R-:W-:Y:S01]  /*1ea0*/  HMMA.16816.F32 R52, R24.reuse, R44, R76 ;  /* 0x0000002c1834723c */ /* 0x040fe2000000184c */
[----:B------:R1:W-:Y:S07]  /*1eb0*/  MUFU.TANH R109, R2 ;  /* 0x00000002006d7308 */ /* 0x0003ee0000002400 */
[----:B------:R-:W-:Y:S01]  /*1ec0*/  HMMA.16816.F32 R44, R24, R46, R84 ;  /* 0x0000002e182c723c */ /* 0x000fe20000001854 */
[----:B-1----:R-:W-:-:S04]  /*1ed0*/  FMUL.FTZ R2, R64, c[0x0][0x320] ;  /* 0x0000c80040027a20 */ /* 0x002fc80000410000 */
[----:B------:R1:W2:Y:S02]  /*1ee0*/  MUFU.TANH R108, R2 ;  /* 0x00000002006c7308 */ /* 0x0002a40000002400 */
[----:B-1----:R-:W-:-:S06]  /*1ef0*/  FMUL.FTZ R2, R65, c[0x0][0x320] ;  /* 0x0000c80041027a20 */ /* 0x002fcc0000410000 */
[----:B------:R1:W1:Y:S02]  /*1f00*/  MUFU.TANH R95, R2 ;  /* 0x00000002005f7308 */ /* 0x0002640000002400 */
[----:B-1----:R-:W-:-:S06]  /*1f10*/  FMUL.FTZ R2, R66, c[0x0][0x320] ;  /* 0x0000c80042027a20 */ /* 0x002fcc0000410000 */
[----:B------:R1:W1:Y:S02]  /*1f20*/  MUFU.TANH R94, R2 ;  /* 0x00000002005e7308 */ /* 0x0002640000002400 */
[----:B-1----:R-:W-:Y:S02]  /*1f30*/  FMUL.FTZ R2, R67, c[0x0][0x320] ;  /* 0x0000c80043027a20 */ /* 0x002fe40000410000 */
[----:B------:R-:W-:Y:S04]  /*1f40*/  HMMA.16816.F32 R64, R4, R38, R48 ;  /* 0x000000260440723c */ /* 0x000fe80000001830 */
[----:B------:R1:W-:Y:S04]  /*1f50*/  MUFU.TANH R93, R2 ;  /* 0x00000002005d7308 */ /* 0x0003e80000002400 */
[----:B---3--:R-:W-:Y:S01]  /*1f60*/  HMMA.16816.F32 R48, R12, R32, R52 ;  /* 0x000000200c30723c */ /* 0x008fe20000001834 */
[----:B-1----:R-:W-:-:S04]  /*1f70*/  FMUL.FTZ R2, R60, c[0x0][0x320] ;  /* 0x0000c8003c027a20 */ /* 0x002fc80000410000 */
[----:B------:R1:W-:Y:S11]  /*1f80*/  MUFU.TANH R124, R2 ;  /* 0x00000002007c7308 */ /* 0x0003f60000002400 */
[----:B------:R-:W-:Y:S08]  /*1f90*/  @!UPT UIADD3 URZ, URZ, URZ, URZ ;  /* 0x0000003f3f3ff290 */ /* 0x000ff0000fffe03f */
[----:B------:R-:W-:Y:S01]  /*1fa0*/  HMMA.16816.F32 R48, R16, R28, R48 ;  /* 0x0000001c1030723c */ /* 0x000fe20000001830 */
[----:B-1----:R-:W-:-:S04]  /*1fb0*/  FMUL.FTZ R2, R61, c[0x0][0x320] ;  /* 0x0000c8003d027a20 */ /* 0x002fc80000410000 */
[----:B------:R1:W-:Y:S11]  /*1fc0*/  MUFU.TANH R125, R2 ;  /* 0x00000002007d7308 */ /* 0x0003f60000002400 */
[----:B------:R-:W-:Y:S08]  /*1fd0*/  @!UPT UIADD3 URZ, URZ, URZ, URZ ;  /* 0x0000003f3f3ff290 */ /* 0x000ff0000fffe03f */
[----:B------:R-:W-:Y:S02]  /*1fe0*/  FMUL.FTZ R50, R50, c[0x0][0x320] ;  /* 0x0000c80032327a20 */ /* 0x000fe40000410000 */
[----:B-1----:R-:W-:Y:S02]  /*1ff0*/  FMUL.FTZ R2, R62, c[0x0][0x320] ;  /* 0x0000c8003e027a20 */ /* 0x002fe40000410000 */
[----:B------:R-:W-:Y:S02]  /*2000*/  FMUL.FTZ R51, R51, c[0x0][0x320] ;  /* 0x0000c80033337a20 */ /* 0x000fe40000410000 */
[----:B------:R1:W-:Y:S02]  /*2010*/  MUFU.TANH R129, R2 ;  /* 0x0000000200817308 */ /* 0x0003e40000002400 */
[----:B-1----:R-:W-:Y:S02]  /*2020*/  FMUL.FTZ R2, R63, c[0x0][0x320] ;  /* 0x0000c8003f027a20 */ /* 0x002fe40000410000 */
[----:B------:R-:W-:Y:S01]  /*2030*/  HMMA.16816.F32 R60, R16, R38, R40 ;  /* 0x00000026103c723c */ /* 0x000fe20000001828 */
[----:B------:R-:W1:Y:S03]  /*2040*/  LDSM.16.M88.4 R40, [R221+0x1c00] ;  /* 0x001c0000dd28783b */ /* 0x000e660000000200 */
[----:B------:R3:W-:Y:S04]  /*2050*/  MUFU.TANH R128, R2 ;  /* 0x0000000200807308 */ /* 0x0007e80000002400 */
[----:B------:R-:W-:Y:S01]  /*2060*/  HMMA.16816.F32 R36, R8, R32, R56 ;  /* 0x000000200824723c */ /* 0x000fe20000001838 */
[----:B---3--:R-:W-:-:S04]  /*2070*/  FMUL.FTZ R2, R68, c[0x0][0x320] ;  /* 0x0000c80044027a20 */ /* 0x008fc80000410000 */
[----:B------:R3:W1:Y:S11]  /*2080*/  MUFU.TANH R92, R2 ;  /* 0x00000002005c7308 */ /* 0x0006760000002400 */
[----:B------:R-:W-:Y:S08]  /*2090*/  @!UPT UIADD3 URZ, URZ, URZ, URZ ;  /* 0x0000003f3f3ff290 */ /* 0x000ff0000fffe03f */
[----:B------:R-:W-:Y:S01]  /*20a0*/  HMMA.16816.F32 R56, R4, R28, R36 ;  /* 0x0000001c0438723c */ /* 0x000fe20000001824 */
[----:B---3--:R-:W-:-:S07]  /*20b0*/  FMUL.FTZ R2, R69, c[0x0][0x320] ;  /* 0x0000c80045027a20 */ /* 0x008fce0000410000 */
[----:B------:R-:W-:Y:S01]  /*20c0*/  HMMA.16816.F32 R36, R12, R34, R44 ;  /* 0x000000220c24723c */ /* 0x000fe2000000182c */
[----:B------:R3:W2:Y:S07]  /*20d0*/  MUFU.TANH R79, R2 ;  /* 0x00000002004f7308 */ /* 0x0006ae0000002400 */
[----:B-1----:R-:W-:Y:S08]  /*20e0*/  HMMA.16816.F32 R52, R24, R40, R88 ;  /* 0x000000281834723c */ /* 0x002ff00000001858 */
[----:B------:R-:W-:Y:S01]  /*20f0*/  HMMA.16816.F32 R44, R8, R34, R72 ;  /* 0x00000022082c723c */ /* 0x000fe20000001848 */
[----:B------:R-:W-:-:S02]  /*2100*/  FMUL.FTZ R56, R56, c[0x0][0x320] ;  /* 0x0000c80038387a20 */ /* 0x000fc40000410000 */
[----:B---3--:R-:W-:Y:S02]  /*2110*/  FMUL.FTZ R2, R70, c[0x0][0x320] ;  /* 0x0000c80046027a20 */ /* 0x008fe40000410000 */
[----:B------:R-:W-:Y:S01]  /*2120*/  MUFU.TANH R166, R56 ;  /* 0x0000003800a67308 */ /* 0x000fe20000002400 */
[----:B------:R-:W-:Y:S02]  /*2130*/  FMUL.FTZ R57, R57, c[0x0][0x320] ;  /* 0x0000c80039397a20 */ /* 0x000fe40000410000 */
[-C--:B------:R-:W-:Y:S01]  /*2140*/  HMMA.16816.F32 R36, R16, R30.reuse, R36 ;  /* 0x0000001e1024723c */ /* 0x080fe20000001824 */
[----:B------:R-:W-:Y:S02]  /*2150*/  FMUL.FTZ R58, R58, c[0x0][0x320] ;  /* 0x0000c8003a3a7a20 */ /* 0x000fe40000410000 */
[----:B------:R-:W-:Y:S02]  /*2160*/  FMUL.FTZ R59, R59, c[0x0][0x320] ;  /* 0x0000c8003b3b7a20 */ /* 0x000fe40000410000 */
[----:B------:R1:W3:Y:S08]  /*2170*/  MUFU.TANH R78, R2 ;  /* 0x00000002004e7308 */ /* 0x0002f00000002400 */
[----:B------:R-:W-:Y:S03]  /*2180*/  MUFU.TANH R57, R57 ;  /* 0x0000003900397308 */ /* 0x000fe60000002400 */
[----:B------:R-:W-:Y:S01]  /*2190*/  HMMA.16816.F32 R28, R4, R30, R44 ;  /* 0x0000001e041c723c */ /* 0x000fe2000000182c */
[----:B-1----:R-:W-:-:S04]  /*21a0*/  FMUL.FTZ R2, R71, c[0x0][0x320] ;  /* 0x0000c80047027a20 */ /* 0x002fc80000410000 */
[----:B------:R-:W-:Y:S03]  /*21b0*/  MUFU.TANH R58, R58 ;  /* 0x0000003a003a7308 */ /* 0x000fe60000002400 */
[----:B------:R-:W-:Y:S01]  /*21c0*/  HMMA.16816.F32 R68, R20, R40, R100 ;  /* 0x000000281444723c */ /* 0x000fe20000001864 */
[----:B------:R-:W-:Y:S02]  /*21d0*/  FMUL.FTZ R36, R36, c[0x0][0x320] ;  /* 0x0000c80024247a20 */ /* 0x000fe40000410000 */
[----:B------:R-:W-:Y:S02]  /*21e0*/  FMUL.FTZ R37, R37, c[0x0][0x320] ;  /* 0x0000c80025257a20 */ /* 0x000fe40000410000 */
[----:B------:R-:W-:Y:S01]  /*21f0*/  FMUL.FTZ R38, R38, c[0x0][0x320] ;  /* 0x0000c80026267a20 */ /* 0x000fe20000410000 */
[----:B------:R1:W-:Y:S08]  /*2200*/  MUFU.TANH R77, R2 ;  /* 0x00000002004d7308 */ /* 0x0003f00000002400 */
[----:B------:R-:W-:Y:S02]  /*2210*/  MUFU.TANH R56, R36 ;  /* 0x0000002400387308 */ /* 0x000fe40000002400 */
[----:B------:R-:W-:-:S02]  /*2220*/  FMUL.FTZ R28, R28, c[0x0][0x320] ;  /* 0x0000c8001c1c7a20 */ /* 0x000fc40000410000 */
[----:B-1----:R-:W-:-:S04]  /*2230*/  FMUL.FTZ R2, R60, c[0x0][0x320] ;  /* 0x0000c8003c027a20 */ /* 0x002fc80000410000 */
[----:B------:R-:W-:Y:S08]  /*2240*/  MUFU.TANH R59, R59 ;  /* 0x0000003b003b7308 */ /* 0x000ff00000002400 */
[----:B------:R1:W-:Y:S02]  /*2250*/  MUFU.TANH R127, R2 ;  /* 0x00000002007f7308 */ /* 0x0003e40000002400 */
[----:B-1----:R-:W-:-:S06]  /*2260*/  FMUL.FTZ R2, R61, c[0x0][0x320] ;  /* 0x0000c8003d027a20 */ /* 0x002fcc0000410000 */
[----:B------:R1:W-:Y:S02]  /*2270*/  MUFU.TANH R126, R2 ;  /* 0x00000002007e7308 */ /* 0x0003e40000002400 */
[----:B-1----:R-:W-:-:S06]  /*2280*/  FMUL.FTZ R2, R62, c[0x0][0x320] ;  /* 0x0000c8003e027a20 */ /* 0x002fcc0000410000 */
[----:B------:R1:W-:Y:S02]  /*2290*/  MUFU.TANH R130, R2 ;  /* 0x0000000200827308 */ /* 0x0003e40000002400 */
[----:B-1----:R-:W-:Y:S02]  /*22a0*/  FMUL.FTZ R2, R63, c[0x0][0x320] ;  /* 0x0000c8003f027a20 */ /* 0x002fe40000410000 */
[-C--:B------:R-:W-:Y:S01]  /*22b0*/  HMMA.16816.F32 R60, R20, R42.reuse, R104 ;  /* 0x0000002a143c723c */ /* 0x080fe20000001868 */
[----:B------:R-:W1:Y:S03]  /*22c0*/  LDSM.16.M88.4 R20, [R216+0x5d00] ;  /* 0x005d0000d814783b */ /* 0x000e660000000200 */
[----:B------:R2:W-:Y:S04]  /*22d0*/  MUFU.TANH R131, R2 ;  /* 0x0000000200837308 */ /* 0x0005e80000002400 */
[----:B------:R-:W-:Y:S01]  /*22e0*/  HMMA.16816.F32 R40, R24, R42, R80 ;  /* 0x0000002a1828723c */ /* 0x000fe20000001850 */
[----:B------:R-:W3:Y:S01]  /*22f0*/  LDSM.16.M88.4 R24, [R221+0x2c00] ;  /* 0x002c0000dd18783b */ /* 0x000ee20000000200 */
[----:B------:R-:W-:-:S04]  /*2300*/  DEPBAR.LE SB0, 0x0 ;  /* 0x000080000000791a */ /* 0x000fc80000000000 */
[----:B--2---:R-:W-:Y:S02]  /*2310*/  FMUL.FTZ R2, R64, c[0x0][0x320] ;  /* 0x0000c80040027a20 */ /* 0x004fe40000410000 */
[----:B------:R-:W-:Y:S08]  /*2320*/  MUFU.TANH R64, R51 ;  /* 0x0000003300407308 */ /* 0x000ff00000002400 */
[----:B------:R2:W2:Y:S01]  /*2330*/  MUFU.TANH R76, R2 ;  /* 0x00000002004c7308 */ /* 0x0004a20000002400 */
[----:B-1----:R-:W-:Y:S01]  /*2340*/  HMMA.16816.F32 R52, R12, R20, R52 ;  /* 0x000000140c34723c */ /* 0x002fe20000001834 */
[----:B--2---:R-:W-:-:S06]  /*2350*/  FMUL.FTZ R2, R65, c[0x0][0x320] ;  /* 0x0000c80041027a20 */ /* 0x004fcc0000410000 */
[----:B------:R-:W-:Y:S01]  /*2360*/  MUFU.TANH R65, R50 ;  /* 0x0000003200417308 */ /* 0x000fe20000002400 */
[----:B------:R-:W-:Y:S07]  /*2370*/  HMMA.16816.F32 R32, R8, R20, R68 ;  /* 0x000000140820723c */ /* 0x000fee0000001844 */
[----:B------:R1:W-:Y:S09]  /*2380*/  MUFU.TANH R100, R2 ;  /* 0x0000000200647308 */ /* 0x0003f20000002400 */
[----:B---3--:R-:W-:Y:S01]  /*2390*/  HMMA.16816.F32 R52, R16, R24, R52 ;  /* 0x000000181034723c */ /* 0x008fe20000001834 */
[----:B-1----:R-:W-:-:S07]  /*23a0*/  FMUL.FTZ R2, R66, c[0x0][0x320] ;  /* 0x0000c80042027a20 */ /* 0x002fce0000410000 */
[----:B------:R-:W-:Y:S01]  /*23b0*/  HMMA.16816.F32 R32, R4, R24, R32 ;  /* 0x000000180420723c */ /* 0x000fe20000001820 */
[----:B------:R1:W-:Y:S02]  /*23c0*/  MUFU.TANH R106, R2 ;  /* 0x00000002006a7308 */ /* 0x0003e40000002400 */
[----:B-1----:R-:W-:-:S06]  /*23d0*/  FMUL.FTZ R2, R67, c[0x0][0x320] ;  /* 0x0000c80043027a20 */ /* 0x002fcc0000410000 */
[----:B------:R1:W2:Y:S11]  /*23e0*/  MUFU.TANH R107, R2 ;  /* 0x00000002006b7308 */ /* 0x0002b60000002400 */
[----:B------:R-:W-:Y:S04]  /*23f0*/  @!UPT UIADD3 URZ, URZ, URZ, URZ ;  /* 0x0000003f3f3ff290 */ /* 0x000fe8000fffe03f */
[----:B------:R-:W-:Y:S02]  /*2400*/  FMUL.FTZ R35, R35, c[0x0][0x320] ;  /* 0x0000c80023237a20 */ /* 0x000fe40000410000 */
[----:B-1----:R-:W-:-:S04]  /*2410*/  FMUL.FTZ R2, R48, c[0x0][0x320] ;  /* 0x0000c80030027a20 */ /* 0x002fc80000410000 */
[----:B------:R1:W-:Y:S02]  /*2420*/  MUFU.TANH R177, R2 ;  /* 0x0000000200b17308 */ /* 0x0003e40000002400 */
[----:B-1----:R-:W-:Y:S02]  /*2430*/  FMUL.FTZ R2, R49, c[0x0][0x320] ;  /* 0x0000c80031027a20 */ /* 0x002fe40000410000 */
[-C--:B------:R-:W-:Y:S04]  /*2440*/  HMMA.16816.F32 R48, R8, R22.reuse, R60 ;  /* 0x000000160830723c */ /* 0x080fe8000000183c */
[----:B------:R1:W-:Y:S03]  /*2450*/  MUFU.TANH R179, R2 ;  /* 0x0000000200b37308 */ /* 0x0003e60000002400 */
[----:B------:R-:W-:Y:S01]  /*2460*/  SHF.R.S32.HI R10, RZ, 0x1f, R140 ;  /* 0x0000001fff0a7819 */ /* 0x000fe2000001148c */
[----:B------:R-:W-:Y:S01]  /*2470*/  HMMA.16816.F32 R20, R12, R22, R40 ;  /* 0x000000160c14723c */ /* 0x000fe20000001828 */
[----:B------:R-:W-:Y:S01]  /*2480*/  @P0 IMAD.WIDE.U32 R8, R141, UR5, R152 ;  /* 0x000000058d080c25 */ /* 0x000fe2000f8e0098 */
[----:B------:R-:W-:Y:S01]  /*2490*/  @UP0 UIMAD UR5, UR18, UR5, URZ ;  /* 0x00000005120502a4 */ /* 0x000fe2000f8e023f */
[----:B------:R-:W-:Y:S01]  /*24a0*/  LEA.HI R11, R10, R140, RZ, 0x2 ;  /* 0x0000008c0a0b7211 */ /* 0x000fe200078f10ff */
[----:B------:R-:W-:Y:S02]  /*24b0*/  MUFU.TANH R43, R37 ;  /* 0x00000025002b7308 */ /* 0x000fe40000002400 */
[----:B------:R-:W-:Y:S01]  /*24c0*/  @UP0 UIMAD UR4, UR4, UR19, UR5 ;  /* 0x00000013040402a4 */ /* 0x000fe2000f8e0205 */
[----:B------:R-:W-:Y:S01]  /*24d0*/  BAR.SYNC.DEFER_BLOCKING 0x0 ;  /* 0x0000000000007b1d */ /* 0x000fe20000010000 */
[----:B------:R-:W-:Y:S01]  /*24e0*/  @P0 LEA R14, P1, R8, c[0x0][0x1c8], 0x1 ;  /* 0x00007200080e0a11 */ /* 0x000fe200078208ff */
[----:B-1----:R-:W-:-:S04]  /*24f0*/  FMUL.FTZ R2, R39, c[0x0][0x320] ;  /* 0x0000c80027027a20 */ /* 0x002fc80000410000 */
[----:B------:R-:W-:Y:S01]  /*2500*/  MUFU.TANH R40, R28 ;  /* 0x0000001c00287308 */ /* 0x000fe20000002400 */
[----:B------:R1:W-:Y:S02]  /*2510*/  STL [R1+0x4c], R11 ;  /* 0x00004c0b01007387 */ /* 0x0003e40000100800 */
[-C--:B------:R-:W-:Y:S05]  /*2520*/  HMMA.16816.F32 R48, R4, R26.reuse, R48 ;  /* 0x0000001a0430723c */ /* 0x080fea0000001830 */
[----:B------:R3:W-:Y:S02]  /*2530*/  MUFU.TANH R41, R2 ;  /* 0x0000000200297308 */ /* 0x0007e40000002400 */
[----:B------:R-:W-:Y:S01]  /*2540*/  @P0 IADD3 R5, R9, UR4, RZ ;  /* 0x0000000409050c10 */ /* 0x000fe2000fffe0ff */
[----:B------:R-:W-:Y:S01]  /*2550*/  FMUL.FTZ R6, R29, c[0x0][0x320] ;  /* 0x0000c8001d067a20 */ /* 0x000fe20000410000 */
[----:B------:R-:W-:Y:S01]  /*2560*/  HMMA.16816.F32 R24, R16, R26, R20 ;  /* 0x0000001a1018723c */ /* 0x000fe20000001814 */
[----:B------:R-:W-:Y:S01]  /*2570*/  FMUL.FTZ R7, R33, c[0x0][0x320] ;  /* 0x0000c80021077a20 */ /* 0x000fe20000410000 */
[----:B------:R-:W-:Y:S01]  /*2580*/  @P0 LEA.HI.X R15, R8, c[0x0][0x1cc], R5, 0x1, P1 ;  /* 0x00007300080f0a11 */ /* 0x000fe200008f0c05 */
[----:B------:R-:W-:Y:S01]  /*2590*/  FMUL.FTZ R5, R30, c[0x0][0x320] ;  /* 0x0000c8001e057a20 */ /* 0x000fe20000410000 */
[----:B------:R1:W-:Y:S01]  /*25a0*/  MUFU.TANH R21, R6 ;  /* 0x0000000600157308 */ /* 0x0003e20000002400 */
[----:B------:R-:W-:Y:S01]  /*25b0*/  FMUL.FTZ R9, R34, c[0x0][0x320] ;  /* 0x0000c80022097a20 */ /* 0x000fe20000410000 */
[----:B---3--:R-:W-:-:S06]  /*25c0*/  LOP3.LUT R2, R11, 0x7ffffffc, RZ, 0xc0, !PT ;  /* 0x7ffffffc0b027812 */ /* 0x008fcc00078ec0ff */
[----:B------:R3:W2:Y:S01]  /*25d0*/  MUFU.TANH R8, R5 ;  /* 0x0000000500087308 */ /* 0x0006a20000002400 */
[----:B------:R-:W-:Y:S02]  /*25e0*/  IMAD.IADD R4, R140, 0x1, -R2 ;  /* 0x000000018c047824 */ /* 0x000fe400078e0a02 */
[----:B------:R-:W-:Y:S02]  /*25f0*/  IMAD.U32 R2, RZ, RZ, UR6 ;  /* 0x00000006ff027e24 */ /* 0x000fe4000f8e00ff */
[----:B-1----:R-:W-:-:S03]  /*2600*/  FMUL.FTZ R6, R32, c[0x0][0x320] ;  /* 0x0000c80020067a20 */ /* 0x002fc60000410000 */
[----:B------:R-:W1:Y:S01]  /*2610*/  MUFU.TANH R42, R38 ;  /* 0x00000026002a7308 */ /* 0x000e620000002400 */
[----:B------:R-:W-:Y:S02]  /*2620*/  IMAD R2, R4, -0x2, R2 ;  /* 0xfffffffe04027824 */ /* 0x000fe400078e0202 */
[----:B------:R-:W-:-:S03]  /*2630*/  FMUL.FTZ R4, R31, c[0x0][0x320] ;  /* 0x0000c8001f047a20 */ /* 0x000fc60000410000 */
[----:B------:R-:W-:Y:S01]  /*2640*/  ISETP.GT.AND P2, PT, R2, RZ, PT ;  /* 0x000000ff0200720c */ /* 0x000fe20003f44270 */
[----:B---3--:R-:W-:Y:S01]  /*2650*/  FMUL.FTZ R5, R48, c[0x0][0x320] ;  /* 0x0000c80030057a20 */ /* 0x008fe20000410000 */
[----:B------:R3:W1:Y:S01]  /*2660*/  MUFU.TANH R10, R4 ;  /* 0x00000004000a7308 */ /* 0x0006620000002400 */
[C---:B------:R-:W-:Y:S02]  /*2670*/  ISETP.GT.AND P1, PT, R2.reuse, 0x1, PT ;  /* 0x000000010200780c */ /* 0x040fe40003f24270 */
[----:B------:R-:W-:Y:S02]  /*2680*/  ISETP.GT.AND P3, PT, R2, 0x8, PT ;  /* 0x000000080200780c */ /* 0x000fe40003f64270 */
[----:B----4-:R-:W-:Y:S02]  /*2690*/  FSEL R17, R142, -INF , P2 ;  /* 0xff8000008e117808 */ /* 0x010fe40001000000 */
[----:B------:R-:W-:Y:S01]  /*26a0*/  FSEL R18, R119, -INF , P1 ;  /* 0xff80000077127808 */ /* 0x000fe20000800000 */
[----:B------:R-:W-:Y:S01]  /*26b0*/  MUFU.TANH R13, R7 ;  /* 0x00000007000d7308 */ /* 0x000fe20000002400 */
[----:B-----5:R-:W-:-:S02]  /*26c0*/  FSEL R22, R118, -INF , P2 ;  /* 0xff80000076167808 */ /* 0x020fc40001000000 */
[----:B------:R-:W-:Y:S02]  /*26d0*/  FSEL R46, R148, -INF , P2 ;  /* 0xff800000942e7808 */ /* 0x000fe40001000000 */
[----:B------:R-:W-:Y:S02]  /*26e0*/  FSEL R32, R150, -INF , P2 ;  /* 0xff80000096207808 */ /* 0x000fe40001000000 */
[----:B------:R-:W-:Y:S01]  /*26f0*/  ISETP.GT.AND P2, PT, R2, 0x9, PT ;  /* 0x000000090200780c */ /* 0x000fe20003f44270 */
[----:B---3--:R-:W-:Y:S01]  /*2700*/  FMUL.FTZ R4, R52, c[0x0][0x320] ;  /* 0x0000c80034047a20 */ /* 0x008fe20000410000 */
[----:B------:R-:W-:Y:S01]  /*2710*/  FSEL R19, R108, -INF , P3 ;  /* 0xff8000006c137808 */ /* 0x000fe20001800000 */
[----:B------:R3:W-:Y:S01]  /*2720*/  MUFU.TANH R11, R6 ;  /* 0x00000006000b7308 */ /* 0x0007e20000002400 */
[----:B------:R-:W-:Y:S02]  /*2730*/  FSEL R23, R116, -INF , P1 ;  /* 0xff80000074177808 */ /* 0x000fe40000800000 */
[----:B------:R-:W-:-:S02]  /*2740*/  FSEL R45, R143, -INF , P1 ;  /* 0xff8000008f2d7808 */ /* 0x000fc40000800000 */
[----:B------:R-:W-:Y:S02]  /*2750*/  FSEL R36, R149, -INF , P1 ;  /* 0xff80000095247808 */ /* 0x000fe40000800000 */
[----:B------:R-:W-:Y:S01]  /*2760*/  ISETP.GT.AND P1, PT, R2, 0x10, PT ;  /* 0x000000100200780c */ /* 0x000fe20003f24270 */
[----:B------:R4:W-:Y:S01]  /*2770*/  MUFU.TANH R16, R4 ;  /* 0x0000000400107308 */ /* 0x0009e20000002400 */
[----:B------:R-:W-:Y:S02]  /*2780*/  FSEL R20, R95, -INF , P2 ;  /* 0xff8000005f147808 */ /* 0x000fe40001000000 */
[----:B------:R-:W-:Y:S02]  /*2790*/  FSEL R28, R94, -INF , P3 ;  /* 0xff8000005e1c7808 */ /* 0x000fe40001800000 */
[----:B------:R-:W-:Y:S02]  /*27a0*/  FSEL R44, R110, -INF , P3 ;  /* 0xff8000006e2c7808 */ /* 0x000fe40001800000 */
[----:B------:R-:W-:Y:S01]  /*27b0*/  FSEL R37, R117, -INF , P3 ;  /* 0xff80000075257808 */ /* 0x000fe20001800000 */
[----:B------:R-:W5:Y:S01]  /*27c0*/  MUFU.TANH R7, R9 ;  /* 0x0000000900077308 */ /* 0x000f620000002400 */
[----:B------:R-:W-:Y:S01]  /*27d0*/  ISETP.GT.AND P3, PT, R2, 0x11, PT ;  /* 0x000000110200780c */ /* 0x000fe20003f64270 */
[----:B---3--:R-:W-:Y:S01]  /*27e0*/  FMUL.FTZ R6, R49, c[0x0][0x320] ;  /* 0x0000c80031067a20 */ /* 0x008fe20000410000 */
[----:B------:R-:W-:-:S02]  /*27f0*/  FSEL R47, R92, -INF , P1 ;  /* 0xff8000005c2f7808 */ /* 0x000fc40000800000 */
[----:B------:R-:W-:Y:S02]  /*2800*/  FSEL R29, R93, -INF , P2 ;  /* 0xff8000005d1d7808 */ /* 0x000fe40001000000 */
[----:B------:R-:W-:Y:S01]  /*2810*/  FSEL R39, R109, -INF , P2 ;  /* 0xff8000006d277808 */ /* 0x000fe20001000000 */
[----:B----4-:R-:W-:Y:S01]  /*2820*/  FMUL.FTZ R4, R54, c[0x0][0x320] ;  /* 0x0000c80036047a20 */ /* 0x010fe20000410000 */
[----:B------:R-:W-:Y:S01]  /*2830*/  FSEL R38, R111, -INF , P2 ;  /* 0xff8000006f267808 */ /* 0x000fe20001000000 */
[----:B------:R-:W-:Y:S01]  /*2840*/  MUFU.TANH R6, R6 ;  /* 0x0000000600067308 */ /* 0x000fe20000002400 */
[----:B------:R-:W-:Y:S02]  /*2850*/  ISETP.GT.AND P2, PT, R2, 0x18, PT ;  /* 0x000000180200780c */ /* 0x000fe40003f44270 */
[----:B------:R-:W-:Y:S02]  /*2860*/  FSEL R52, R79, -INF , P3 ;  /* 0xff8000004f347808 */ /* 0x000fe40001800000 */
[----:B------:R-:W-:-:S02]  /*2870*/  FSEL R101, R78, -INF , P1 ;  /* 0xff8000004e657808 */ /* 0x000fc40000800000 */
[----:B------:R-:W-:Y:S01]  /*2880*/  FSEL R129, R129, -INF , P1 ;  /* 0xff80000081817808 */ /* 0x000fe20000800000 */
[----:B------:R3:W4:Y:S01]  /*2890*/  MUFU.TANH R12, R4 ;  /* 0x00000004000c7308 */ /* 0x0007220000002400 */
[----:B------:R-:W-:Y:S02]  /*28a0*/  FSEL R124, R124, -INF , P1 ;  /* 0xff8000007c7c7808 */ /* 0x000fe40000800000 */
[----:B------:R-:W-:Y:S02]  /*28b0*/  ISETP.GT.AND P1, PT, R2, 0x19, PT ;  /* 0x000000190200780c */ /* 0x000fe40003f24270 */
[----:B------:R-:W-:Y:S02]  /*28c0*/  FSEL R54, R76, -INF , P2 ;  /* 0xff8000004c367808 */ /* 0x000fe40001000000 */
[----:B--2---:R-:W-:Y:S02]  /*28d0*/  FSEL R107, R107, -INF , P1 ;  /* 0xff8000006b6b7808 */ /* 0x004fe40000800000 */
[----:B------:R-:W-:-:S02]  /*28e0*/  FSEL R100, R100, -INF , P1 ;  /* 0xff80000064647808 */ /* 0x000fc40000800000 */
[----:B------:R-:W-:Y:S02]  /*28f0*/  FSEL R131, R131, -INF , P1 ;  /* 0xff80000083837808 */ /* 0x000fe40000800000 */
[----:B------:R-:W-:Y:S02]  /*2900*/  FSEL R126, R126, -INF , P1 ;  /* 0xff8000007e7e7808 */ /* 0x000fe40000800000 */
[----:B------:R-:W-:Y:S02]  /*2910*/  FSEL R102, R77, -INF , P3 ;  /* 0xff8000004d667808 */ /* 0x000fe40001800000 */
[----:B---3--:R-:W-:Y:S02]  /*2920*/  FMNMX.FTZ R4, R17, R18, !PT ;  /* 0x0000001211047209 */ /* 0x008fe40007810000 */
[----:B------:R-:W-:Y:S02]  /*2930*/  FSEL R128, R128, -INF , P3 ;  /* 0xff80000080807808 */ /* 0x000fe40001800000 */
[----:B------:R-:W-:-:S02]  /*2940*/  FMNMX.FTZ R4, R19, R4, !PT ;  /* 0x0000000413047209 */ /* 0x000fc40007810000 */
[----:B------:R-:W-:Y:S02]  /*2950*/  FSEL R125, R125, -INF , P3 ;  /* 0xff8000007d7d7808 */ /* 0x000fe40001800000 */
[----:B------:R-:W-:Y:S02]  /*2960*/  FMNMX.FTZ R4, R20, R4, !PT ;  /* 0x0000000414047209 */ /* 0x000fe40007810000 */
[C---:B------:R-:W-:Y:S02]  /*2970*/  ISETP.GT.AND P1, PT, R2.reuse, 0x28, PT ;  /* 0x000000280200780c */ /* 0x040fe40003f24270 */
[----:B------:R-:W-:Y:S02]  /*2980*/  FMNMX.FTZ R4, R47, R4, !PT ;  /* 0x000000042f047209 */ /* 0x000fe40007810000 */
[----:B------:R-:W-:Y:S02]  /*2990*/  ISETP.GT.AND P3, PT, R2, 0x20, PT ;  /* 0x000000200200780c */ /* 0x000fe40003f64270 */
[----:B------:R-:W-:-:S02]  /*29a0*/  FMNMX.FTZ R4, R52, R4, !PT ;  /* 0x0000000434047209 */ /* 0x000fc40007810000 */
[----:B------:R-:W-:Y:S02]  /*29b0*/  FSEL R106, R106, -INF , P2 ;  /* 0xff8000006a6a7808 */ /* 0x000fe40001000000 */
[----:B------:R-:W-:Y:S02]  /*29c0*/  FMNMX.FTZ R4, R54, R4, !PT ;  /* 0x0000000436047209 */ /* 0x000fe40007810000 */
[----:B------:R-:W-:Y:S02]  /*29d0*/  FSEL R130, R130, -INF , P2 ;  /* 0xff80000082827808 */ /* 0x000fe40001000000 */
[----:B------:R-:W-:Y:S02]  /*29e0*/  FSEL R127, R127, -INF , P2 ;  /* 0xff8000007f7f7808 */ /* 0x000fe40001000000 */
[----:B------:R-:W-:Y:S02]  /*29f0*/  FSEL R174, R8, -INF , P1 ;  /* 0xff80000008ae7808 */ /* 0x000fe40000800000 */
[----:B------:R-:W-:Y:S01]  /*2a00*/  ISETP.GT.AND P2, PT, R2, 0x21, PT ;  /* 0x000000210200780c */ /* 0x000fe20003f44270 */
[----:B------:R2:W3:Y:S01]  /*2a10*/  MUFU.TANH R8, R5 ;  /* 0x0000000500087308 */ /* 0x0004e20000002400 */
[----:B------:R-:W-:-:S02]  /*2a20*/  FSEL R166, R166, -INF , P3 ;  /* 0xff800000a6a67808 */ /* 0x000fc40001800000 */
[----:B------:R-:W-:Y:S02]  /*2a30*/  FMNMX.FTZ R4, R100, R4, !PT ;  /* 0x0000000464047209 */ /* 0x000fe40007810000 */
[----:B------:R-:W-:Y:S02]  /*2a40*/  FSEL R167, R57, -INF , P2 ;  /* 0xff80000039a77808 */ /* 0x000fe40001000000 */
[----:B------:R-:W-:Y:S02]  /*2a50*/  FMNMX.FTZ R4, R166, R4, !PT ;  /* 0x00000004a6047209 */ /* 0x000fe40007810000 */
[----:B------:R-:W-:Y:S02]  /*2a60*/  FSEL R172, R58, -INF , P3 ;  /* 0xff8000003aac7808 */ /* 0x000fe40001800000 */
[----:B------:R-:W-:Y:S02]  /*2a70*/  FSEL R186, R65, -INF , P3 ;  /* 0xff80000041ba7808 */ /* 0x000fe40001800000 */
[----:B------:R-:W-:-:S02]  /*2a80*/  FSEL R177, R177, -INF , P3 ;  /* 0xff800000b1b17808 */ /* 0x000fc40001800000 */
[----:B------:R-:W-:Y:S02]  /*2a90*/  ISETP.GT.AND P3, PT, R2, 0x29, PT ;  /* 0x000000290200780c */ /* 0x000fe40003f64270 */
[----:B--2---:R-:W-:Y:S02]  /*2aa0*/  FMNMX.FTZ R5, R22, R23, !PT ;  /* 0x0000001716057209 */ /* 0x004fe40007810000 */
[----:B------:R-:W-:Y:S02]  /*2ab0*/  FSEL R165, R40, -INF , P1 ;  /* 0xff80000028a57808 */ /* 0x000fe40000800000 */
[----:B------:R-:W-:Y:S02]  /*2ac0*/  FMNMX.FTZ R5, R28, R5, !PT ;  /* 0x000000051c057209 */ /* 0x000fe40007810000 */
[----:B------:R-:W-:Y:S02]  /*2ad0*/  FMNMX.FTZ R4, R167, R4, !PT ;  /* 0x00000004a7047209 */ /* 0x000fe40007810000 */
[----:B------:R-:W-:-:S02]  /*2ae0*/  FSEL R173, R59, -INF , P2 ;  /* 0xff8000003bad7808 */ /* 0x000fc40001000000 */
[----:B------:R-:W-:Y:S02]  /*2af0*/  FSEL R187, R64, -INF , P2 ;  /* 0xff80000040bb7808 */ /* 0x000fe40001000000 */
[----:B------:R-:W-:Y:S02]  /*2b00*/  FSEL R179, R179, -INF , P2 ;  /* 0xff800000b3b37808 */ /* 0x000fe40001000000 */
[----:B------:R-:W-:Y:S02]  /*2b10*/  FMNMX.FTZ R5, R29, R5, !PT ;  /* 0x000000051d057209 */ /* 0x000fe40007810000 */
[----:B------:R-:W-:Y:S02]  /*2b20*/  ISETP.GT.AND P2, PT, R2, 0x30, PT ;  /* 0x000000300200780c */ /* 0x000fe40003f44270 */
[----:B------:R-:W-:Y:S02]  /*2b30*/  FSEL R164, R21, -INF , P3 ;  /* 0xff80000015a47808 */ /* 0x000fe40001800000 */
[----:B------:R-:W-:-:S02]  /*2b40*/  FMNMX.FTZ R4, R165, R4, !PT ;  /* 0x00000004a5047209 */ /* 0x000fc40007810000 */
[----:B------:R-:W-:Y:S02]  /*2b50*/  FMNMX.FTZ R5, R101, R5, !PT ;  /* 0x0000000565057209 */ /* 0x000fe40007810000 */
[----:B-1----:R-:W-:Y:S02]  /*2b60*/  FSEL R185, R42, -INF , P1 ;  /* 0xff8000002ab97808 */ /* 0x002fe40000800000 */
[----:B------:R-:W-:Y:S02]  /*2b70*/  FSEL R184, R56, -INF , P1 ;  /* 0xff80000038b87808 */ /* 0x000fe40000800000 */
[----:B------:R-:W-:Y:S02]  /*2b80*/  FSEL R176, R10, -INF , P3 ;  /* 0xff8000000ab07808 */ /* 0x000fe40001800000 */
[----:B------:R-:W-:Y:S01]  /*2b90*/  FSEL R188, R41, -INF , P3 ;  /* 0xff80000029bc7808 */ /* 0x000fe20001800000 */
[----:B------:R-:W1:Y:S01]  /*2ba0*/  MUFU.TANH R10, R35 ;  /* 0x00000023000a7308 */ /* 0x000e620000002400 */
[----:B------:R-:W-:-:S02]  /*2bb0*/  FSEL R178, R43, -INF , P3 ;  /* 0xff8000002bb27808 */ /* 0x000fc40001800000 */
[----:B-----5:R-:W-:Y:S01]  /*2bc0*/  FSEL R222, R7, -INF , P2 ;  /* 0xff80000007de7808 */ /* 0x020fe20001000000 */
[----:B------:R-:W-:Y:S01]  /*2bd0*/  FMUL.FTZ R7, R51, c[0x0][0x320] ;  /* 0x0000c80033077a20 */ /* 0x000fe20000410000 */
[----:B------:R-:W-:Y:S02]  /*2be0*/  FSEL R203, R11, -INF , P2 ;  /* 0xff8000000bcb7808 */ /* 0x000fe40001000000 */
[----:B----4-:R-:W-:Y:S02]  /*2bf0*/  FSEL R250, R12, -INF , P2 ;  /* 0xff8000000cfa7808 */ /* 0x010fe40001000000 */
[----:B------:R-:W-:Y:S01]  /*2c00*/  FSEL R236, R16, -INF , P2 ;  /* 0xff80000010ec7808 */ /* 0x000fe20001000000 */
[----:B------:R-:W-:Y:S01]  /*2c10*/  IMAD.U32 R16, RZ, RZ, UR11 ;  /* 0x0000000bff107e24 */ /* 0x000fe2000f8e00ff */
[C---:B------:R-:W-:Y:S02]  /*2c20*/  ISETP.GT.AND P1, PT, R2.reuse, 0x31, PT ;  /* 0x000000310200780c */ /* 0x040fe40003f24270 */
[----:B------:R-:W-:-:S02]  /*2c30*/  ISETP.GT.AND P3, PT, R2, 0x38, PT ;  /* 0x000000380200780c */ /* 0x000fc40003f64270 */
[----:B------:R-:W-:Y:S02]  /*2c40*/  ISETP.GT.AND P2, PT, R2, 0x39, PT ;  /* 0x000000390200780c */ /* 0x000fe40003f44270 */
[----:B------:R-:W-:Y:S02]  /*2c50*/  FMNMX.FTZ R2, R164, R4, !PT ;  /* 0x00000004a4027209 */ /* 0x000fe40007810000 */
[----:B------:R-:W-:Y:S01]  /*2c60*/  FMNMX.FTZ R4, R102, R5, !PT ;  /* 0x0000000566047209 */ /* 0x000fe20007810000 */
[----:B------:R-:W-:Y:S01]  /*2c70*/  FMUL.FTZ R5, R50, c[0x0][0x320] ;  /* 0x0000c80032057a20 */ /* 0x000fe20000410000 */
[----:B------:R-:W-:Y:S02]  /*2c80*/  FSEL R199, R13, -INF , P1 ;  /* 0xff8000000dc77808 */ /* 0x000fe40000800000 */
[----:B------:R-:W-:Y:S01]  /*2c90*/  FMNMX.FTZ R2, R203, R2, !PT ;  /* 0x00000002cb027209 */ /* 0x000fe20007810000 */
[----:B------:R2:W4:Y:S01]  /*2ca0*/  MUFU.TANH R9, R5 ;  /* 0x0000000500097308 */ /* 0x0005220000002400 */
[----:B------:R-:W-:-:S02]  /*2cb0*/  FMNMX.FTZ R4, R106, R4, !PT ;  /* 0x000000046a047209 */ /* 0x000fc40007810000 */
[----:B---3--:R-:W-:Y:S02]  /*2cc0*/  FSEL R200, R8, -INF , P3 ;  /* 0xff80000008c87808 */ /* 0x008fe40001800000 */
[----:B------:R-:W-:Y:S02]  /*2cd0*/  FMNMX.FTZ R2, R199, R2, !PT ;  /* 0x00000002c7027209 */ /* 0x000fe40007810000 */
[----:B------:R-:W-:Y:S01]  /*2ce0*/  FMNMX.FTZ R4, R107, R4, !PT ;  /* 0x000000046b047209 */ /* 0x000fe20007810000 */
[----:B------:R3:W5:Y:S01]  /*2cf0*/  MUFU.TANH R8, R7 ;  /* 0x0000000700087308 */ /* 0x0007620000002400 */
[----:B------:R-:W-:Y:S02]  /*2d00*/  FSEL R204, R6, -INF , P2 ;  /* 0xff80000006cc7808 */ /* 0x000fe40001000000 */
[----:B------:R-:W-:Y:S02]  /*2d10*/  FMNMX.FTZ R2, R200, R2, !PT ;  /* 0x00000002c8027209 */ /* 0x000fe40007810000 */
[----:B------:R-:W-:-:S02]  /*2d20*/  FMNMX.FTZ R4, R172, R4, !PT ;  /* 0x00000004ac047209 */ /* 0x000fc40007810000 */
[----:B------:R-:W-:Y:S02]  /*2d30*/  FMNMX.FTZ R6, R204, R2, !PT ;  /* 0x00000002cc067209 */ /* 0x000fe40007810000 */
[----:B--2---:R-:W-:Y:S02]  /*2d40*/  FMNMX.FTZ R5, R32, R36, !PT ;  /* 0x0000002420057209 */ /* 0x004fe40007810000 */
[----:B------:R-:W-:Y:S02]  /*2d50*/  FMNMX.FTZ R2, R173, R4, !PT ;  /* 0x00000004ad027209 */ /* 0x000fe40007810000 */
[----:B------:R-:W-:Y:S01]  /*2d60*/  FMNMX.FTZ R4, R37, R5, !PT ;  /* 0x0000000525047209 */ /* 0x000fe20007810000 */
[----:B------:R-:W-:Y:S01]  /*2d70*/  FMUL.FTZ R5, R53, c[0x0][0x320] ;  /* 0x0000c80035057a20 */ /* 0x000fe20000410000 */
[----:B------:R-:W-:Y:S01]  /*2d80*/  FMNMX.FTZ R2, R174, R2, !PT ;  /* 0x00000002ae027209 */ /* 0x000fe20007810000 */
[----:B---3--:R-:W2:Y:S01]  /*2d90*/  SHFL.BFLY PT, R7, R6, 0x2, 0x1f ;  /* 0x0c401f0006077f89 */ /* 0x008ea200000e0000 */
[----:B------:R-:W-:Y:S01]  /*2da0*/  FMNMX.FTZ R4, R38, R4, !PT ;  /* 0x0000000426047209 */ /* 0x000fe20007810000 */
[----:B------:R3:W2:Y:S01]  /*2db0*/  MUFU.TANH R12, R5 ;  /* 0x00000005000c7308 */ /* 0x0006a20000002400 */
[----:B------:R-:W-:-:S02]  /*2dc0*/  FMNMX.FTZ R2, R176, R2, !PT ;  /* 0x00000002b0027209 */ /* 0x000fc40007810000 */
[----:B------:R-:W-:Y:S02]  /*2dd0*/  FMNMX.FTZ R4, R124, R4, !PT ;  /* 0x000000047c047209 */ /* 0x000fe40007810000 */
[----:B-1----:R-:W-:Y:S02]  /*2de0*/  FSEL R205, R10, -INF , P1 ;  /* 0xff8000000acd7808 */ /* 0x002fe40000800000 */
[----:B------:R-:W-:Y:S02]  /*2df0*/  FMNMX.FTZ R2, R222, R2, !PT ;  /* 0x00000002de027209 */ /* 0x000fe40007810000 */
[----:B------:R-:W-:Y:S02]  /*2e00*/  FMNMX.FTZ R4, R125, R4, !PT ;  /* 0x000000047d047209 */ /* 0x000fe40007810000 */
[----:B----4-:R-:W-:Y:S02]  /*2e10*/  FSEL R201, R9, -INF , P3 ;  /* 0xff80000009c97808 */ /* 0x010fe40001800000 */
[----:B------:R-:W-:-:S02]  /*2e20*/  FMNMX.FTZ R2, R205, R2, !PT ;  /* 0x00000002cd027209 */ /* 0x000fc40007810000 */
[----:B------:R-:W-:Y:S01]  /*2e30*/  FMNMX.FTZ R4, R127, R4, !PT ;  /* 0x000000047f047209 */ /* 0x000fe20007810000 */
[----:B---3--:R-:W-:Y:S01]  /*2e40*/  FMUL.FTZ R5, R24, c[0x0][0x320] ;  /* 0x0000c80018057a20 */ /* 0x008fe20000410000 */
[----:B-----5:R-:W-:Y:S01]  /*2e50*/  FSEL R206, R8, -INF , P2 ;  /* 0xff80000008ce7808 */ /* 0x020fe20001000000 */
[----:B------:R-:W-:Y:S01]  /*2e60*/  FMUL.FTZ R8, R25, c[0x0][0x320] ;  /* 0x0000c80019087a20 */ /* 0x000fe20000410000 */
[----:B------:R-:W-:Y:S01]  /*2e70*/  FMNMX.FTZ R2, R201, R2, !PT ;  /* 0x00000002c9027209 */ /* 0x000fe20007810000 */
[----:B------:R1:W3:Y:S01]  /*2e80*/  MUFU.TANH R11, R5 ;  /* 0x00000005000b7308 */ /* 0x0002e20000002400 */
[----:B------:R-:W-:Y:S02]  /*2e90*/  FMNMX.FTZ R4, R126, R4, !PT ;  /* 0x000000047e047209 */ /* 0x000fe40007810000 */
[----:B------:R-:W-:Y:S02]  /*2ea0*/  FMNMX.FTZ R9, R206, R2, !PT ;  /* 0x00000002ce097209 */ /* 0x000fe40007810000 */
[----:B------:R-:W-:-:S02]  /*2eb0*/  FMNMX.FTZ R2, R177, R4, !PT ;  /* 0x00000004b1027209 */ /* 0x000fc40007810000 */
[----:B--2---:R-:W-:Y:S01]  /*2ec0*/  FMNMX.FTZ R6, R6, R7, !PT ;  /* 0x0000000706067209 */ /* 0x004fe20007810000 */
[----:B------:R-:W2:Y:S01]  /*2ed0*/  MUFU.TANH R8, R8 ;  /* 0x0000000800087308 */ /* 0x000ea20000002400 */
[----:B------:R-:W-:Y:S01]  /*2ee0*/  FMNMX.FTZ R2, R179, R2, !PT ;  /* 0x00000002b3027209 */ /* 0x000fe20007810000 */
[----:B------:R-:W-:Y:S01]  /*2ef0*/  FMUL.FTZ R7, R55, c[0x0][0x320] ;  /* 0x0000c80037077a20 */ /* 0x000fe20000410000 */
[----:B------:R-:W-:Y:S01]  /*2f00*/  FSEL R202, R12, -INF , P1 ;  /* 0xff8000000cca7808 */ /* 0x000fe20000800000 */
[----:B------:R-:W-:Y:S01]  /*2f10*/  SHFL.BFLY PT, R103, R6, 0x1, 0x1f ;  /* 0x0c201f0006677f89 */ /* 0x000fe200000e0000 */
[----:B------:R-:W-:Y:S02]  /*2f20*/  FMNMX.FTZ R2, R184, R2, !PT ;  /* 0x00000002b8027209 */ /* 0x000fe40007810000 */
[----:B-1----:R-:W-:Y:S01]  /*2f30*/  FMNMX.FTZ R5, R46, R45, !PT ;  /* 0x0000002d2e057209 */ /* 0x002fe20007810000 */
[----:B------:R1:W4:Y:S01]  /*2f40*/  MUFU.TANH R10, R7 ;  /* 0x00000007000a7308 */ /* 0x0003220000002400 */
[----:B------:R-:W-:-:S02]  /*2f50*/  FMNMX.FTZ R2, R178, R2, !PT ;  /* 0x00000002b2027209 */ /* 0x000fc40007810000 */
[----:B------:R-:W-:Y:S02]  /*2f60*/  FMNMX.FTZ R4, R44, R5, !PT ;  /* 0x000000052c047209 */ /* 0x000fe40007810000 */
[----:B------:R-:W5:Y:S01]  /*2f70*/  SHFL.BFLY PT, R5, R9, 0x2, 0x1f ;  /* 0x0c401f0009057f89 */ /* 0x000f6200000e0000 */
[----:B------:R-:W-:Y:S02]  /*2f80*/  FMNMX.FTZ R2, R236, R2, !PT ;  /* 0x00000002ec027209 */ /* 0x000fe40007810000 */
[----:B------:R-:W-:Y:S02]  /*2f90*/  FMNMX.FTZ R4, R39, R4, !PT ;  /* 0x0000000427047209 */ /* 0x000fe40007810000 */
[----:B---3--:R-:W-:Y:S02]  /*2fa0*/  FSEL R211, R11, -INF , P3 ;  /* 0xff8000000bd37808 */ /* 0x008fe40001800000 */
[----:B------:R-:W-:Y:S02]  /*2fb0*/  FMNMX.FTZ R4, R129, R4, !PT ;  /* 0x0000000481047209 */ /* 0x000fe40007810000 */
[----:B------:R-:W-:-:S02]  /*2fc0*/  FMNMX.FTZ R2, R202, R2, !PT ;  /* 0x00000002ca027209 */ /* 0x000fc40007810000 */
[----:B------:R-:W-:Y:S01]  /*2fd0*/  FMNMX.FTZ R4, R128, R4, !PT ;  /* 0x0000000480047209 */ /* 0x000fe20007810000 */
[----:B-1----:R-:W-:Y:S01]  /*2fe0*/  FMUL.FTZ R7, R26, c[0x0][0x320] ;  /* 0x0000c8001a077a20 */ /* 0x002fe20000410000 */
[----:B--2---:R-:W-:Y:S02]  /*2ff0*/  FSEL R212, R8, -INF , P2 ;  /* 0xff80000008d47808 */ /* 0x004fe40001000000 */
[----:B------:R-:W-:Y:S01]  /*3000*/  FMNMX.FTZ R4, R130, R4, !PT ;  /* 0x0000000482047209 */ /* 0x000fe20007810000 */
[----:B------:R1:W2:Y:S01]  /*3010*/  MUFU.TANH R12, R7 ;  /* 0x00000007000c7308 */ /* 0x0002a20000002400 */
[----:B------:R-:W-:Y:S02]  /*3020*/  FMNMX.FTZ R2, R211, R2, !PT ;  /* 0x00000002d3027209 */ /* 0x000fe40007810000 */
[----:B------:R-:W-:Y:S02]  /*3030*/  FMNMX.FTZ R4, R131, R4, !PT ;  /* 0x0000000483047209 */ /* 0x000fe40007810000 */
[----:B------:R-:W-:-:S02]  /*3040*/  FMNMX.FTZ R8, R212, R2, !PT ;  /* 0x00000002d4087209 */ /* 0x000fc40007810000 */
[----:B------:R-:W-:Y:S02]  /*3050*/  FMNMX.FTZ R4, R186, R4, !PT ;  /* 0x00000004ba047209 */ /* 0x000fe40007810000 */
[----:B-----5:R-:W-:Y:S01]  /*3060*/  FMNMX.FTZ R9, R9, R5, !PT ;  /* 0x0000000509097209 */ /* 0x020fe20007810000 */
[----:B------:R-:W3:Y:S01]  /*3070*/  SHFL.BFLY PT, R11, R8, 0x2, 0x1f ;  /* 0x0c401f00080b7f89 */ /* 0x000ee200000e0000 */
[----:B------:R-:W-:Y:S02]  /*3080*/  FMNMX.FTZ R2, R187, R4, !PT ;  /* 0x00000004bb027209 */ /* 0x000fe40007810000 */
[----:B----4-:R-:W-:Y:S02]  /*3090*/  FSEL R213, R10, -INF , P1 ;  /* 0xff8000000ad57808 */ /* 0x010fe40000800000 */
[----:B------:R-:W-:Y:S01]  /*30a0*/  FMNMX.FTZ R2, R185, R2, !PT ;  /* 0x00000002b9027209 */ /* 0x000fe20007810000 */
[----:B-1----:R-:W-:Y:S01]  /*30b0*/  FMUL.FTZ R7, R27, c[0x0][0x320] ;  /* 0x0000c8001b077a20 */ /* 0x002fe20000410000 */
[----:B------:R-:W1:Y:S01]  /*30c0*/  SHFL.BFLY PT, R10, R9, 0x1, 0x1f ;  /* 0x0c201f00090a7f89 */ /* 0x000e6200000e0000 */
[----:B--2---:R-:W-:-:S02]  /*30d0*/  FSEL R214, R12, -INF , P3 ;  /* 0xff8000000cd67808 */ /* 0x004fc40001800000 */
[----:B------:R-:W-:Y:S02]  /*30e0*/  FMNMX.FTZ R2, R188, R2, !PT ;  /* 0x00000002bc027209 */ /* 0x000fe40007810000 */
[----:B------:R-:W2:Y:S01]  /*30f0*/  MUFU.TANH R7, R7 ;  /* 0x0000000700077308 */ /* 0x000ea20000002400 */
[----:B------:R-:W-:Y:S02]  /*3100*/  FMNMX.FTZ R103, R6, R103, !PT ;  /* 0x0000006706677209 */ /* 0x000fe40007810000 */
[----:B------:R-:W-:Y:S02]  /*3110*/  FMNMX.FTZ R2, R250, R2, !PT ;  /* 0x00000002fa027209 */ /* 0x000fe40007810000 */
[C---:B------:R-:W-:Y:S01]  /*3120*/  FSETP.NEU.FTZ.AND P1, PT, R103.reuse, -INF , PT ;  /* 0xff8000006700780b */ /* 0x040fe20003f3d000 */
[----:B------:R-:W-:Y:S01]  /*3130*/  FMUL.FTZ R13, R103, c[0x0][0x2d0] ;  /* 0x0000b400670d7a20 */ /* 0x000fe20000410000 */
[----:B------:R-:W-:Y:S02]  /*3140*/  FMNMX.FTZ R2, R213, R2, !PT ;  /* 0x00000002d5027209 */ /* 0x000fe40007810000 */
[----:B------:R-:W-:-:S02]  /*3150*/  MOV R6, UR11 ;  /* 0x0000000b00067c02 */ /* 0x000fc40008000f00 */
[----:B------:R-:W-:Y:S02]  /*3160*/  FMNMX.FTZ R2, R214, R2, !PT ;  /* 0x00000002d6027209 */ /* 0x000fe40007810000 */
[----:B---3--:R-:W-:Y:S02]  /*3170*/  FMNMX.FTZ R8, R8, R11, !PT ;  /* 0x0000000b08087209 */ /* 0x008fe40007810000 */
[----:B------:R-:W-:Y:S02]  /*3180*/  FSEL R13, R13, RZ, P1 ;  /* 0x000000ff0d0d7208 */ /* 0x000fe40000800000 */
[----:B--2---:R-:W-:Y:S01]  /*3190*/  FSEL R215, R7, -INF , P2 ;  /* 0xff80000007d77808 */ /* 0x004fe20001000000 */
[----:B------:R-:W2:Y:S01]  /*31a0*/  SHFL.BFLY PT, R11, R8, 0x1, 0x1f ;  /* 0x0c201f00080b7f89 */ /* 0x000ea200000e0000 */
[----:B------:R-:W-:Y:S01]  /*31b0*/  MOV R12, UR10 ;  /* 0x0000000a000c7c02 */ /* 0x000fe20008000f00 */
[----:B------:R-:W-:Y:S01]  /*31c0*/  FFMA.FTZ R4, R17, c[0x0][0x2d0], -R13 ;  /* 0x0000b40011047a23 */ /* 0x000fe2000001080d */
[----:B------:R-:W-:-:S02]  /*31d0*/  FMNMX.FTZ R5, R215, R2, !PT ;  /* 0x00000002d7057209 */ /* 0x000fc40007810000 */
[----:B-1----:R-:W-:Y:S01]  /*31e0*/  FMNMX.FTZ R2, R9, R10, !PT ;  /* 0x0000000a09027209 */ /* 0x002fe20007810000 */
[----:B------:R1:W-:Y:S01]  /*31f0*/  MUFU.EX2 R252, R4 ;  /* 0x0000000400fc7308 */ /* 0x0003e20000000800 */
[----:B------:R-:W-:Y:S01]  /*3200*/  @P0 LEA R6, P1, R6, R14, 0x1 ;  /* 0x0000000e06060211 */ /* 0x000fe200078208ff */
[----:B------:R-:W3:Y:S01]  /*3210*/  SHFL.BFLY PT, R10, R5, 0x2, 0x1f ;  /* 0x0c401f00050a7f89 */ /* 0x000ee200000e0000 */
[--C-:B------:R-:W-:Y:S02]  /*3220*/  FFMA.FTZ R9, R20, c[0x0][0x2d0], -R13.reuse ;  /* 0x0000b40014097a23 */ /* 0x100fe4000001080d */
[----:B------:R-:W-:Y:S01]  /*3230*/  @P0 LEA.HI.X R7, R16, R15, R12, 0x1, P1 ;  /* 0x0000000f10070211 */ /* 0x000fe200008f0c0c */
[C---:B------:R-:W-:Y:S01]  /*3240*/  FMUL.FTZ R12, R2.reuse, c[0x0][0x2d0] ;  /* 0x0000b400020c7a20 */ /* 0x040fe20000410000 */
[----:B------:R-:W-:Y:S01]  /*3250*/  FSETP.NEU.FTZ.AND P1, PT, R2, -INF , PT ;  /* 0xff8000000200780b */ /* 0x000fe20003f3d000 */
[----:B------:R4:W-:Y:S03]  /*3260*/  MUFU.EX2 R251, R9 ;  /* 0x0000000900fb7308 */ /* 0x0009e60000000800 */
[----:B------:R-:W-:Y:S01]  /*3270*/  FSEL R12, R12, RZ, P1 ;  /* 0x000000ff0c0c7208 */ /* 0x000fe20000800000 */
[----:B-1----:R-:W-:Y:S01]  /*3280*/  FFMA.FTZ R4, R18, c[0x0][0x2d0], -R13 ;  /* 0x0000b40012047a23 */ /* 0x002fe2000001080d */
[----:B--2---:R-:W-:-:S03]  /*3290*/  FMNMX.FTZ R105, R8, R11, !PT ;  /* 0x0000000b08697209 */ /* 0x004fc60007810000 */
[--C-:B------:R-:W-:Y:S01]  /*32a0*/  FFMA.FTZ R0, R28, c[0x0][0x2d0], -R12.reuse ;  /* 0x0000b4001c007a23 */ /* 0x100fe2000001080c */
[----:B------:R1:W-:Y:S01]  /*32b0*/  MUFU.EX2 R249, R4 ;  /* 0x0000000400f97308 */ /* 0x0003e20000000800 */
[----:B------:R-:W-:Y:S01]  /*32c0*/  FSETP.NEU.FTZ.AND P1, PT, R105, -INF , PT ;  /* 0xff8000006900780b */ /* 0x000fe20003f3d000 */
[----:B----4-:R-:W-:Y:S01]  /*32d0*/  FFMA.FTZ R9, R22, c[0x0][0x2d0], -R12 ;  /* 0x0000b40016097a23 */ /* 0x010fe2000001080c */
[----:B---3--:R-:W-:-:S05]  /*32e0*/  FMNMX.FTZ R3, R5, R10, !PT ;  /* 0x0000000a05037209 */ /* 0x008fca0007810000 */
[----:B------:R2:W-:Y:S01]  /*32f0*/  MUFU.EX2 R244, R0 ;  /* 0x0000000000f47308 */ /* 0x0005e20000000800 */
[----:B------:R-:W3:Y:S01]  /*3300*/  SHFL.BFLY PT, R5, R3, 0x1, 0x1f ;  /* 0x0c201f0003057f89 */ /* 0x000ee200000e0000 */
[----:B-1----:R-:W-:-:S06]  /*3310*/  FFMA.FTZ R4, R19, c[0x0][0x2d0], -R13 ;  /* 0x0000b40013047a23 */ /* 0x002fcc000001080d */
[----:B------:R-:W-:Y:S01]  /*3320*/  MUFU.EX2 R247, R9 ;  /* 0x0000000900f77308 */ /* 0x000fe20000000800 */
[----:B--2---:R-:W-:-:S07]  /*3330*/  FMUL.FTZ R0, R105, c[0x0][0x2d0] ;  /* 0x0000b40069007a20 */ /* 0x004fce0000410000 */
[----:B------:R1:W-:Y:S01]  /*3340*/  MUFU.EX2 R248, R4 ;  /* 0x0000000400f87308 */ /* 0x0003e20000000800 */
[----:B------:R-:W-:-:S05]  /*3350*/  FSEL R0, R0, RZ, P1 ;  /* 0x000000ff00007208 */ /* 0x000fca0000800000 */
[----:B------:R-:W-:Y:S01]  /*3360*/  FFMA.FTZ R8, R37, c[0x0][0x2d0], -R0 ;  /* 0x0000b40025087a23 */ /* 0x000fe20000010800 */
[----:B---3--:R-:W-:-:S03]  /*3370*/  FMNMX.FTZ R104, R3, R5, !PT ;  /* 0x0000000503687209 */ /* 0x008fc60007810000 */
[----:B------:R2:W-:Y:S01]  /*3380*/  MUFU.EX2 R242, R8 ;  /* 0x0000000800f27308 */ /* 0x0005e20000000800 */
[C---:B------:R-:W-:Y:S01]  /*3390*/  FSETP.NEU.FTZ.AND P1, PT, R104.reuse, -INF , PT ;  /* 0xff8000006800780b */ /* 0x040fe20003f3d000 */
[----:B------:R-:W-:Y:S02]  /*33a0*/  FMUL.FTZ R3, R104, c[0x0][0x2d0] ;  /* 0x0000b40068037a20 */ /* 0x000fe40000410000 */
[----:B-1----:R-:W-:-:S03]  /*33b0*/  @P0 IMAD.SHL.U32 R4, R151, 0x2, RZ ;  /* 0x0000000297040824 */ /* 0x002fc600078e00ff */
[----:B------:R-:W-:Y:S02]  /*33c0*/  FSEL R3, R3, RZ, P1 ;  /* 0x000000ff03037208 */ /* 0x000fe40000800000 */
[----:B------:R1:W-:Y:S04]  /*33d0*/  @P0 LDGSTS.E.BYPASS.LTC128B.128 [R4+0x3100], [R14.64], !P6 ;  /* 0x031000000e040fae */ /* 0x0003e8000f101d50 */
[----:B------:R1:W-:Y:S01]  /*33e0*/  @P0 LDGSTS.E.BYPASS.LTC128B.128 [R4+0x4100], [R14.64+0x40], !P5 ;  /* 0x041000400e040fae */ /* 0x0003e2000e901d50 */
[----:B--2---:R-:W-:-:S03]  /*33f0*/  FFMA.FTZ R8, R38, c[0x0][0x2d0], -R0 ;  /* 0x0000b40026087a23 */ /* 0x004fc60000010800 */
[----:B------:R1:W-:Y:S01]  /*3400*/  @P0 LDGSTS.E.BYPASS.LTC128B.128 [R4+0x5100], [R14.64+0x80], !P4 ;  /* 0x051000800e040fae */ /* 0x0003e2000e101d50 */
[----:B------:R2:W3:Y:S03]  /*3410*/  MUFU.EX2 R243, R8 ;  /* 0x0000000800f37308 */ /* 0x0004e60000000800 */
[----:B------:R4:W-:Y:S04]  /*3420*/  @P0 LDGSTS.E.BYPASS.LTC128B.128 [R4+0x3900], [R6.64], !P6 ;  /* 0x0390000006040fae */ /* 0x0009e8000f101d50 */
[----:B------:R4:W-:Y:S04]  /*3430*/  @P0 LDGSTS.E.BYPASS.LTC128B.128 [R4+0x4900], [R6.64+0x40], !P5 ;  /* 0x0490004006040fae */ /* 0x0009e8000e901d50 */
[----:B------:R4:W-:Y:S04]  /*3440*/  @P0 LDGSTS.E.BYPASS.LTC128B.128 [R4+0x5900], [R6.64+0x80], !P4 ;  /* 0x0590008006040fae */ /* 0x0009e8000e101d50 */
[----:B------:R-:W5:Y:S01]  /*3450*/  LDSM.16.MT88.4 R24, [R217+0x100] ;  /* 0x00010000d918783b */ /* 0x000f620000004200 */
[----:B--2---:R-:W-:-:S03]  /*3460*/  FFMA.FTZ R8, R46, c[0x0][0x2d0], -R3 ;  /* 0x0000b4002e087a23 */ /* 0x004fc60000010803 */
[----:B------:R-:W2:Y:S01]  /*3470*/  LDSM.16.MT88.4 R16, [R218+0x100] ;  /* 0x00010000da10783b */ /* 0x000ea20000004200 */
[----:B---3--:R-:W-:Y:S01]  /*3480*/  F2FP.PACK_AB R10, R243, R242 ;  /* 0x000000f2f30a723e */ /* 0x008fe200000000ff */
[----:B------:R3:W-:Y:S02]  /*3490*/  MUFU.EX2 R228, R8 ;  /* 0x0000000800e47308 */ /* 0x0007e40000000800 */
[----:B------:R-:W-:Y:S01]  /*34a0*/  LDSM.16.MT88.4 R40, [R218+0x2100] ;  /* 0x00210000da28783b */ /* 0x000fe20000004200 */
[----:B-1----:R-:W-:-:S03]  /*34b0*/  FFMA.FTZ R14, R174, c[0x0][0x2d0], -R12 ;  /* 0x0000b400ae0e7a23 */ /* 0x002fc6000001080c */
[----:B------:R-:W0:Y:S02]  /*34c0*/  LDGDEPBAR ;  /* 0x00000000000079af */ /* 0x000e240000000000 */
[----:B------:R1:W-:Y:S01]  /*34d0*/  MUFU.EX2 R175, R14 ;  /* 0x0000000e00af7308 */ /* 0x0003e20000000800 */
[----:B----4-:R-:W-:Y:S01]  /*34e0*/  FFMA.FTZ R4, R23, c[0x0][0x2d0], -R12 ;  /* 0x0000b40017047a23 */ /* 0x010fe2000001080c */
[----:B------:R-:W-:Y:S01]  /*34f0*/  F2FP.PACK_AB R6, R251, R248 ;  /* 0x000000f8fb06723e */ /* 0x000fe200000000ff */
[----:B------:R-:W4:Y:S01]  /*3500*/  LDSM.16.MT88.4 R20, [R217+0x1100] ;  /* 0x00110000d914783b */ /* 0x000f220000004200 */
[----:B---3--:R-:W-:-:S04]  /*3510*/  FFMA.FTZ R8, R45, c[0x0][0x2d0], -R3 ;  /* 0x0000b4002d087a23 */ /* 0x008fc80000010803 */
[----:B------:R3:W2:Y:S01]  /*3520*/  MUFU.EX2 R245, R4 ;  /* 0x0000000400f57308 */ /* 0x0006a20000000800 */
[----:B-1----:R-:W-:-:S07]  /*3530*/  FFMA.FTZ R14, R176, c[0x0][0x2d0], -R12 ;  /* 0x0000b400b00e7a23 */ /* 0x002fce000001080c */
[----:B------:R1:W1:Y:S01]  /*3540*/  MUFU.EX2 R227, R8 ;  /* 0x0000000800e37308 */ /* 0x0002620000000800 */
[----:B---3--:R-:W-:Y:S01]  /*3550*/  FFMA.FTZ R4, R29, c[0x0][0x2d0], -R12 ;  /* 0x0000b4001d047a23 */ /* 0x008fe2000001080c */
[----:B--2---:R-:W-:Y:S01]  /*3560*/  F2FP.PACK_AB R5, R245, R247 ;  /* 0x000000f7f505723e */ /* 0x004fe200000000ff */
[----:B------:R-:W2:Y:S05]  /*3570*/  LDSM.16.MT88.4 R28, [R218+0x1100] ;  /* 0x00110000da1c783b */ /* 0x000eaa0000004200 */
[----:B------:R3:W-:Y:S01]  /*3580*/  MUFU.EX2 R180, R14 ;  /* 0x0000000e00b47308 */ /* 0x0007e20000000800 */
[----:B-1----:R-:W-:Y:S01]  /*3590*/  FFMA.FTZ R8, R44, c[0x0][0x2d0], -R3 ;  /* 0x0000b4002c087a23 */ /* 0x002fe20000010803 */
[----:B------:R-:W-:-:S06]  /*35a0*/  F2FP.PACK_AB R9, R227, R228 ;  /* 0x000000e4e309723e */ /* 0x000fcc00000000ff */
[----:B------:R1:W1:Y:S08]  /*35b0*/  MUFU.EX2 R246, R4 ;  /* 0x0000000400f67308 */ /* 0x0002700000000800 */
[----:B------:R4:W-:Y:S01]  /*35c0*/  MUFU.EX2 R233, R8 ;  /* 0x0000000800e97308 */ /* 0x0009e20000000800 */
[--C-:B---3--:R-:W-:Y:S02]  /*35d0*/  FFMA.FTZ R14, R177, c[0x0][0x2d0], -R0.reuse ;  /* 0x0000b400b10e7a23 */ /* 0x108fe40000010800 */
[----:B-1----:R-:W-:Y:S01]  /*35e0*/  FFMA.FTZ R4, R32, c[0x0][0x2d0], -R0 ;  /* 0x0000b40020047a23 */ /* 0x002fe20000010800 */
[----:B------:R-:W-:Y:S01]  /*35f0*/  F2FP.PACK_AB R7, R246, R244 ;  /* 0x000000f4f607723e */ /* 0x000fe200000000ff */
[----:B------:R-:W1:Y:S03]  /*3600*/  LDSM.16.MT88.4 R32, [R217+0x2100] ;  /* 0x00210000d920783b */ /* 0x000e660000004200 */
[----:B------:R3:W-:Y:S01]  /*3610*/  MUFU.EX2 R174, R14 ;  /* 0x0000000e00ae7308 */ /* 0x0007e20000000800 */
[----:B----4-:R-:W-:-:S07]  /*3620*/  FFMA.FTZ R8, R39, c[0x0][0x2d0], -R3 ;  /* 0x0000b40027087a23 */ /* 0x010fce0000010803 */
[----:B------:R4:W-:Y:S08]  /*3630*/  MUFU.EX2 R241, R4 ;  /* 0x0000000400f17308 */ /* 0x0009f00000000800 */
[----:B------:R-:W2:Y:S01]  /*3640*/  MUFU.EX2 R240, R8 ;  /* 0x0000000800f07308 */ /* 0x000ea20000000800 */
[--C-:B---3--:R-:W-:Y:S02]  /*3650*/  FFMA.FTZ R14, R179, c[0x0][0x2d0], -R0.reuse ;  /* 0x0000b400b30e7a23 */ /* 0x108fe40000010800 */
[----:B----4-:R-:W-:-:S02]  /*3660*/  FFMA.FTZ R4, R36, c[0x0][0x2d0], -R0 ;  /* 0x0000b40024047a23 */ /* 0x010fc40000010800 */
[----:B------:R-:W-:Y:S03]  /*3670*/  LDSM.16.MT88.4 R36, [R218+0x2500] ;  /* 0x00250000da24783b */ /* 0x000fe60000004200 */
[----:B------:R3:W4:Y:S01]  /*3680*/  MUFU.EX2 R235, R4 ;  /* 0x0000000400eb7308 */ /* 0x0007220000000800 */
[----:B--2---:R-:W-:Y:S02]  /*3690*/  F2FP.PACK_AB R11, R240, R233 ;  /* 0x000000e9f00b723e */ /* 0x004fe400000000ff */
[----:B---3--:R-:W-:Y:S02]  /*36a0*/  F2FP.PACK_AB R4, R249, R252 ;  /* 0x000000fcf904723e */ /* 0x008fe400000000ff */
[----:B----4-:R-:W-:-:S05]  /*36b0*/  F2FP.PACK_AB R8, R235, R241 ;  /* 0x000000f1eb08723e */ /* 0x010fca00000000ff */
[C---:B-----5:R-:W-:Y:S08]  /*36c0*/  HMMA.16816.F32 R120, R4.reuse, R24, RZ ;  /* 0x000000180478723c */ /* 0x060ff000000018ff */
[C---:B------:R-:W-:Y:S08]  /*36d0*/  HMMA.16816.F32 R116, R4.reuse, R16, RZ ;  /* 0x000000100474723c */ /* 0x040ff000000018ff */
[C---:B------:R-:W-:Y:S08]  /*36e0*/  HMMA.16816.F32 R112, R4.reuse, R20, RZ ;  /* 0x000000140470723c */ /* 0x040ff000000018ff */
[C---:B------:R-:W-:Y:S08]  /*36f0*/  HMMA.16816.F32 R108, R4.reuse, R28, RZ ;  /* 0x0000001c046c723c */ /* 0x040ff000000018ff */
[C---:B-1----:R-:W-:Y:S08]  /*3700*/  HMMA.16816.F32 R96, R4.reuse, R32, RZ ;  /* 0x000000200460723c */ /* 0x042ff000000018ff */
[C---:B------:R-:W-:Y:S08]  /*3710*/  HMMA.16816.F32 R92, R4.reuse, R40, RZ ;  /* 0x00000028045c723c */ /* 0x040ff000000018ff */
[C---:B------:R-:W-:Y:S08]  /*3720*/  HMMA.16816.F32 R88, R4.reuse, R26, RZ ;  /* 0x0000001a0458723c */ /* 0x040ff000000018ff */
[C---:B------:R-:W-:Y:S08]  /*3730*/  HMMA.16816.F32 R84, R4.reuse, R18, RZ ;  /* 0x000000120454723c */ /* 0x040ff000000018ff */
[C---:B------:R-:W-:Y:S08]  /*3740*/  HMMA.16816.F32 R80, R4.reuse, R22, RZ ;  /* 0x000000160450723c */ /* 0x040ff000000018ff */
[C---:B------:R-:W-:Y:S08]  /*3750*/  HMMA.16816.F32 R76, R4.reuse, R30, RZ ;  /* 0x0000001e044c723c */ /* 0x040ff000000018ff */
[C---:B------:R-:W-:Y:S08]  /*3760*/  HMMA.16816.F32 R72, R4.reuse, R34, RZ ;  /* 0x000000220448723c */ /* 0x040ff000000018ff */
[----:B------:R-:W-:Y:S07]  /*3770*/  HMMA.16816.F32 R64, R4, R42, RZ ;  /* 0x0000002a0440723c */ /* 0x000fee00000018ff */
[--C-:B------:R-:W-:Y:S01]  /*3780*/  FFMA.FTZ R4, R47, c[0x0][0x2d0], -R13.reuse ;  /* 0x0000b4002f047a23 */ /* 0x100fe2000001080d */
[C---:B------:R-:W-:Y:S03]  /*3790*/  HMMA.16816.F32 R68, R8.reuse, R24, RZ ;  /* 0x000000180844723c */ /* 0x040fe600000018ff */
[----:B------:R1:W-:Y:S05]  /*37a0*/  MUFU.EX2 R229, R4 ;  /* 0x0000000400e57308 */ /* 0x0003ea0000000800 */
[C---:B------:R-:W-:Y:S01]  /*37b0*/  HMMA.16816.F32 R144, R8.reuse, R26, RZ ;  /* 0x0000001a0890723c */ /* 0x040fe200000018ff */
[----:B------:R-:W-:Y:S07]  /*37c0*/  LDSM.16.MT88.4 R24, [R217+0x500] ;  /* 0x00050000d918783b */ /* 0x000fee0000004200 */
[----:B------:R-:W-:Y:S01]  /*37d0*/  HMMA.16816.F32 R60, R8, R16, RZ ;  /* 0x00000010083c723c */ /* 0x000fe200000018ff */
[----:B-1----:R-:W-:-:S04]  /*37e0*/  FFMA.FTZ R4, R52, c[0x0][0x2d0], -R13 ;  /* 0x0000b40034047a23 */ /* 0x002fc8000001080d */
[----:B------:R1:W-:Y:S03]  /*37f0*/  MUFU.EX2 R239, R4 ;  /* 0x0000000400ef7308 */ /* 0x0003e60000000800 */
[C---:B------:R-:W-:Y:S01]  /*3800*/  HMMA.16816.F32 R140, R8.reuse, R18, RZ ;  /* 0x00000012088c723c */ /* 0x040fe200000018ff */
[----:B------:R-:W2:Y:S07]  /*3810*/  LDSM.16.MT88.4 R16, [R217+0x1500] ;  /* 0x00150000d910783b */ /* 0x000eae0000004200 */
[----:B------:R-:W-:Y:S01]  /*3820*/  HMMA.16816.F32 R56, R8, R20, RZ ;  /* 0x000000140838723c */ /* 0x000fe200000018ff */
[----:B-1----:R-:W-:-:S07]  /*3830*/  FFMA.FTZ R4, R54, c[0x0][0x2d0], -R13 ;  /* 0x0000b40036047a23 */ /* 0x002fce000001080d */
[C---:B------:R-:W-:Y:S01]  /*3840*/  HMMA.16816.F32 R136, R8.reuse, R22, RZ ;  /* 0x000000160888723c */ /* 0x040fe200000018ff */
[----:B------:R-:W-:Y:S01]  /*3850*/  LDSM.16.MT88.4 R20, [R218+0x500] ;  /* 0x00050000da14783b */ /* 0x000fe20000004200 */
[----:B------:R1:W-:Y:S06]  /*3860*/  MUFU.EX2 R238, R4 ;  /* 0x0000000400ee7308 */ /* 0x0003ec0000000800 */
[C---:B------:R-:W-:Y:S08]  /*3870*/  HMMA.16816.F32 R52, R8.reuse, R28, RZ ;  /* 0x0000001c0834723c */ /* 0x040ff000000018ff */
[----:B------:R-:W-:Y:S01]  /*3880*/  HMMA.16816.F32 R148, R8, R30, RZ ;  /* 0x0000001e0894723c */ /* 0x000fe200000018ff */
[----:B------:R-:W-:Y:S01]  /*3890*/  LDSM.16.MT88.4 R28, [R218+0x1500] ;  /* 0x00150000da1c783b */ /* 0x000fe20000004200 */
[----:B-1----:R-:W-:-:S04]  /*38a0*/  FFMA.FTZ R4, R100, c[0x0][0x2d0], -R13 ;  /* 0x0000b40064047a23 */ /* 0x002fc8000001080d */
[----:B------:R1:W3:Y:S02]  /*38b0*/  MUFU.EX2 R237, R4 ;  /* 0x0000000400ed7308 */ /* 0x0002e40000000800 */
[C---:B------:R-:W-:Y:S08]  /*38c0*/  HMMA.16816.F32 R48, R8.reuse, R32, RZ ;  /* 0x000000200830723c */ /* 0x040ff000000018ff */
[----:B------:R-:W-:Y:S01]  /*38d0*/  HMMA.16816.F32 R152, R8, R34, RZ ;  /* 0x000000220898723c */ /* 0x000fe200000018ff */
[----:B------:R-:W4:Y:S01]  /*38e0*/  LDSM.16.MT88.4 R32, [R217+0x2500] ;  /* 0x00250000d920783b */ /* 0x000f220000004200 */
[----:B-1----:R-:W-:-:S06]  /*38f0*/  FFMA.FTZ R4, R101, c[0x0][0x2d0], -R12 ;  /* 0x0000b40065047a23 */ /* 0x002fcc000001080c */
[C---:B------:R-:W-:Y:S01]  /*3900*/  HMMA.16816.F32 R44, R8.reuse, R40, RZ ;  /* 0x00000028082c723c */ /* 0x040fe200000018ff */
[----:B---3--:R-:W-:Y:S01]  /*3910*/  F2FP.PACK_AB R6, R237, R238 ;  /* 0x000000eeed06723e */ /* 0x008fe200000000ff */
[----:B------:R1:W-:Y:S06]  /*3920*/  MUFU.EX2 R223, R4 ;  /* 0x0000000400df7308 */ /* 0x0003ec0000000800 */
[----:B------:R-:W-:Y:S07]  /*3930*/  HMMA.16816.F32 R156, R8, R42, RZ ;  /* 0x0000002a089c723c */ /* 0x000fee00000018ff */
[----:B------:R-:W-:-:S04]  /*3940*/  FFMA.FTZ R8, R127, c[0x0][0x2d0], -R0 ;  /* 0x0000b4007f087a23 */ /* 0x000fc80000010800 */
[----:B------:R3:W-:Y:S01]  /*3950*/  MUFU.EX2 R208, R8 ;  /* 0x0000000800d07308 */ /* 0x0007e20000000800 */
[----:B-1----:R-:W-:-:S07]  /*3960*/  FFMA.FTZ R4, R102, c[0x0][0x2d0], -R12 ;  /* 0x0000b40066047a23 */ /* 0x002fce000001080c */
[----:B------:R1:W5:Y:S01]  /*3970*/  MUFU.EX2 R226, R4 ;  /* 0x0000000400e27308 */ /* 0x0003620000000800 */
[----:B---3--:R-:W-:-:S07]  /*3980*/  FFMA.FTZ R8, R126, c[0x0][0x2d0], -R0 ;  /* 0x0000b4007e087a23 */ /* 0x008fce0000010800 */
[----:B------:R3:W-:Y:S01]  /*3990*/  MUFU.EX2 R207, R8 ;  /* 0x0000000800cf7308 */ /* 0x0007e20000000800 */
[----:B-1----:R-:W-:Y:S01]  /*39a0*/  FFMA.FTZ R4, R106, c[0x0][0x2d0], -R12 ;  /* 0x0000b4006a047a23 */ /* 0x002fe2000001080c */
[----:B-----5:R-:W-:-:S06]  /*39b0*/  F2FP.PACK_AB R5, R226, R223 ;  /* 0x000000dfe205723e */ /* 0x020fcc00000000ff */
[----:B------:R1:W-:Y:S01]  /*39c0*/  MUFU.EX2 R225, R4 ;  /* 0x0000000400e17308 */ /* 0x0003e20000000800 */
[----:B---3--:R-:W-:-:S07]  /*39d0*/  FFMA.FTZ R8, R129, c[0x0][0x2d0], -R3 ;  /* 0x0000b40081087a23 */ /* 0x008fce0000010803 */
[----:B------:R3:W-:Y:S01]  /*39e0*/  MUFU.EX2 R197, R8 ;  /* 0x0000000800c57308 */ /* 0x0007e20000000800 */
[----:B-1----:R-:W-:-:S07]  /*39f0*/  FFMA.FTZ R4, R107, c[0x0][0x2d0], -R12 ;  /* 0x0000b4006b047a23 */ /* 0x002fce000001080c */
[----:B------:R1:W5:Y:S01]  /*3a00*/  MUFU.EX2 R224, R4 ;  /* 0x0000000400e07308 */ /* 0x0003620000000800 */
[----:B---3--:R-:W-:-:S07]  /*3a10*/  FFMA.FTZ R8, R128, c[0x0][0x2d0], -R3 ;  /* 0x0000b40080087a23 */ /* 0x008fce0000010803 */
[----:B------:R3:W-:Y:S01]  /*3a20*/  MUFU.EX2 R107, R14 ;  /* 0x0000000e006b7308 */ /* 0x0007e20000000800 */
[----:B-1----:R-:W-:-:S07]  /*3a30*/  FFMA.FTZ R4, R124, c[0x0][0x2d0], -R0 ;  /* 0x0000b4007c047a23 */ /* 0x002fce0000010800 */
[----:B------:R1:W-:Y:S01]  /*3a40*/  MUFU.EX2 R198, R8 ;  /* 0x0000000800c67308 */ /* 0x0003e20000000800 */
[----:B-----5:R-:W-:-:S07]  /*3a50*/  F2FP.PACK_AB R7, R224, R225 ;  /* 0x000000e1e007723e */ /* 0x020fce00000000ff */
[----:B------:R5:W-:Y:S01]  /*3a60*/  MUFU.EX2 R210, R4 ;  /* 0x0000000400d27308 */ /* 0x000be20000000800 */
[----:B---3--:R-:W-:Y:S02]  /*3a70*/  FFMA.FTZ R14, R184, c[0x0][0x2d0], -R0 ;  /* 0x0000b400b80e7a23 */ /* 0x008fe40000010800 */
[----:B-1----:R-:W-:-:S05]  /*3a80*/  FFMA.FTZ R8, R130, c[0x0][0x2d0], -R3 ;  /* 0x0000b40082087a23 */ /* 0x002fca0000010803 */
[----:B------:R1:W-:Y:S01]  /*3a90*/  MUFU.EX2 R196, R8 ;  /* 0x0000000800c47308 */ /* 0x0003e20000000800 */
[----:B-----5:R-:W-:-:S07]  /*3aa0*/  FFMA.FTZ R4, R125, c[0x0][0x2d0], -R0 ;  /* 0x0000b4007d047a23 */ /* 0x020fce0000010800 */
[----:B------:R3:W5:Y:S01]  /*3ab0*/  MUFU.EX2 R209, R4 ;  /* 0x0000000400d17308 */ /* 0x0007620000000800 */
[----:B-1----:R-:W-:-:S07]  /*3ac0*/  FFMA.FTZ R8, R131, c[0x0][0x2d0], -R3 ;  /* 0x0000b40083087a23 */ /* 0x002fce0000010803 */
[----:B------:R1:W1:Y:S01]  /*3ad0*/  MUFU.EX2 R195, R8 ;  /* 0x0000000800c37308 */ /* 0x0002620000000800 */
[----:B---3--:R-:W-:-:S07]  /*3ae0*/  F2FP.PACK_AB R4, R239, R229 ;  /* 0x000000e5ef04723e */ /* 0x008fce00000000ff */
[----:B--2---:R-:W-:Y:S01]  /*3af0*/  HMMA.16816.F32 R124, R4, R16, R112 ;  /* 0x00000010047c723c */ /* 0x004fe20000001870 */
[----:B-1----:R-:W-:-:S07]  /*3b00*/  FFMA.FTZ R8, R166, c[0x0][0x2d0], -R13 ;  /* 0x0000b400a6087a23 */ /* 0x002fce000001080d */
[C---:B----4-:R-:W-:Y:S01]  /*3b10*/  HMMA.16816.F32 R112, R4.reuse, R32, R96 ;  /* 0x000000200470723c */ /* 0x050fe20000001860 */
[----:B------:R1:W-:Y:S07]  /*3b20*/  MUFU.EX2 R194, R8 ;  /* 0x0000000800c27308 */ /* 0x0003ee0000000800 */
[C---:B------:R-:W-:Y:S08]  /*3b30*/  HMMA.16816.F32 R160, R4.reuse, R20, R116 ;  /* 0x0000001404a0723c */ /* 0x040ff00000001874 */
[----:B------:R-:W-:Y:S01]  /*3b40*/  HMMA.16816.F32 R96, R4, R36, R92 ;  /* 0x000000240460723c */ /* 0x000fe2000000185c */
[----:B-1----:R-:W-:-:S04]  /*3b50*/  FFMA.FTZ R8, R167, c[0x0][0x2d0], -R13 ;  /* 0x0000b400a7087a23 */ /* 0x002fc8000001080d */
[----:B------:R1:W2:Y:S03]  /*3b60*/  MUFU.EX2 R193, R8 ;  /* 0x0000000800c17308 */ /* 0x0002a60000000800 */
[C---:B------:R-:W-:Y:S08]  /*3b70*/  HMMA.16816.F32 R168, R4.reuse, R24, R120 ;  /* 0x0000001804a8723c */ /* 0x040ff00000001878 */
[----:B------:R-:W-:Y:S01]  /*3b80*/  HMMA.16816.F32 R116, R4, R26, R88 ;  /* 0x0000001a0474723c */ /* 0x000fe20000001858 */
[----:B-1----:R-:W-:-:S07]  /*3b90*/  FFMA.FTZ R8, R165, c[0x0][0x2d0], -R13 ;  /* 0x0000b400a5087a23 */ /* 0x002fce000001080d */
[C---:B------:R-:W-:Y:S01]  /*3ba0*/  HMMA.16816.F32 R132, R4.reuse, R22, R84 ;  /* 0x000000160484723c */ /* 0x040fe20000001854 */
[----:B------:R1:W-:Y:S07]  /*3bb0*/  MUFU.EX2 R192, R8 ;  /* 0x0000000800c07308 */ /* 0x0003ee0000000800 */
[C---:B------:R-:W-:Y:S08]  /*3bc0*/  HMMA.16816.F32 R92, R4.reuse, R18, R80 ;  /* 0x00000012045c723c */ /* 0x040ff00000001850 */
[----:B------:R-:W-:Y:S01]  /*3bd0*/  HMMA.16816.F32 R120, R4, R28, R108 ;  /* 0x0000001c0478723c */ /* 0x000fe2000000186c */
[----:B-1----:R-:W-:-:S04]  /*3be0*/  FFMA.FTZ R8, R164, c[0x0][0x2d0], -R13 ;  /* 0x0000b400a4087a23 */ /* 0x002fc8000001080d */
[----:B------:R1:W-:Y:S03]  /*3bf0*/  MUFU.EX2 R183, R8 ;  /* 0x0000000800b77308 */ /* 0x0003e60000000800 */
[C---:B------:R-:W-:Y:S08]  /*3c00*/  HMMA.16816.F32 R88, R4.reuse, R30, R76 ;  /* 0x0000001e0458723c */ /* 0x040ff0000000184c */
[----:B------:R-:W-:Y:S01]  /*3c10*/  HMMA.16816.F32 R84, R4, R34, R72 ;  /* 0x000000220454723c */ /* 0x000fe20000001848 */
[----:B-1----:R-:W-:-:S02]  /*3c20*/  FFMA.FTZ R8, R172, c[0x0][0x2d0], -R12 ;  /* 0x0000b400ac087a23 */ /* 0x002fc4000001080c */
[----:B------:R1:W-:Y:S05]  /*3c30*/  MUFU.EX2 R172, R14 ;  /* 0x0000000e00ac7308 */ /* 0x0003ea0000000800 */
[----:B------:R-:W-:Y:S07]  /*3c40*/  HMMA.16816.F32 R80, R4, R38, R64 ;  /* 0x000000260450723c */ /* 0x000fee0000001840 */
[----:B-----5:R-:W-:Y:S01]  /*3c50*/  F2FP.PACK_AB R4, R209, R210 ;  /* 0x000000d2d104723e */ /* 0x020fe200000000ff */
[----:B------:R3:W-:Y:S01]  /*3c60*/  MUFU.EX2 R182, R8 ;  /* 0x0000000800b67308 */ /* 0x0007e20000000800 */
[----:B------:R-:W-:-:S02]  /*3c70*/  F2FP.PACK_AB R5, R198, R197 ;  /* 0x000000c5c605723e */ /* 0x000fc400000000ff */
[----:B------:R-:W-:Y:S02]  /*3c80*/  F2FP.PACK_AB R6, R207, R208 ;  /* 0x000000d0cf06723e */ /* 0x000fe400000000ff */
[----:B------:R-:W-:Y:S01]  /*3c90*/  F2FP.PACK_AB R7, R195, R196 ;  /* 0x000000c4c307723e */ /* 0x000fe200000000ff */
[----:B-1----:R-:W-:-:S06]  /*3ca0*/  FFMA.FTZ R14, R178, c[0x0][0x2d0], -R0 ;  /* 0x0000b400b20e7a23 */ /* 0x002fcc0000010800 */
[C---:B------:R-:W-:Y:S01]  /*3cb0*/  HMMA.16816.F32 R76, R4.reuse, R24, R68 ;  /* 0x00000018044c723c */ /* 0x040fe20000001844 */
[----:B---3--:R-:W-:Y:S02]  /*3cc0*/  FFMA.FTZ R8, R173, c[0x0][0x2d0], -R12 ;  /* 0x0000b400ad087a23 */ /* 0x008fe4000001080c */
[----:B------:R1:W-:Y:S05]  /*3cd0*/  MUFU.EX2 R173, R14 ;  /* 0x0000000e00ad7308 */ /* 0x0003ea0000000800 */
[C---:B------:R-:W-:Y:S03]  /*3ce0*/  HMMA.16816.F32 R72, R4.reuse, R20, R60 ;  /* 0x000000140448723c */ /* 0x040fe6000000183c */
[----:B------:R3:W4:Y:S05]  /*3cf0*/  MUFU.EX2 R181, R8 ;  /* 0x0000000800b57308 */ /* 0x00072a0000000800 */
[----:B------:R-:W-:Y:S01]  /*3d00*/  HMMA.16816.F32 R64, R4, R28, R52 ;  /* 0x0000001c0440723c */ /* 0x000fe20000001834 */
[----:B-1----:R-:W-:-:S07]  /*3d10*/  FFMA.FTZ R14, R186, c[0x0][0x2d0], -R3 ;  /* 0x0000b400ba0e7a23 */ /* 0x002fce0000010803 */
[C---:B------:R-:W-:Y:S01]  /*3d20*/  HMMA.16816.F32 R68, R4.reuse, R16, R56 ;  /* 0x000000100444723c */ /* 0x040fe20000001838 */
[----:B------:R1:W-:Y:S01]  /*3d30*/  MUFU.EX2 R106, R14 ;  /* 0x0000000e006a7308 */ /* 0x0003e20000000800 */
[----:B---3--:R-:W-:Y:S06]  /*3d40*/  LDSM.16.MT88.4 R8, [R218+0x900] ;  /* 0x00090000da08783b */ /* 0x008fec0000004200 */
[C---:B------:R-:W-:Y:S08]  /*3d50*/  HMMA.16816.F32 R60, R4.reuse, R32, R48 ;  /* 0x00000020043c723c */ /* 0x040ff00000001830 */
[----:B------:R-:W-:Y:S01]  /*3d60*/  HMMA.16816.F32 R128, R4, R36, R44 ;  /* 0x000000240480723c */ /* 0x000fe2000000182c */
[----:B-1----:R-:W-:-:S04]  /*3d70*/  FFMA.FTZ R14, R187, c[0x0][0x2d0], -R3 ;  /* 0x0000b400bb0e7a23 */ /* 0x002fc80000010803 */
[----:B------:R1:W3:Y:S03]  /*3d80*/  MUFU.EX2 R102, R14 ;  /* 0x0000000e00667308 */ /* 0x0002e60000000800 */
[C---:B------:R-:W-:Y:S01]  /*3d90*/  HMMA.16816.F32 R40, R4.reuse, R30, R148 ;  /* 0x0000001e0428723c */ /* 0x040fe20000001894 */
[----:B------:R-:W5:Y:S07]  /*3da0*/  LDSM.16.MT88.4 R28, [R217+0x2900] ;  /* 0x00290000d91c783b */ /* 0x000f6e0000004200 */
[----:B------:R-:W-:Y:S01]  /*3db0*/  HMMA.16816.F32 R52, R4, R34, R152 ;  /* 0x000000220434723c */ /* 0x000fe20000001898 */
[----:B------:R-:W3:Y:S04]  /*3dc0*/  LDSM.16.MT88.4 R32, [R218+0x2900] ;  /* 0x00290000da20783b */ /* 0x000ee80000004200 */
[----:B------:R-:W-:Y:S01]  /*3dd0*/  LDSM.16.MT88.4 R152, [R217+0x1d00] ;  /* 0x001d0000d998783b */ /* 0x000fe20000004200 */
[----:B-1----:R-:W-:-:S02]  /*3de0*/  FFMA.FTZ R14, R185, c[0x0][0x2d0], -R3 ;  /* 0x0000b400b90e7a23 */ /* 0x002fc40000010803 */
[C---:B------:R-:W-:Y:S01]  /*3df0*/  HMMA.16816.F32 R56, R4.reuse, R26, R144 ;  /* 0x0000001a0438723c */ /* 0x040fe20000001890 */
[----:B------:R-:W-:Y:S01]  /*3e00*/  LDSM.16.MT88.4 R24, [R218+0x1900] ;  /* 0x00190000da18783b */ /* 0x000fe20000004200 */
[----:B------:R1:W-:Y:S06]  /*3e10*/  MUFU.EX2 R101, R14 ;  /* 0x0000000e00657308 */ /* 0x0003ec0000000800 */
[C---:B------:R-:W-:Y:S01]  /*3e20*/  HMMA.16816.F32 R48, R4.reuse, R22, R140 ;  /* 0x000000160430723c */ /* 0x040fe2000000188c */
[----:B------:R-:W-:Y:S07]  /*3e30*/  LDSM.16.MT88.4 R20, [R217+0x1900] ;  /* 0x00190000d914783b */ /* 0x000fee0000004200 */
[----:B------:R-:W-:Y:S01]  /*3e40*/  HMMA.16816.F32 R44, R4, R18, R136 ;  /* 0x00000012042c723c */ /* 0x000fe20000001888 */
[----:B------:R-:W3:Y:S01]  /*3e50*/  LDSM.16.MT88.4 R16, [R217+0x900] ;  /* 0x00090000d910783b */ /* 0x000ee20000004200 */
[----:B-1----:R-:W-:-:S03]  /*3e60*/  FFMA.FTZ R14, R188, c[0x0][0x2d0], -R3 ;  /* 0x0000b400bc0e7a23 */ /* 0x002fc60000010803 */
[----:B------:R-:W1:Y:S01]  /*3e70*/  LDSM.16.MT88.4 R136, [R218+0xd00] ;  /* 0x000d0000da88783b */ /* 0x000e620000004200 */
[----:B------:R-:W1:Y:S02]  /*3e80*/  MUFU.EX2 R100, R14 ;  /* 0x0000000e00647308 */ /* 0x000e640000000800 */
[----:B------:R-:W-:Y:S07]  /*3e90*/  HMMA.16816.F32 R36, R4, R38, R156 ;  /* 0x000000260424723c */ /* 0x000fee000000189c */
[----:B--2---:R-:W-:-:S02]  /*3ea0*/  F2FP.PACK_AB R4, R193, R194 ;  /* 0x000000c2c104723e */ /* 0x004fc400000000ff */
[----:B----4-:R-:W-:Y:S02]  /*3eb0*/  F2FP.PACK_AB R5, R181, R182 ;  /* 0x000000b6b505723e */ /* 0x010fe400000000ff */
[----:B------:R-:W-:Y:S02]  /*3ec0*/  F2FP.PACK_AB R6, R183, R192 ;  /* 0x000000c0b706723e */ /* 0x000fe400000000ff */
[----:B------:R-:W-:-:S07]  /*3ed0*/  F2FP.PACK_AB R7, R180, R175 ;  /* 0x000000afb407723e */ /* 0x000fce00000000ff */
[C---:B-----5:R-:W-:Y:S08]  /*3ee0*/  HMMA.16816.F32 R184, R4.reuse, R28, R112 ;  /* 0x0000001c04b8723c */ /* 0x060ff00000001870 */
[C---:B---3--:R-:W-:Y:S08]  /*3ef0*/  HMMA.16816.F32 R188, R4.reuse, R32, R96 ;  /* 0x0000002004bc723c */ /* 0x048ff00000001860 */
[C---:B------:R-:W-:Y:S01]  /*3f00*/  HMMA.16816.F32 R108, R4.reuse, R16, R168 ;  /* 0x00000010046c723c */ /* 0x040fe200000018a8 */
[----:B------:R-:W2:Y:S07]  /*3f10*/  LDSM.16.MT88.4 R168, [R218+0x1d00] ;  /* 0x001d0000daa8783b */ /* 0x000eae0000004200 */
[C---:B------:R-:W-:Y:S08]  /*3f20*/  HMMA.16816.F32 R160, R4.reuse, R8, R160 ;  /* 0x0000000804a0723c */ /* 0x040ff000000018a0 */
[C---:B------:R-:W-:Y:S08]  /*3f30*/  HMMA.16816.F32 R144, R4.reuse, R20, R124 ;  /* 0x000000140490723c */ /* 0x040ff0000000187c */
[C---:B------:R-:W-:Y:S01]  /*3f40*/  HMMA.16816.F32 R164, R4.reuse, R24, R120 ;  /* 0x0000001804a4723c */ /* 0x040fe20000001878 */
[----:B------:R-:W3:Y:S07]  /*3f50*/  LDSM.16.MT88.4 R120, [R217+0xd00] ;  /* 0x000d0000d978783b */ /* 0x000eee0000004200 */
[C---:B------:R-:W-:Y:S08]  /*3f60*/  HMMA.16816.F32 R116, R4.reuse, R18, R116 ;  /* 0x000000120474723c */ /* 0x040ff00000001874 */
[C---:B------:R-:W-:Y:S08]  /*3f70*/  HMMA.16816.F32 R132, R4.reuse, R10, R132 ;  /* 0x0000000a0484723c */ /* 0x040ff00000001884 */
[C---:B------:R-:W-:Y:S08]  /*3f80*/  HMMA.16816.F32 R148, R4.reuse, R22, R92 ;  /* 0x000000160494723c */ /* 0x040ff0000000185c */
[C---:B------:R-:W-:Y:S08]  /*3f90*/  HMMA.16816.F32 R88, R4.reuse, R26, R88 ;  /* 0x0000001a0458723c */ /* 0x040ff00000001858 */
[C---:B------:R-:W-:Y:S08]  /*3fa0*/  HMMA.16816.F32 R112, R4.reuse, R30, R84 ;  /* 0x0000001e0470723c */ /* 0x040ff00000001854 */
[----:B------:R-:W-:Y:S01]  /*3fb0*/  HMMA.16816.F32 R96, R4, R34, R80 ;  /* 0x000000220460723c */ /* 0x000fe20000001850 */
[----:B------:R-:W4:Y:S06]  /*3fc0*/  LDSM.16.MT88.4 R80, [R217+0x2d00] ;  /* 0x002d0000d950783b */ /* 0x000f2c0000004200 */
[----:B------:R-:W-:-:S02]  /*3fd0*/  F2FP.PACK_AB R4, R107, R174 ;  /* 0x000000ae6b04723e */ /* 0x000fc400000000ff */
[----:B------:R-:W-:Y:S02]  /*3fe0*/  F2FP.PACK_AB R5, R102, R106 ;  /* 0x0000006a6605723e */ /* 0x000fe400000000ff */
[----:B------:R-:W-:Y:S02]  /*3ff0*/  F2FP.PACK_AB R6, R173, R172 ;  /* 0x000000acad06723e */ /* 0x000fe400000000ff */
[----:B-1----:R-:W-:-:S07]  /*4000*/  F2FP.PACK_AB R7, R100, R101 ;  /* 0x000000656407723e */ /* 0x002fce00000000ff */
[C---:B------:R-:W-:Y:S07]  /*4010*/  HMMA.16816.F32 R124, R4.reuse, R8, R72 ;  /* 0x00000008047c723c */ /* 0x040fee0000001848 */
[--C-:B------:R-:W-:Y:S01]  /*4020*/  FFMA.FTZ R8, R203, c[0x0][0x2d0], -R13.reuse ;  /* 0x0000b400cb087a23 */ /* 0x100fe2000001080d */
[C---:B------:R-:W-:Y:S03]  /*4030*/  HMMA.16816.F32 R140, R4.reuse, R10, R48 ;  /* 0x0000000a048c723c */ /* 0x040fe60000001830 */
[----:B------:R1:W-:Y:S05]  /*4040*/  MUFU.EX2 R49, R8 ;  /* 0x0000000800317308 */ /* 0x0003ea0000000800 */
[C---:B------:R-:W-:Y:S08]  /*4050*/  HMMA.16816.F32 R156, R4.reuse, R18, R56 ;  /* 0x00000012049c723c */ /* 0x040ff00000001838 */
[----:B------:R-:W-:Y:S01]  /*4060*/  HMMA.16816.F32 R56, R4, R22, R44 ;  /* 0x000000160438723c */ /* 0x000fe2000000182c */
[----:B-1----:R-:W-:-:S04]  /*4070*/  FFMA.FTZ R8, R199, c[0x0][0x2d0], -R13 ;  /* 0x0000b400c7087a23 */ /* 0x002fc8000001080d */
[----:B------:R1:W5:Y:S03]  /*4080*/  MUFU.EX2 R48, R8 ;  /* 0x0000000800307308 */ /* 0x0003660000000800 */
[C---:B------:R-:W-:Y:S08]  /*4090*/  HMMA.16816.F32 R64, R4.reuse, R24, R64 ;  /* 0x000000180440723c */ /* 0x040ff00000001840 */
[----:B------:R-:W-:Y:S01]  /*40a0*/  HMMA.16816.F32 R68, R4, R20, R68 ;  /* 0x000000140444723c */ /* 0x000fe20000001844 */
[----:B-1----:R-:W-:-:S07]  /*40b0*/  FFMA.FTZ R8, R200, c[0x0][0x2d0], -R13 ;  /* 0x0000b400c8087a23 */ /* 0x002fce000001080d */
[C---:B------:R-:W-:Y:S01]  /*40c0*/  HMMA.16816.F32 R176, R4.reuse, R16, R76 ;  /* 0x0000001004b0723c */ /* 0x040fe2000000184c */
[----:B-----5:R-:W-:Y:S01]  /*40d0*/  F2FP.PACK_AB R92, R48, R49 ;  /* 0x00000031305c723e */ /* 0x020fe200000000ff */
[----:B------:R1:W-:Y:S06]  /*40e0*/  MUFU.EX2 R44, R8 ;  /* 0x00000008002c7308 */ /* 0x0003ec0000000800 */
[C---:B------:R-:W-:Y:S08]  /*40f0*/  HMMA.16816.F32 R40, R4.reuse, R26, R40 ;  /* 0x0000001a0428723c */ /* 0x040ff00000001828 */
[----:B------:R-:W-:Y:S01]  /*4100*/  HMMA.16816.F32 R60, R4, R28, R60 ;  /* 0x0000001c043c723c */ /* 0x000fe2000000183c */
[----:B-1----:R-:W-:-:S04]  /*4110*/  FFMA.FTZ R8, R204, c[0x0][0x2d0], -R13 ;  /* 0x0000b400cc087a23 */ /* 0x002fc8000001080d */
[----:B------:R1:W5:Y:S03]  /*4120*/  MUFU.EX2 R25, R8 ;  /* 0x0000000800197308 */ /* 0x0003660000000800 */
[C---:B------:R-:W-:Y:S08]  /*4130*/  HMMA.16816.F32 R52, R4.reuse, R30, R52 ;  /* 0x0000001e0434723c */ /* 0x040ff00000001834 */
[----:B------:R-:W-:Y:S01]  /*4140*/  HMMA.16816.F32 R84, R4, R32, R128 ;  /* 0x000000200454723c */ /* 0x000fe20000001880 */
[----:B-1----:R-:W-:-:S07]  /*4150*/  FFMA.FTZ R8, R222, c[0x0][0x2d0], -R12 ;  /* 0x0000b400de087a23 */ /* 0x002fce000001080c */
[----:B------:R-:W-:Y:S01]  /*4160*/  HMMA.16816.F32 R36, R4, R34, R36 ;  /* 0x000000220424723c */ /* 0x000fe20000001824 */
[----:B-----5:R-:W-:Y:S01]  /*4170*/  F2FP.PACK_AB R94, R25, R44 ;  /* 0x0000002c195e723e */ /* 0x020fe200000000ff */
[----:B------:R1:W-:Y:S05]  /*4180*/  MUFU.EX2 R24, R8 ;  /* 0x0000000800187308 */ /* 0x0003ea0000000800 */
[----:B------:R-:W-:Y:S02]  /*4190*/  FFMA.FTZ R4, R211, c[0x0][0x2d0], -R0 ;  /* 0x0000b400d3047a23 */ /* 0x000fe40000010800 */
[----:B------:R-:W-:Y:S02]  /*41a0*/  FADD.FTZ R5, R228, R227 ;  /* 0x000000e3e4057221 */ /* 0x000fe40000010000 */
[----:B------:R5:W-:Y:S01]  /*41b0*/  MUFU.EX2 R18, R4 ;  /* 0x0000000400127308 */ /* 0x000be20000000800 */
[----:B-1----:R-:W-:-:S07]  /*41c0*/  FFMA.FTZ R8, R205, c[0x0][0x2d0], -R12 ;  /* 0x0000b400cd087a23 */ /* 0x002fce000001080c */
[----:B------:R1:W1:Y:S01]  /*41d0*/  MUFU.EX2 R23, R8 ;  /* 0x0000000800177308 */ /* 0x0002620000000800 */
[----:B-----5:R-:W-:-:S04]  /*41e0*/  FADD.FTZ R4, R252, R249 ;  /* 0x000000f9fc047221 */ /* 0x020fc80000010000 */
[----:B------:R-:W-:Y:S02]  /*41f0*/  FADD.FTZ R7, R248, R4 ;  /* 0x00000004f8077221 */ /* 0x000fe40000010000 */
[----:B-1----:R-:W-:Y:S01]  /*4200*/  FFMA.FTZ R8, R201, c[0x0][0x2d0], -R12 ;  /* 0x0000b400c9087a23 */ /* 0x002fe2000001080c */
[----:B------:R-:W-:-:S03]  /*4210*/  F2FP.PACK_AB R93, R23, R24 ;  /* 0x00000018175d723e */ /* 0x000fc600000000ff */
[----:B------:R1:W-:Y:S02]  /*4220*/  MUFU.EX2 R21, R8 ;  /* 0x0000000800157308 */ /* 0x0003e40000000800 */
[----:B-1----:R-:W-:Y:S02]  /*4230*/  FFMA.FTZ R8, R206, c[0x0][0x2d0], -R12 ;  /* 0x0000b400ce087a23 */ /* 0x002fe4000001080c */
[----:B------:R-:W-:-:S04]  /*4240*/  FADD.FTZ R12, R233, R5 ;  /* 0x00000005e90c7221 */ /* 0x000fc80000010000 */
[----:B------:R1:W5:Y:S01]  /*4250*/  MUFU.EX2 R22, R8 ;  /* 0x0000000800167308 */ /* 0x0003620000000800 */
[----:B------:R-:W-:Y:S02]  /*4260*/  FADD.FTZ R4, R240, R12 ;  /* 0x0000000cf0047221 */ /* 0x000fe40000010000 */
[----:B-1----:R-:W-:Y:S01]  /*4270*/  FFMA.FTZ R8, R236, c[0x0][0x2d0], -R0 ;  /* 0x0000b400ec087a23 */ /* 0x002fe20000010800 */
[----:B-----5:R-:W-:-:S04]  /*4280*/  F2FP.PACK_AB R95, R22, R21 ;  /* 0x00000015165f723e */ /* 0x020fc800000000ff */
[----:B------:R1:W-:Y:S03]  /*4290*/  MUFU.EX2 R20, R8 ;  /* 0x0000000800147308 */ /* 0x0003e60000000800 */
[C---:B------:R-:W-:Y:S08]  /*42a0*/  HMMA.16816.F32 R128, R92.reuse, R136, R160 ;  /* 0x000000885c80723c */ /* 0x040ff000000018a0 */
[----:B--2---:R-:W-:Y:S01]  /*42b0*/  HMMA.16816.F32 R160, R92, R168, R164 ;  /* 0x000000a85ca0723c */ /* 0x004fe200000018a4 */
[----:B-1----:R-:W-:-:S02]  /*42c0*/  FFMA.FTZ R8, R202, c[0x0][0x2d0], -R0 ;  /* 0x0000b400ca087a23 */ /* 0x002fc40000010800 */
[----:B------:R-:W-:Y:S02]  /*42d0*/  FFMA.FTZ R0, R212, c[0x0][0x2d0], -R0 ;  /* 0x0000b400d4007a23 */ /* 0x000fe40000010800 */
[----:B------:R1:W2:Y:S03]  /*42e0*/  MUFU.EX2 R19, R8 ;  /* 0x0000000800137308 */ /* 0x0002a60000000800 */
[C---:B------:R-:W-:Y:S05]  /*42f0*/  HMMA.16816.F32 R164, R92.reuse, R170, R88 ;  /* 0x000000aa5ca4723c */ /* 0x040fea0000001858 */
[----:B------:R5:W-:Y:S03]  /*4300*/  MUFU.EX2 R17, R0 ;  /* 0x0000000000117308 */ /* 0x000be60000000800 */
[C---:B---3--:R-:W-:Y:S01]  /*4310*/  HMMA.16816.F32 R108, R92.reuse, R120, R108 ;  /* 0x000000785c6c723c */ /* 0x048fe2000000186c */
[----:B-1----:R-:W1:Y:S07]  /*4320*/  LDSM.16.MT88.4 R8, [R218+0x2d00] ;  /* 0x002d0000da08783b */ /* 0x002e6e0000004200 */
[----:B------:R-:W-:Y:S01]  /*4330*/  HMMA.16816.F32 R116, R92, R122, R116 ;  /* 0x0000007a5c74723c */ /* 0x000fe20000001874 */
[----:B-----5:R-:W-:-:S07]  /*4340*/  FFMA.FTZ R0, R250, c[0x0][0x2d0], -R3 ;  /* 0x0000b400fa007a23 */ /* 0x020fce0000010803 */
[C---:B------:R-:W-:Y:S01]  /*4350*/  HMMA.16816.F32 R132, R92.reuse, R138, R132 ;  /* 0x0000008a5c84723c */ /* 0x040fe20000001884 */
[----:B------:R3:W-:Y:S07]  /*4360*/  MUFU.EX2 R13, R0 ;  /* 0x00000000000d7308 */ /* 0x0007ee0000000800 */
[C---:B------:R-:W-:Y:S08]  /*4370*/  HMMA.16816.F32 R144, R92.reuse, R152, R144 ;  /* 0x000000985c90723c */ /* 0x040ff00000001890 */
[----:B------:R-:W-:Y:S01]  /*4380*/  HMMA.16816.F32 R148, R92, R154, R148 ;  /* 0x0000009a5c94723c */ /* 0x000fe20000001894 */
[----:B---3--:R-:W-:-:S04]  /*4390*/  FFMA.FTZ R0, R213, c[0x0][0x2d0], -R3 ;  /* 0x0000b400d5007a23 */ /* 0x008fc80000010803 */
[----:B------:R3:W5:Y:S03]  /*43a0*/  MUFU.EX2 R14, R0 ;  /* 0x00000000000e7308 */ /* 0x0007660000000800 */
[C---:B----4-:R-:W-:Y:S08]  /*43b0*/  HMMA.16816.F32 R72, R92.reuse, R80, R184 ;  /* 0x000000505c48723c */ /* 0x050ff000000018b8 */
[----:B------:R-:W-:Y:S01]  /*43c0*/  HMMA.16816.F32 R76, R92, R82, R112 ;  /* 0x000000525c4c723c */ /* 0x000fe20000001870 */
[----:B---3--:R-:W-:-:S07]  /*43d0*/  FFMA.FTZ R0, R214, c[0x0][0x2d0], -R3 ;  /* 0x0000b400d6007a23 */ /* 0x008fce0000010803 */
[C---:B-1----:R-:W-:Y:S01]  /*43e0*/  HMMA.16816.F32 R88, R92.reuse, R8, R188 ;  /* 0x000000085c58723c */ /* 0x042fe200000018bc */
[----:B------:R-:W-:Y:S01]  /*43f0*/  FFMA.FTZ R3, R215, c[0x0][0x2d0], -R3 ;  /* 0x0000b400d7037a23 */ /* 0x000fe20000010803 */
[----:B------:R1:W-:Y:S06]  /*4400*/  MUFU.EX2 R15, R0 ;  /* 0x00000000000f7308 */ /* 0x0003ec0000000800 */
[----:B------:R-:W-:Y:S02]  /*4410*/  HMMA.16816.F32 R92, R92, R10, R96 ;  /* 0x0000000a5c5c723c */ /* 0x000fe40000001860 */
[----:B------:R3:W4:Y:S05]  /*4420*/  MUFU.EX2 R16, R3 ;  /* 0x0000000300107308 */ /* 0x00072a0000000800 */
[----:B--2---:R-:W-:-:S02]  /*4430*/  F2FP.PACK_AB R96, R19, R20 ;  /* 0x000000141360723e */ /* 0x004fc400000000ff */
[----:B-----5:R-:W-:Y:S01]  /*4440*/  F2FP.PACK_AB R97, R14, R13 ;  /* 0x0000000d0e61723e */ /* 0x020fe200000000ff */
[----:B-1----:R-:W-:Y:S01]  /*4450*/  FADD.FTZ R0, R241, R235 ;  /* 0x000000ebf1007221 */ /* 0x002fe20000010000 */
[----:B------:R-:W-:-:S03]  /*4460*/  F2FP.PACK_AB R98, R17, R18 ;  /* 0x000000121162723e */ /* 0x000fc600000000ff */
[----:B------:R-:W-:Y:S02]  /*4470*/  FADD.FTZ R0, R242, R0 ;  /* 0x00000000f2007221 */ /* 0x000fe40000010000 */
[----:B---3--:R-:W-:Y:S01]  /*4480*/  FADD.FTZ R3, R247, R245 ;  /* 0x000000f5f7037221 */ /* 0x008fe20000010000 */
[----:B----4-:R-:W-:Y:S01]  /*4490*/  F2FP.PACK_AB R99, R16, R15 ;  /* 0x0000000f1063723e */ /* 0x010fe200000000ff */
[----:B------:R-:W-:Y:S02]  /*44a0*/  FADD.FTZ R5, R243, R0 ;  /* 0x00000000f3057221 */ /* 0x000fe40000010000 */
[----:B------:R-:W-:Y:S02]  /*44b0*/  FADD.FTZ R6, R244, R3 ;  /* 0x00000003f4067221 */ /* 0x000fe40000010000 */
[----:B------:R-:W-:Y:S02]  /*44c0*/  FADD.FTZ R3, R251, R7 ;  /* 0x00000007fb037221 */ /* 0x000fe40000010000 */
[----:B------:R-:W-:Y:S01]  /*44d0*/  FADD.FTZ R0, R246, R6 ;  /* 0x00000006f6007221 */ /* 0x000fe20000010000 */
[----:B------:R-:W-:Y:S01]  /*44e0*/  HMMA.16816.F32 R124, R96, R136, R124 ;  /* 0x00000088607c723c */ /* 0x000fe2000000187c */
[----:B------:R-:W-:-:S02]  /*44f0*/  FADD.FTZ R7, R210, R5 ;  /* 0x00000005d2077221 */ /* 0x000fc40000010000 */
[----:B------:R-:W-:Y:S02]  /*4500*/  FADD.FTZ R5, R223, R0 ;  /* 0x00000000df057221 */ /* 0x000fe40000010000 */
[----:B------:R-:W-:Y:S02]  /*4510*/  FADD.FTZ R0, R209, R7 ;  /* 0x00000007d1007221 */ /* 0x000fe40000010000 */
[----:B------:R-:W-:Y:S01]  /*4520*/  FADD.FTZ R6, R197, R4 ;  /* 0x00000004c5067221 */ /* 0x000fe20000010000 */
[----:B------:R-:W-:Y:S01]  /*4530*/  HMMA.16816.F32 R112, R96, R120, R176 ;  /* 0x000000786070723c */ /* 0x000fe200000018b0 */
[----:B------:R-:W-:Y:S02]  /*4540*/  FADD.FTZ R4, R229, R3 ;  /* 0x00000003e5047221 */ /* 0x000fe40000010000 */
[----:B------:R-:W-:Y:S02]  /*4550*/  FADD.FTZ R0, R208, R0 ;  /* 0x00000000d0007221 */ /* 0x000fe40000010000 */
[----:B------:R-:W-:-:S02]  /*4560*/  FADD.FTZ R3, R198, R6 ;  /* 0x00000006c6037221 */ /* 0x000fc40000010000 */
[----:B------:R-:W-:Y:S01]  /*4570*/  FADD.FTZ R5, R226, R5 ;  /* 0x00000005e2057221 */ /* 0x000fe20000010000 */
[C---:B------:R-:W-:Y:S01]  /*4580*/  HMMA.16816.F32 R136, R96.reuse, R138, R140 ;  /* 0x0000008a6088723c */ /* 0x040fe2000000188c */
        /* <DEDUP_REMOVED lines=44> */
[----:B------:R1:W-:Y:S01]  /*4850*/  STL [R1+0x10], R0 ;  /* 0x0000100001007387 */ /* 0x0003e20000100800 */
[----:B------:R-:W-:Y:S01]  /*4860*/  FADD.FTZ R4, R44, R4 ;  /* 0x000000042c047221 */ /* 0x000fe20000010000 */
[----:B------:R-:W-:Y:S01]  /*4870*/  HMMA.16816.F32 R96, R96, R10, R36 ;  /* 0x0000000a6060723c */ /* 0x000fe20000001824 */
[----:B------:R-:W-:Y:S02]  /*4880*/  FADD.FTZ R6, R16, R3 ;  /* 0x0000000310067221 */ /* 0x000fe40000010000 */
[----:B------:R-:W-:-:S03]  /*4890*/  FADD.FTZ R3, R25, R4 ;  /* 0x0000000419037221 */ /* 0x000fc60000010000 */
[----:B------:R2:W-:Y:S01]  /*48a0*/  STL [R1+0x14], R6 ;  /* 0x0000140601007387 */ /* 0x0005e20000100800 */
[----:B-1----:R-:W-:-:S05]  /*48b0*/  FADD.FTZ R0, R22, R5 ;  /* 0x0000000516007221 */ /* 0x002fca0000010000 */
[----:B------:R2:W-:Y:S04]  /*48c0*/  STL [R1+0x1c], R0 ;  /* 0x00001c0001007387 */ /* 0x0005e80000100800 */
[----:B------:R2:W-:Y:S01]  /*48d0*/  STL [R1+0x18], R3 ;  /* 0x0000180301007387 */ /* 0x0005e20000100800 */
[----:B------:R-:W-:Y:S05]  /*48e0*/  @!P0 BRA `(.L_x_1) ;  /* 0x00003ca000008947 */ /* 0x000fea0003800000 */
[----:B------:R-:W-:Y:S01]  /*48f0*/  IMAD.MOV.U32 R100, RZ, RZ, R104 ;  /* 0x000000ffff647224 */ /* 0x000fe200078e0068 */
[C---:B------:R-:W-:Y:S01]  /*4900*/  IADD3 R229, R221.reuse, 0x1000, RZ ;  /* 0x00001000dde57810 */ /* 0x040fe20007ffe0ff */
[----:B--2---:R-:W-:Y:S01]  /*4910*/  IMAD.MOV.U32 R3, RZ, RZ, R105 ;  /* 0x000000ffff037224 */ /* 0x004fe200078e0069 */
[C---:B------:R-:W-:Y:S01]  /*4920*/  IADD3 R228, R221.reuse, 0x1400, RZ ;  /* 0x00001400dde47810 */ /* 0x040fe20007ffe0ff */
[----:B------:R-:W-:Y:S01]  /*4930*/  IMAD.MOV.U32 R107, RZ, RZ, R2 ;  /* 0x000000ffff6b7224 */ /* 0x000fe200078e0002 */
[C---:B------:R-:W-:Y:S01]  /*4940*/  IADD3 R227, R221.reuse, 0x1800, RZ ;  /* 0x00001800dde37810 */ /* 0x040fe20007ffe0ff */
[----:B------:R-:W-:Y:S01]  /*4950*/  IMAD.MOV.U32 R106, RZ, RZ, R103 ;  /* 0x000000ffff6a7224 */ /* 0x000fe200078e0067 */
[C---:B------:R-:W-:Y:S01]  /*4960*/  IADD3 R226, R221.reuse, 0x1c00, RZ ;  /* 0x00001c00dde27810 */ /* 0x040fe20007ffe0ff */
[----:B------:R-:W-:Y:S01]  /*4970*/  ULEA.HI.SX32 UR25, UR21, 0xfffffffe, 0x1a ;  /* 0xfffffffe15197891 */ /* 0x000fe2000f8fd23f */
[C---:B------:R-:W-:Y:S01]  /*4980*/  IADD3 R225, R221.reuse, 0x2000, RZ ;  /* 0x00002000dde17810 */ /* 0x040fe20007ffe0ff */
[----:B------:R-:W-:Y:S01]  /*4990*/  ULDC.64 UR6, c[0x0][0x208] ;  /* 0x0000820000067ab9 */ /* 0x000fe20000000a00 */
[C---:B------:R-:W-:Y:S01]  /*49a0*/  IADD3 R224, R221.reuse, 0x2400, RZ ;  /* 0x00002400dde07810 */ /* 0x040fe20007ffe0ff */
[----:B------:R-:W-:Y:S01]  /*49b0*/  ULDC.64 UR4, c[0x0][0x1e0] ;  /* 0x0000780000047ab9 */ /* 0x000fe20000000a00 */
[----:B------:R-:W-:-:S02]  /*49c0*/  IADD3 R223, R221, 0x2800, RZ ;  /* 0x00002800dddf7810 */ /* 0x000fc40007ffe0ff */
[----:B------:R-:W-:Y:S02]  /*49d0*/  IADD3 R222, R221, 0x2c00, RZ ;  /* 0x00002c00ddde7810 */ /* 0x000fe40007ffe0ff */
[----:B------:R-:W2:Y:S02]  /*49e0*/  LDL R51, [R1+0x44] ;  /* 0x0000440001337983 */ /* 0x000ea40000100800 */
[----:B--2---:R-:W-:-:S03]  /*49f0*/  SHF.L.U32 R233, R51, 0x1, RZ ;  /* 0x0000000133e97819 */ /* 0x004fc600000006ff */
.L_x_2:
[----:B--2---:R-:W2:Y:S01]  /*4a00*/  LDL.64 R200, [R1] ;  /* 0x0000000001c87983 */ /* 0x004ea20000100a00 */
[----:B------:R-:W-:Y:S04]  /*4a10*/  DEPBAR.LE SB0, 0x0 ;  /* 0x000080000000791a */ /* 0x000fe80000000000 */
[----:B------:R-:W-:Y:S01]  /*4a20*/  USHF.R.S32.HI UR18, URZ, 0x1f, UR25 ;  /* 0x0000001f3f127899 */ /* 0x000fe20008011419 */
[----:B------:R-:W3:Y:S01]  /*4a30*/  LDL.64 R198, [R1+0x28] ;  /* 0x0000280001c67983 */ /* 0x000ee20000100a00 */
[----:B------:R-:W-:Y:S01]  /*4a40*/  UIMAD.WIDE.U32 UR30, UR25, UR6, URZ ;  /* 0x00000006191e72a5 */ /* 0x000fe2000f8e003f */
[----:B------:R-:W-:Y:S01]  /*4a50*/  SHF.R.S32.HI R251, RZ, 0x1f, R234 ;  /* 0x0000001ffffb7819 */ /* 0x000fe200000114ea */
[----:B------:R-:W-:Y:S02]  /*4a60*/  UIMAD UR18, UR18, UR6, URZ ;  /* 0x00000006121272a4 */ /* 0x000fe4000f8e023f */
[----:B------:R-:W-:Y:S01]  /*4a70*/  USHF.L.U32 UR21, UR30, 0x6, URZ ;  /* 0x000000061e157899 */ /* 0x000fe2000800063f */
[----:B------:R-:W4:Y:S01]  /*4a80*/  LDL R196, [R1+0x20] ;  /* 0x0000200001c47983 */ /* 0x000f220000100800 */
[----:B------:R-:W-:Y:S02]  /*4a90*/  UIMAD UR18, UR25, UR7, UR18 ;  /* 0x00000007191272a4 */ /* 0x000fe4000f8e0212 */
[----:B------:R-:W-:Y:S01]  /*4aa0*/  UIADD3 UR20, UP1, UP0, UR26, UR21, UR28 ;  /* 0x000000151a147290 */ /* 0x000fe2000f83e01c */
[----:B------:R-:W-:Y:S01]  /*4ab0*/  BAR.SYNC.DEFER_BLOCKING 0x0 ;  /* 0x0000000000007b1d */ /* 0x000fe20000010000 */
[----:B------:R-:W-:Y:S04]  /*4ac0*/  UIADD3 UR18, UR31, UR18, URZ ;  /* 0x000000121f127290 */ /* 0x000fe8000fffe03f */
[----:B------:R-:W-:Y:S04]  /*4ad0*/  USHF.L.U64.HI UR18, UR30, 0x6, UR18 ;  /* 0x000000061e127899 */ /* 0x000fe80008010212 */
[----:B------:R-:W-:Y:S01]  /*4ae0*/  UIADD3.X UR19, UR24, UR18, UR23, UP1, UP0 ;  /* 0x0000001218137290 */ /* 0x000fe20008fe0417 */
[----:B------:R-:W-:Y:S08]  /*4af0*/  LDSM.16.M88.4 R64, [R219+0x6100] ;  /* 0x00610000db40783b */ /* 0x000ff00000000200 */
[----:B------:R-:W1:Y:S08]  /*4b00*/  LDSM.16.M88.4 R16, [R216+0x3100] ;  /* 0x00310000d810783b */ /* 0x000e700000000200 */
[----:B------:R-:W5:Y:S08]  /*4b10*/  LDSM.16.M88.4 R60, [R219+0x7100] ;  /* 0x00710000db3c783b */ /* 0x000f700000000200 */
[----:B------:R-:W5:Y:S08]  /*4b20*/  LDSM.16.M88.4 R32, [R216+0x3500] ;  /* 0x00350000d820783b */ /* 0x000f700000000200 */
[----:B------:R-:W5:Y:S08]  /*4b30*/  LDSM.16.M88.4 R48, [R216+0x3900] ;  /* 0x00390000d830783b */ /* 0x000f700000000200 */
[----:B------:R-:W5:Y:S01]  /*4b40*/  LDSM.16.M88.4 R172, [R216+0x3d00] ;  /* 0x003d0000d8ac783b */ /* 0x000f620000000200 */
[-C--:B-1----:R-:W-:Y:S07]  /*4b50*/  HMMA.16816.F32 R4, R64, R16.reuse, RZ ;  /* 0x000000104004723c */ /* 0x082fee00000018ff */
[----:B------:R-:W-:Y:S01]  /*4b60*/  LDSM.16.M88.4 R176, [R220+0x6100] ;  /* 0x00610000dcb0783b */ /* 0x000fe20000000200 */
[C---:B-----5:R-:W-:Y:S07]  /*4b70*/  HMMA.16816.F32 R8, R60.reuse, R16, RZ ;  /* 0x000000103c08723c */ /* 0x060fee00000018ff */
[----:B------:R-:W1:Y:S01]  /*4b80*/  LDSM.16.M88.4 R180, [R221] ;  /* 0x00000000ddb4783b */ /* 0x000e620000000200 */
[-C--:B------:R-:W-:Y:S07]  /*4b90*/  HMMA.16816.F32 R12, R60, R18.reuse, RZ ;  /* 0x000000123c0c723c */ /* 0x080fee00000018ff */
[----:B------:R-:W5:Y:S01]  /*4ba0*/  LDSM.16.M88.4 R184, [R220+0x7100] ;  /* 0x00710000dcb8783b */ /* 0x000f620000000200 */
[C---:B------:R-:W-:Y:S07]  /*4bb0*/  HMMA.16816.F32 R16, R64.reuse, R18, RZ ;  /* 0x000000124010723c */ /* 0x040fee00000018ff */
[----:B------:R-:W-:Y:S01]  /*4bc0*/  LDSM.16.M88.4 R188, [R230] ;  /* 0x00000000e6bc783b */ /* 0x000fe20000000200 */
[-C--:B------:R-:W-:Y:S08]  /*4bd0*/  HMMA.16816.F32 R20, R64, R32.reuse, RZ ;  /* 0x000000204014723c */ /* 0x080ff000000018ff */
[C---:B------:R-:W-:Y:S08]  /*4be0*/  HMMA.16816.F32 R24, R60.reuse, R32, RZ ;  /* 0x000000203c18723c */ /* 0x040ff000000018ff */
        /* <DEDUP_REMOVED lines=9> */
[----:B------:R-:W-:Y:S01]  /*4c80*/  HMMA.16816.F32 R64, R64, R174, RZ ;  /* 0x000000ae4040723c */ /* 0x000fe200000018ff */
[----:B------:R-:W5:Y:S07]  /*4c90*/  LDSM.16.M88.4 R172, [R232] ;  /* 0x00000000e8ac783b */ /* 0x000f6e0000000200 */
[-C--:B-1----:R-:W-:Y:S08]  /*4ca0*/  HMMA.16816.F32 R4, R176, R180.reuse, R4 ;  /* 0x000000b4b004723c */ /* 0x082ff00000001804 */
[C---:B-----5:R-:W-:Y:S08]  /*4cb0*/  HMMA.16816.F32 R8, R184.reuse, R180, R8 ;  /* 0x000000b4b808723c */ /* 0x060ff00000001808 */
[-C--:B------:R-:W-:Y:S08]  /*4cc0*/  HMMA.16816.F32 R12, R184, R182.reuse, R12 ;  /* 0x000000b6b80c723c */ /* 0x080ff0000000180c */
[C---:B------:R-:W-:Y:S01]  /*4cd0*/  HMMA.16816.F32 R16, R176.reuse, R182, R16 ;  /* 0x000000b6b010723c */ /* 0x040fe20000001810 */
[----:B------:R-:W1:Y:S07]  /*4ce0*/  LDSM.16.M88.4 R180, [R231] ;  /* 0x00000000e7b4783b */ /* 0x000e6e0000000200 */
[-C--:B------:R-:W-:Y:S08]  /*4cf0*/  HMMA.16816.F32 R20, R176, R172.reuse, R20 ;  /* 0x000000acb014723c */ /* 0x080ff00000001814 */
[C---:B------:R-:W-:Y:S08]  /*4d00*/  HMMA.16816.F32 R24, R184.reuse, R172, R24 ;  /* 0x000000acb818723c */ /* 0x040ff00000001818 */
[-C--:B------:R-:W-:Y:S08]  /*4d10*/  HMMA.16816.F32 R28, R184, R174.reuse, R28 ;  /* 0x000000aeb81c723c */ /* 0x080ff0000000181c */
[C---:B------:R-:W-:Y:S08]  /*4d20*/  HMMA.16816.F32 R32, R176.reuse, R174, R32 ;  /* 0x000000aeb020723c */ /* 0x040ff00000001820 */
[-C--:B-1----:R-:W-:Y:S08]  /*4d30*/  HMMA.16816.F32 R36, R176, R180.reuse, R36 ;  /* 0x000000b4b024723c */ /* 0x082ff00000001824 */
[C---:B------:R-:W-:Y:S08]  /*4d40*/  HMMA.16816.F32 R40, R184.reuse, R180, R40 ;  /* 0x000000b4b828723c */ /* 0x040ff00000001828 */
[-C--:B------:R-:W-:Y:S04]  /*4d50*/  HMMA.16816.F32 R44, R184, R182.reuse, R44 ;  /* 0x000000b6b82c723c */ /* 0x080fe8000000182c */
[----:B--2---:R-:W-:Y:S01]  /*4d60*/  IADD3 R0, P1, R200, UR21, RZ ;  /* 0x00000015c8007c10 */ /* 0x004fe2000ff3e0ff */
[----:B------:R-:W-:Y:S03]  /*4d70*/  ULEA UR21, UP2, UR6, UR21, 0x5 ;  /* 0x0000001506157291 */ /* 0x000fe6000f84283f */
[C---:B------:R-:W-:Y:S01]  /*4d80*/  LEA R194, P0, R0.reuse, c[0x0][0x1f8], 0x1 ;  /* 0x00007e0000c27a11 */ /* 0x040fe200078008ff */
[C---:B------:R-:W-:Y:S04]  /*4d90*/  HMMA.16816.F32 R48, R176.reuse, R182, R48 ;  /* 0x000000b6b030723c */ /* 0x040fe80000001830 */
[C---:B------:R-:W-:Y:S01]  /*4da0*/  IADD3.X R2, R201.reuse, UR18, RZ, P1, !PT ;  /* 0x00000012c9027c10 */ /* 0x040fe20008ffe4ff */
[----:B------:R-:W-:Y:S03]  /*4db0*/  ULEA.HI.X UR18, UR6, UR18, UR7, 0x5, UP2 ;  /* 0x0000001206127291 */ /* 0x000fe600090f2c07 */
[----:B------:R-:W-:Y:S01]  /*4dc0*/  LEA.HI.X R195, R0, c[0x0][0x1fc], R2, 0x1, P0 ;  /* 0x00007f0000c37a11 */ /* 0x000fe200000f0c02 */
[-C--:B------:R-:W-:Y:S03]  /*4dd0*/  HMMA.16816.F32 R52, R176, R188.reuse, R52 ;  /* 0x000000bcb034723c */ /* 0x080fe60000001834 */
[--C-:B---3--:R-:W-:Y:S01]  /*4de0*/  IADD3 R0, P2, P1, R198, UR20, R234.reuse ;  /* 0x00000014c6007c10 */ /* 0x108fe2000f95e0ea */
[----:B------:R-:W-:Y:S01]  /*4df0*/  @!PT LDS RZ, [RZ] ;  /* 0x00000000fffff984 */ /* 0x000fe20000000800 */
[----:B------:R-:W-:Y:S01]  /*4e00*/  @!PT LDS RZ, [RZ] ;  /* 0x00000000fffff984 */ /* 0x000fe20000000800 */
[----:B------:R-:W-:Y:S01]  /*4e10*/  @!PT LDS RZ, [RZ] ;  /* 0x00000000fffff984 */ /* 0x000fe20000000800 */
[----:B------:R1:W-:Y:S01]  /*4e20*/  LDGSTS.E.BYPASS.LTC128B.128 [R233+0x100], [R194.64], !P6 ;  /* 0x00100000c2e97fae */ /* 0x0003e2000f101d50 */
[----:B------:R-:W-:Y:S01]  /*4e30*/  IADD3 R2, P0, R200, UR21, RZ ;  /* 0x00000015c8027c10 */ /* 0x000fe2000ff1e0ff */
[----:B------:R-:W-:Y:S01]  /*4e40*/  UIADD3 UR20, UP1, UP0, UR26, UR21, UR28 ;  /* 0x000000151a147290 */ /* 0x000fe2000f83e01c */
[----:B------:R-:W-:Y:S01]  /*4e50*/  LEA R104, P3, R0, c[0x0][0x1f8], 0x1 ;  /* 0x00007e0000687a11 */ /* 0x000fe200078608ff */
[C---:B------:R-:W-:Y:S04]  /*4e60*/  HMMA.16816.F32 R56, R184.reuse, R188, R56 ;  /* 0x000000bcb838723c */ /* 0x040fe80000001838 */
[----:B----4-:R-:W-:Y:S01]  /*4e70*/  IADD3.X R103, R196, UR19, R251, P2, P1 ;  /* 0x00000013c4677c10 */ /* 0x010fe200097e24fb */
[----:B------:R-:W-:Y:S01]  /*4e80*/  UIADD3.X UR19, UR24, UR18, UR23, UP1, UP0 ;  /* 0x0000001218137290 */ /* 0x000fe20008fe0417 */
[----:B------:R-:W-:Y:S01]  /*4e90*/  LEA R192, P2, R2, c[0x0][0x1f8], 0x1 ;  /* 0x00007e0002c07a11 */ /* 0x000fe200078408ff */
[----:B------:R-:W-:Y:S01]  /*4ea0*/  UISETP.GT.AND UP0, UPT, UR25, URZ, UPT ;  /* 0x0000003f1900728c */ /* 0x000fe2000bf04270 */
[----:B------:R-:W-:Y:S01]  /*4eb0*/  LEA.HI.X R105, R0, c[0x0][0x1fc], R103, 0x1, P3 ;  /* 0x00007f0000697a11 */ /* 0x000fe200018f0c67 */
[-C--:B------:R-:W-:Y:S01]  /*4ec0*/  HMMA.16816.F32 R60, R184, R190.reuse, R60 ;  /* 0x000000beb83c723c */ /* 0x080fe2000000183c */
[----:B------:R-:W-:Y:S02]  /*4ed0*/  UIADD3 UR25, UR25, -0x1, URZ ;  /* 0xffffffff19197890 */ /* 0x000fe4000fffe03f */
[----:B------:R-:W-:Y:S01]  /*4ee0*/  IADD3.X R102, R201, UR18, RZ, P0, !PT ;  /* 0x00000012c9667c10 */ /* 0x000fe200087fe4ff */
[----:B------:R2:W-:Y:S01]  /*4ef0*/  LDGSTS.E.BYPASS.LTC128B.128 [R233+0x1100], [R104.64+0x40], !P5 ;  /* 0x0110004068e97fae */ /* 0x0005e2000e901d50 */
[----:B------:R-:W-:Y:S02]  /*4f00*/  IADD3 R101, P1, P0, R198, UR20, R234 ;  /* 0x00000014c6657c10 */ /* 0x000fe4000f83e0ea */
[----:B------:R-:W-:Y:S01]  /*4f10*/  LEA.HI.X R193, R2, c[0x0][0x1fc], R102, 0x1, P2 ;  /* 0x00007f0002c17a11 */ /* 0x000fe200010f0c66 */
[----:B------:R-:W-:Y:S01]  /*4f20*/  HMMA.16816.F32 R64, R176, R190, R64 ;  /* 0x000000beb040723c */ /* 0x000fe20000001840 */
[----:B------:R-:W-:Y:S02]  /*4f30*/  @UP0 USHF.R.S32.HI UR18, URZ, 0x1f, UR25 ;  /* 0x0000001f3f120899 */ /* 0x000fe40008011419 */
[----:B------:R-:W-:Y:S01]  /*4f40*/  @UP0 UIMAD.WIDE.U32 UR30, UR25, UR4, URZ ;  /* 0x00000004191e02a5 */ /* 0x000fe2000f8e003f */
[----:B------:R2:W-:Y:S01]  /*4f50*/  LDGSTS.E.BYPASS.LTC128B.128 [R233+0x2100], [R104.64+0x80], !P4 ;  /* 0x0210008068e97fae */ /* 0x0005e2000e101d50 */
[----:B------:R-:W-:Y:S01]  /*4f60*/  IADD3.X R0, R196, UR19, R251, P1, P0 ;  /* 0x00000013c4007c10 */ /* 0x000fe20008fe04fb */
[----:B------:R-:W-:Y:S01]  /*4f70*/  @UP0 UIMAD UR18, UR18, UR4, URZ ;  /* 0x00000004121202a4 */ /* 0x000fe2000f8e023f */
[C---:B------:R-:W-:Y:S01]  /*4f80*/  LEA R102, P2, R101.reuse, c[0x0][0x1f8], 0x1 ;  /* 0x00007e0065667a11 */ /* 0x040fe200078408ff */
[----:B------:R-:W-:Y:S01]  /*4f90*/  @UP0 USHF.L.U32 UR19, UR30, 0x6, URZ ;  /* 0x000000061e130899 */ /* 0x000fe2000800063f */
[----:B------:R-:W-:Y:S01]  /*4fa0*/  PLOP3.LUT P0, PT, PT, PT, UP0, 0x80, 0x0 ;  /* 0x000000000000781c */ /* 0x000fe20003f0f008 */
[----:B------:R-:W-:Y:S02]  /*4fb0*/  @UP0 UIMAD UR18, UR25, UR5, UR18 ;  /* 0x00000005191202a4 */ /* 0x000fe4000f8e0212 */
[----:B------:R1:W-:Y:S01]  /*4fc0*/  LDGSTS.E.BYPASS.LTC128B.128 [R233+0x900], [R192.64], !P6 ;  /* 0x00900000c0e97fae */ /* 0x0003e2000f101d50 */
[----:B------:R-:W-:Y:S01]  /*4fd0*/  LEA.HI.X R103, R101, c[0x0][0x1fc], R0, 0x1, P2 ;  /* 0x00007f0065677a11 */ /* 0x000fe200010f0c00 */
[----:B------:R-:W-:Y:S02]  /*4fe0*/  @UP0 UIADD3 UR18, UR31, UR18, URZ ;  /* 0x000000121f120290 */ /* 0x000fe4000fffe03f */
[----:B------:R-:W-:Y:S02]  /*4ff0*/  @UP0 UIADD3 UR21, UP3, UR11, UR19, URZ ;  /* 0x000000130b150290 */ /* 0x000fe4000ff7e03f */
[----:B------:R-:W-:Y:S02]  /*5000*/  @UP0 USHF.L.U64.HI UR18, UR30, 0x6, UR18 ;  /* 0x000000061e120899 */ /* 0x000fe40008010212 */
[----:B------:R3:W-:Y:S01]  /*5010*/  LDGSTS.E.BYPASS.LTC128B.128 [R233+0x1900], [R102.64+0x40], !P5 ;  /* 0x0190004066e97fae */ /* 0x0007e2000e901d50 */
[----:B------:R-:W-:Y:S02]  /*5020*/  @UP0 UIADD3 UR20, UP5, UP4, UR14, UR19, UR12 ;  /* 0x000000130e140290 */ /* 0x000fe4000fcbe00c */
[----:B------:R-:W-:Y:S05]  /*5030*/  @UP0 UIADD3 UR22, UP2, UP1, UR14, UR21, UR12 ;  /* 0x000000150e160290 */ /* 0x000fea000f95e00c */
[----:B------:R3:W-:Y:S08]  /*5040*/  LDGSTS.E.BYPASS.LTC128B.128 [R233+0x2900], [R102.64+0x80], !P4 ;  /* 0x0290008066e97fae */ /* 0x0007f0000e101d50 */
[----:B------:R-:W-:Y:S08]  /*5050*/  LDSM.16.M88.4 R196, [R216+0x4100] ;  /* 0x00410000d8c4783b */ /* 0x000ff00000000200 */
[----:B-1----:R-:W1:Y:S08]  /*5060*/  LDSM.16.M88.4 R192, [R219+0x8100] ;  /* 0x00810000dbc0783b */ /* 0x002e700000000200 */
[----:B------:R-:W4:Y:S08]  /*5070*/  LDSM.16.M88.4 R200, [R219+0x9100] ;  /* 0x00910000dbc8783b */ /* 0x000f300000000200 */
[----:B------:R-:W5:Y:S08]  /*5080*/  LDSM.16.M88.4 R172, [R216+0x4500] ;  /* 0x00450000d8ac783b */ /* 0x000f700000000200 */
[----:B------:R-:W2:Y:S08]  /*5090*/  LDSM.16.M88.4 R180, [R216+0x4900] ;  /* 0x00490000d8b4783b */ /* 0x000eb00000000200 */
[----:B------:R-:W2:Y:S01]  /*50a0*/  LDSM.16.M88.4 R184, [R216+0x4d00] ;  /* 0x004d0000d8b8783b */ /* 0x000ea20000000200 */
[-C--:B-1----:R-:W-:Y:S07]  /*50b0*/  HMMA.16816.F32 R4, R192, R196.reuse, R4 ;  /* 0x000000c4c004723c */ /* 0x082fee0000001804 */
[----:B------:R-:W-:Y:S01]  /*50c0*/  LDSM.16.M88.4 R204, [R220+0x8100] ;  /* 0x00810000dccc783b */ /* 0x000fe20000000200 */
[C---:B----4-:R-:W-:Y:S07]  /*50d0*/  HMMA.16816.F32 R8, R200.reuse, R196, R8 ;  /* 0x000000c4c808723c */ /* 0x050fee0000001808 */
[----:B------:R-:W1:Y:S01]  /*50e0*/  LDSM.16.M88.4 R208, [R229] ;  /* 0x00000000e5d0783b */ /* 0x000e620000000200 */
[-C--:B------:R-:W-:Y:S07]  /*50f0*/  HMMA.16816.F32 R12, R200, R198.reuse, R12 ;  /* 0x000000c6c80c723c */ /* 0x080fee000000180c */
[----:B------:R-:W4:Y:S01]  /*5100*/  LDSM.16.M88.4 R212, [R220+0x9100] ;  /* 0x00910000dcd4783b */ /* 0x000f220000000200 */
[C---:B------:R-:W-:Y:S07]  /*5110*/  HMMA.16816.F32 R16, R192.reuse, R198, R16 ;  /* 0x000000c6c010723c */ /* 0x040fee0000001810 */
[----:B------:R-:W1:Y:S01]  /*5120*/  LDSM.16.M88.4 R176, [R228] ;  /* 0x00000000e4b0783b */ /* 0x000e620000000200 */
[-C--:B-----5:R-:W-:Y:S07]  /*5130*/  HMMA.16816.F32 R20, R192, R172.reuse, R20 ;  /* 0x000000acc014723c */ /* 0x0a0fee0000001814 */
[----:B------:R-:W5:Y:S01]  /*5140*/  LDSM.16.M88.4 R188, [R227] ;  /* 0x00000000e3bc783b */ /* 0x000f620000000200 */
[C---:B------:R-:W-:Y:S07]  /*5150*/  HMMA.16816.F32 R24, R200.reuse, R172, R24 ;  /* 0x000000acc818723c */ /* 0x040fee0000001818 */
[----:B------:R-:W-:Y:S01]  /*5160*/  LDSM.16.M88.4 R196, [R216+0x5900] ;  /* 0x00590000d8c4783b */ /* 0x000fe20000000200 */
[-C--:B------:R-:W-:Y:S07]  /*5170*/  HMMA.16816.F32 R28, R200, R174.reuse, R28 ;  /* 0x000000aec81c723c */ /* 0x080fee000000181c */
[----:B------:R-:W0:Y:S01]  /*5180*/  LDGDEPBAR ;  /* 0x00000000000079af */ /* 0x000e220000000000 */
[C---:B------:R-:W-:Y:S07]  /*5190*/  HMMA.16816.F32 R32, R192.reuse, R174, R32 ;  /* 0x000000aec020723c */ /* 0x040fee0000001820 */
[----:B------:R-:W1:Y:S01]  /*51a0*/  LDSM.16.M88.4 R172, [R226] ;  /* 0x00000000e2ac783b */ /* 0x000e620000000200 */
[-C--:B--2---:R-:W-:Y:S08]  /*51b0*/  HMMA.16816.F32 R36, R192, R180.reuse, R36 ;  /* 0x000000b4c024723c */ /* 0x084ff00000001824 */
[C---:B------:R-:W-:Y:S08]  /*51c0*/  HMMA.16816.F32 R40, R200.reuse, R180, R40 ;  /* 0x000000b4c828723c */ /* 0x040ff00000001828 */
[-C--:B------:R-:W-:Y:S08]  /*51d0*/  HMMA.16816.F32 R44, R200, R182.reuse, R44 ;  /* 0x000000b6c82c723c */ /* 0x080ff0000000182c */
[C---:B------:R-:W-:Y:S01]  /*51e0*/  HMMA.16816.F32 R48, R192.reuse, R182, R48 ;  /* 0x000000b6c030723c */ /* 0x040fe20000001830 */
[----:B------:R-:W-:Y:S07]  /*51f0*/  LDSM.16.M88.4 R180, [R219+0xa100] ;  /* 0x00a10000dbb4783b */ /* 0x000fee0000000200 */
[-C--:B------:R-:W-:Y:S08]  /*5200*/  HMMA.16816.F32 R52, R192, R184.reuse, R52 ;  /* 0x000000b8c034723c */ /* 0x080ff00000001834 */
[C---:B------:R-:W-:Y:S08]  /*5210*/  HMMA.16816.F32 R56, R200.reuse, R184, R56 ;  /* 0x000000b8c838723c */ /* 0x040ff00000001838 */
[-C--:B------:R-:W-:Y:S01]  /*5220*/  HMMA.16816.F32 R60, R200, R186.reuse, R60 ;  /* 0x000000bac83c723c */ /* 0x080fe2000000183c */
[----:B------:R-:W-:Y:S07]  /*5230*/  LDSM.16.M88.4 R200, [R216+0x5d00] ;  /* 0x005d0000d8c8783b */ /* 0x000fee0000000200 */
[----:B------:R-:W-:Y:S01]  /*5240*/  HMMA.16816.F32 R64, R192, R186, R64 ;  /* 0x000000bac040723c */ /* 0x000fe20000001840 */
[----:B------:R-:W2:Y:S07]  /*5250*/  LDSM.16.M88.4 R184, [R216+0x5100] ;  /* 0x00510000d8b8783b */ /* 0x000eae0000000200 */
[-C--:B-1----:R-:W-:Y:S01]  /*5260*/  HMMA.16816.F32 R4, R204, R208.reuse, R4 ;  /* 0x000000d0cc04723c */ /* 0x082fe20000001804 */
[----:B------:R-:W1:Y:S07]  /*5270*/  LDSM.16.M88.4 R192, [R219+0xb100] ;  /* 0x00b10000dbc0783b */ /* 0x000e6e0000000200 */
[C---:B----4-:R-:W-:Y:S08]  /*5280*/  HMMA.16816.F32 R8, R212.reuse, R208, R8 ;  /* 0x000000d0d408723c */ /* 0x050ff00000001808 */
[-C--:B------:R-:W-:Y:S08]  /*5290*/  HMMA.16816.F32 R12, R212, R210.reuse, R12 ;  /* 0x000000d2d40c723c */ /* 0x080ff0000000180c */
[C---:B------:R-:W-:Y:S01]  /*52a0*/  HMMA.16816.F32 R16, R204.reuse, R210, R16 ;  /* 0x000000d2cc10723c */ /* 0x040fe20000001810 */
[----:B------:R-:W-:Y:S07]  /*52b0*/  LDSM.16.M88.4 R208, [R225] ;  /* 0x00000000e1d0783b */ /* 0x000fee0000000200 */
[-C--:B------:R-:W-:Y:S08]  /*52c0*/  HMMA.16816.F32 R20, R204, R176.reuse, R20 ;  /* 0x000000b0cc14723c */ /* 0x080ff00000001814 */
[C---:B------:R-:W-:Y:S08]  /*52d0*/  HMMA.16816.F32 R24, R212.reuse, R176, R24 ;  /* 0x000000b0d418723c */ /* 0x040ff00000001818 */
[-C--:B------:R-:W-:Y:S08]  /*52e0*/  HMMA.16816.F32 R28, R212, R178.reuse, R28 ;  /* 0x000000b2d41c723c */ /* 0x080ff0000000181c */
[C---:B------:R-:W-:Y:S01]  /*52f0*/  HMMA.16816.F32 R32, R204.reuse, R178, R32 ;  /* 0x000000b2cc20723c */ /* 0x040fe20000001820 */
[----:B------:R-:W4:Y:S07]  /*5300*/  LDSM.16.M88.4 R176, [R216+0x5500] ;  /* 0x00550000d8b0783b */ /* 0x000f2e0000000200 */
[-C--:B-----5:R-:W-:Y:S08]  /*5310*/  HMMA.16816.F32 R36, R204, R188.reuse, R36 ;  /* 0x000000bccc24723c */ /* 0x0a0ff00000001824 */
[C---:B------:R-:W-:Y:S08]  /*5320*/  HMMA.16816.F32 R40, R212.reuse, R188, R40 ;  /* 0x000000bcd428723c */ /* 0x040ff00000001828 */
[-C--:B------:R-:W-:Y:S08]  /*5330*/  HMMA.16816.F32 R44, R212, R190.reuse, R44 ;  /* 0x000000bed42c723c */ /* 0x080ff0000000182c */
[C---:B------:R-:W-:Y:S01]  /*5340*/  HMMA.16816.F32 R48, R204.reuse, R190, R48 ;  /* 0x000000becc30723c */ /* 0x040fe20000001830 */
[----:B------:R-:W5:Y:S07]  /*5350*/  LDSM.16.M88.4 R188, [R220+0xa100] ;  /* 0x00a10000dcbc783b */ /* 0x000f6e0000000200 */
[-C--:B------:R-:W-:Y:S08]  /*5360*/  HMMA.16816.F32 R52, R204, R172.reuse, R52 ;  /* 0x000000accc34723c */ /* 0x080ff00000001834 */
[C---:B------:R-:W-:Y:S08]  /*5370*/  HMMA.16816.F32 R56, R212.reuse, R172, R56 ;  /* 0x000000acd438723c */ /* 0x040ff00000001838 */
[-C--:B------:R-:W-:Y:S08]  /*5380*/  HMMA.16816.F32 R60, R212, R174.reuse, R60 ;  /* 0x000000aed43c723c */ /* 0x080ff0000000183c */
[----:B------:R-:W-:Y:S01]  /*5390*/  HMMA.16816.F32 R64, R204, R174, R64 ;  /* 0x000000aecc40723c */ /* 0x000fe20000001840 */
[----:B------:R-:W3:Y:S07]  /*53a0*/  LDSM.16.M88.4 R172, [R220+0xb100] ;  /* 0x00b10000dcac783b */ /* 0x000eee0000000200 */
[-C--:B--2---:R-:W-:Y:S08]  /*53b0*/  HMMA.16816.F32 R4, R180, R184.reuse, R4 ;  /* 0x000000b8b404723c */ /* 0x084ff00000001804 */
[C---:B-1----:R-:W-:Y:S08]  /*53c0*/  HMMA.16816.F32 R8, R192.reuse, R184, R8 ;  /* 0x000000b8c008723c */ /* 0x042ff00000001808 */
[-C--:B------:R-:W-:Y:S08]  /*53d0*/  HMMA.16816.F32 R12, R192, R186.reuse, R12 ;  /* 0x000000bac00c723c */ /* 0x080ff0000000180c */
[C---:B------:R-:W-:Y:S08]  /*53e0*/  HMMA.16816.F32 R16, R180.reuse, R186, R16 ;  /* 0x000000bab410723c */ /* 0x040ff00000001810 */
[-C--:B----4-:R-:W-:Y:S08]  /*53f0*/  HMMA.16816.F32 R20, R180, R176.reuse, R20 ;  /* 0x000000b0b414723c */ /* 0x090ff00000001814 */
[C---:B------:R-:W-:Y:S08]  /*5400*/  HMMA.16816.F32 R24, R192.reuse, R176, R24 ;  /* 0x000000b0c018723c */ /* 0x040ff00000001818 */
[-C--:B------:R-:W-:Y:S08]  /*5410*/  HMMA.16816.F32 R28, R192, R178.reuse, R28 ;  /* 0x000000b2c01c723c */ /* 0x080ff0000000181c */
        /* <DEDUP_REMOVED lines=8> */
[----:B------:R-:W-:Y:S08]  /*54a0*/  HMMA.16816.F32 R64, R180, R202, R64 ;  /* 0x000000cab440723c */ /* 0x000ff00000001840 */
[-C--:B-----5:R-:W-:Y:S08]  /*54b0*/  HMMA.16816.F32 R4, R188, R208.reuse, R4 ;  /* 0x000000d0bc04723c */ /* 0x0a0ff00000001804 */
[C---:B---3--:R-:W-:Y:S08]  /*54c0*/  HMMA.16816.F32 R8, R172.reuse, R208, R8 ;  /* 0x000000d0ac08723c */ /* 0x048ff00000001808 */
[-C--:B------:R-:W-:Y:S08]  /*54d0*/  HMMA.16816.F32 R12, R172, R210.reuse, R12 ;  /* 0x000000d2ac0c723c */ /* 0x080ff0000000180c */
[----:B------:R-:W-:Y:S01]  /*54e0*/  FMUL.FTZ R4, R4, c[0x0][0x320] ;  /* 0x0000c80004047a20 */ /* 0x000fe20000410000 */
[C---:B------:R-:W-:Y:S03]  /*54f0*/  HMMA.16816.F32 R16, R188.reuse, R210, R16 ;  /* 0x000000d2bc10723c */ /* 0x040fe60000001810 */
[----:B------:R-:W-:Y:S01]  /*5500*/  MUFU.TANH R177, R4 ;  /* 0x0000000400b17308 */ /* 0x000fe20000002400 */
[----:B------:R-:W-:Y:S02]  /*5510*/  FMUL.FTZ R5, R5, c[0x0][0x320] ;  /* 0x0000c80005057a20 */ /* 0x000fe40000410000 */
[----:B------:R-:W-:Y:S02]  /*5520*/  FMUL.FTZ R6, R6, c[0x0][0x320] ;  /* 0x0000c80006067a20 */ /* 0x000fe40000410000 */
[----:B------:R-:W-:Y:S04]  /*5530*/  FMUL.FTZ R7, R7, c[0x0][0x320] ;  /* 0x0000c80007077a20 */ /* 0x000fe80000410000 */
[----:B------:R-:W-:Y:S01]  /*5540*/  FMUL.FTZ R8, R8, c[0x0][0x320] ;  /* 0x0000c80008087a20 */ /* 0x000fe20000410000 */
[----:B------:R-:W-:Y:S01]  /*5550*/  MUFU.TANH R176, R5 ;  /* 0x0000000500b07308 */ /* 0x000fe20000002400 */
[----:B------:R-:W-:Y:S02]  /*5560*/  FMUL.FTZ R9, R9, c[0x0][0x320] ;  /* 0x0000c80009097a20 */ /* 0x000fe40000410000 */
[----:B------:R-:W-:Y:S02]  /*5570*/  FMUL.FTZ R10, R10, c[0x0][0x320] ;  /* 0x0000c8000a0a7a20 */ /* 0x000fe40000410000 */
[----:B------:R-:W-:Y:S02]  /*5580*/  FMUL.FTZ R11, R11, c[0x0][0x320] ;  /* 0x0000c8000b0b7a20 */ /* 0x000fe40000410000 */
[----:B------:R-:W-:Y:S02]  /*5590*/  FMUL.FTZ R13, R13, c[0x0][0x320] ;  /* 0x0000c8000d0d7a20 */ /* 0x000fe40000410000 */
[----:B------:R-:W-:Y:S01]  /*55a0*/  FMUL.FTZ R12, R12, c[0x0][0x320] ;  /* 0x0000c8000c0c7a20 */ /* 0x000fe20000410000 */
[----:B------:R-:W-:Y:S01]  /*55b0*/  MUFU.TANH R179, R6 ;  /* 0x0000000600b37308 */ /* 0x000fe20000002400 */
[----:B------:R-:W-:Y:S02]  /*55c0*/  FMUL.FTZ R18, R18, c[0x0][0x320] ;  /* 0x0000c80012127a20 */ /* 0x000fe40000410000 */
[----:B------:R-:W-:Y:S02]  /*55d0*/  FMUL.FTZ R16, R16, c[0x0][0x320] ;  /* 0x0000c80010107a20 */ /* 0x000fe40000410000 */
[----:B------:R-:W-:Y:S02]  /*55e0*/  FMUL.FTZ R19, R19, c[0x0][0x320] ;  /* 0x0000c80013137a20 */ /* 0x000fe40000410000 */
[----:B------:R-:W-:Y:S02]  /*55f0*/  FMUL.FTZ R17, R17, c[0x0][0x320] ;  /* 0x0000c80011117a20 */ /* 0x000fe40000410000 */
[----:B------:R-:W-:Y:S01]  /*5600*/  FMUL.FTZ R14, R14, c[0x0][0x320] ;  /* 0x0000c8000e0e7a20 */ /* 0x000fe20000410000 */
[----:B------:R1:W-:Y:S01]  /*5610*/  MUFU.TANH R178, R7 ;  /* 0x0000000700b27308 */ /* 0x0003e20000002400 */
[----:B------:R-:W-:Y:S09]  /*5620*/  FMUL.FTZ R15, R15, c[0x0][0x320] ;  /* 0x0000c8000f0f7a20 */ /* 0x000ff20000410000 */
[----:B------:R-:W2:Y:S10]  /*5630*/  MUFU.TANH R182, R8 ;  /* 0x0000000800b67308 */ /* 0x000eb40000002400 */
[----:B------:R-:W-:Y:S01]  /*5640*/  MUFU.TANH R181, R9 ;  /* 0x0000000900b57308 */ /* 0x000fe20000002400 */
[----:B-1----:R-:W1:Y:S09]  /*5650*/  LDSM.16.M88.4 R4, [R224] ;  /* 0x00000000e004783b */ /* 0x002e720000000200 */
[----:B------:R-:W-:Y:S01]  /*5660*/  MUFU.TANH R184, R10 ;  /* 0x0000000a00b87308 */ /* 0x000fe20000002400 */
[----:B--2---:R-:W-:Y:S09]  /*5670*/  FMNMX.FTZ R0, R182, R106, !PT ;  /* 0x0000006ab6007209 */ /* 0x004ff20007810000 */
[----:B------:R2:W-:Y:S10]  /*5680*/  MUFU.TANH R185, R11 ;  /* 0x0000000b00b97308 */ /* 0x0005f40000002400 */
[----:B------:R-:W-:Y:S10]  /*5690*/  MUFU.TANH R18, R18 ;  /* 0x0000001200127308 */ /* 0x000ff40000002400 */
[----:B------:R-:W3:Y:S01]  /*56a0*/  MUFU.TANH R16, R16 ;  /* 0x0000001000107308 */ /* 0x000ee20000002400 */
[----:B--2---:R-:W2:Y:S01]  /*56b0*/  LDSM.16.M88.4 R8, [R223] ;  /* 0x00000000df08783b */ /* 0x004ea20000000200 */
[-C--:B-1----:R-:W-:Y:S08]  /*56c0*/  HMMA.16816.F32 R20, R188, R4.reuse, R20 ;  /* 0x00000004bc14723c */ /* 0x082ff00000001814 */
[----:B------:R-:W-:Y:S01]  /*56d0*/  MUFU.TANH R12, R12 ;  /* 0x0000000c000c7308 */ /* 0x000fe20000002400 */
[C---:B------:R-:W-:Y:S09]  /*56e0*/  HMMA.16816.F32 R24, R172.reuse, R4, R24 ;  /* 0x00000004ac18723c */ /* 0x040ff20000001818 */
[----:B------:R-:W-:Y:S01]  /*56f0*/  MUFU.TANH R19, R19 ;  /* 0x0000001300137308 */ /* 0x000fe20000002400 */
[-C--:B------:R-:W-:Y:S08]  /*5700*/  HMMA.16816.F32 R28, R172, R6.reuse, R28 ;  /* 0x00000006ac1c723c */ /* 0x080ff0000000181c */
[C---:B------:R-:W-:Y:S01]  /*5710*/  HMMA.16816.F32 R32, R188.reuse, R6, R32 ;  /* 0x00000006bc20723c */ /* 0x040fe20000001820 */
[----:B------:R-:W1:Y:S01]  /*5720*/  MUFU.TANH R17, R17 ;  /* 0x0000001100117308 */ /* 0x000e620000002400 */
[----:B------:R-:W4:Y:S01]  /*5730*/  LDSM.16.M88.4 R4, [R222] ;  /* 0x00000000de04783b */ /* 0x000f220000000200 */
[----:B------:R-:W-:Y:S04]  /*5740*/  DEPBAR.LE SB0, 0x0 ;  /* 0x000080000000791a */ /* 0x000fe80000000000 */
[----:B------:R-:W-:Y:S02]  /*5750*/  FMUL.FTZ R22, R22, c[0x0][0x320] ;  /* 0x0000c80016167a20 */ /* 0x000fe40000410000 */
[----:B------:R-:W-:Y:S02]  /*5760*/  FMUL.FTZ R23, R23, c[0x0][0x320] ;  /* 0x0000c80017177a20 */ /* 0x000fe40000410000 */
[----:B------:R-:W-:Y:S01]  /*5770*/  MUFU.TANH R196, R22 ;  /* 0x0000001600c47308 */ /* 0x000fe20000002400 */
[----:B------:R-:W-:Y:S01]  /*5780*/  BAR.SYNC.DEFER_BLOCKING 0x0 ;  /* 0x0000000000007b1d */ /* 0x000fe20000010000 */
[----:B------:R-:W-:Y:S01]  /*5790*/  FMUL.FTZ R26, R26, c[0x0][0x320] ;  /* 0x0000c8001a1a7a20 */ /* 0x000fe20000410000 */
[-C--:B--2---:R-:W-:Y:S05]  /*57a0*/  HMMA.16816.F32 R36, R188, R8.reuse, R36 ;  /* 0x00000008bc24723c */ /* 0x084fea0000001824 */
[----:B------:R-:W-:Y:S02]  /*57b0*/  FMUL.FTZ R27, R27, c[0x0][0x320] ;  /* 0x0000c8001b1b7a20 */ /* 0x000fe40000410000 */
[----:B------:R-:W-:Y:S01]  /*57c0*/  MUFU.TANH R202, R26 ;  /* 0x0000001a00ca7308 */ /* 0x000fe20000002400 */
[----:B------:R-:W-:Y:S01]  /*57d0*/  FMUL.FTZ R20, R20, c[0x0][0x320] ;  /* 0x0000c80014147a20 */ /* 0x000fe20000410000 */
[C---:B------:R-:W-:Y:S01]  /*57e0*/  HMMA.16816.F32 R40, R172.reuse, R8, R40 ;  /* 0x00000008ac28723c */ /* 0x040fe20000001828 */
[----:B------:R-:W2:Y:S03]  /*57f0*/  LDL R8, [R1+0x30] ;  /* 0x0000300001087983 */ /* 0x000ea60000100800 */
[----:B------:R-:W-:Y:S02]  /*5800*/  FMUL.FTZ R21, R21, c[0x0][0x320] ;  /* 0x0000c80015157a20 */ /* 0x000fe40000410000 */
[----:B------:R-:W-:Y:S02]  /*5810*/  FMUL.FTZ R24, R24, c[0x0][0x320] ;  /* 0x0000c80018187a20 */ /* 0x000fe40000410000 */
[----:B------:R5:W-:Y:S01]  /*5820*/  MUFU.TANH R197, R23 ;  /* 0x0000001700c57308 */ /* 0x000be20000002400 */
[-C--:B------:R-:W-:Y:S03]  /*5830*/  HMMA.16816.F32 R44, R172, R10.reuse, R44 ;  /* 0x0000000aac2c723c */ /* 0x080fe6000000182c */
[----:B------:R-:W-:Y:S02]  /*5840*/  FMUL.FTZ R25, R25, c[0x0][0x320] ;  /* 0x0000c80019197a20 */ /* 0x000fe40000410000 */
[----:B------:R-:W-:Y:S02]  /*5850*/  FMUL.FTZ R34, R34, c[0x0][0x320] ;  /* 0x0000c80022227a20 */ /* 0x000fe40000410000 */
[----:B------:R-:W-:Y:S01]  /*5860*/  FMUL.FTZ R38, R38, c[0x0][0x320] ;  /* 0x0000c80026267a20 */ /* 0x000fe20000410000 */
[C---:B------:R-:W-:Y:S01]  /*5870*/  HMMA.16816.F32 R48, R188.reuse, R10, R48 ;  /* 0x0000000abc30723c */ /* 0x040fe20000001830 */
[----:B------:R1:W-:Y:S03]  /*5880*/  MUFU.TANH R204, R27 ;  /* 0x0000001b00cc7308 */ /* 0x0003e60000002400 */
[----:B------:R-:W-:Y:S02]  /*5890*/  FMUL.FTZ R36, R36, c[0x0][0x320] ;  /* 0x0000c80024247a20 */ /* 0x000fe40000410000 */
[----:B------:R-:W-:Y:S02]  /*58a0*/  FMUL.FTZ R39, R39, c[0x0][0x320] ;  /* 0x0000c80027277a20 */ /* 0x000fe40000410000 */
[-C--:B----4-:R-:W-:Y:S03]  /*58b0*/  HMMA.16816.F32 R52, R188, R4.reuse, R52 ;  /* 0x00000004bc34723c */ /* 0x090fe60000001834 */
[----:B------:R-:W-:Y:S01]  /*58c0*/  MUFU.TANH R180, R13 ;  /* 0x0000000d00b47308 */ /* 0x000fe20000002400 */
[----:B------:R-:W-:Y:S02]  /*58d0*/  FMUL.FTZ R41, R41, c[0x0][0x320] ;  /* 0x0000c80029297a20 */ /* 0x000fe40000410000 */
[----:B------:R-:W-:Y:S01]  /*58e0*/  FMUL.FTZ R37, R37, c[0x0][0x320] ;  /* 0x0000c80025257a20 */ /* 0x000fe20000410000 */
[----:B-----5:R-:W4:Y:S01]  /*58f0*/  LDL.64 R22, [R1+0x8] ;  /* 0x0000080001167983 */ /* 0x020f220000100a00 */
[C---:B------:R-:W-:Y:S04]  /*5900*/  HMMA.16816.F32 R56, R172.reuse, R4, R56 ;  /* 0x00000004ac38723c */ /* 0x040fe80000001838 */
[----:B------:R-:W-:Y:S01]  /*5910*/  FMUL.FTZ R32, R32, c[0x0][0x320] ;  /* 0x0000c80020207a20 */ /* 0x000fe20000410000 */
[----:B------:R-:W-:Y:S01]  /*5920*/  MUFU.TANH R2, R41 ;  /* 0x0000002900027308 */ /* 0x000fe20000002400 */
[----:B------:R-:W-:Y:S01]  /*5930*/  FMUL.FTZ R40, R40, c[0x0][0x320] ;  /* 0x0000c80028287a20 */ /* 0x000fe20000410000 */
[----:B------:R-:W-:Y:S01]  /*5940*/  FMNMX.FTZ R4, R177, R3, !PT ;  /* 0x00000003b1047209 */ /* 0x000fe20007810000 */
[----:B------:R-:W-:Y:S01]  /*5950*/  FMUL.FTZ R48, R48, c[0x0][0x320] ;  /* 0x0000c80030307a20 */ /* 0x000fe20000410000 */
[----:B-1----:R-:W5:Y:S01]  /*5960*/  LDL.64 R26, [R1+0x38] ;  /* 0x00003800011a7983 */ /* 0x002f620000100a00 */
[-C--:B------:R-:W-:Y:S03]  /*5970*/  HMMA.16816.F32 R60, R172, R6.reuse, R60 ;  /* 0x00000006ac3c723c */ /* 0x080fe6000000183c */
[----:B------:R-:W-:Y:S01]  /*5980*/  FMUL.FTZ R49, R49, c[0x0][0x320] ;  /* 0x0000c80031317a20 */ /* 0x000fe20000410000 */
[----:B------:R-:W-:Y:S01]  /*5990*/  FMNMX.FTZ R4, R176, R4, !PT ;  /* 0x00000004b0047209 */ /* 0x000fe20007810000 */
[----:B------:R-:W-:Y:S01]  /*59a0*/  MUFU.TANH R203, R48 ;  /* 0x0000003000cb7308 */ /* 0x000fe20000002400 */
[----:B------:R-:W-:Y:S02]  /*59b0*/  FMUL.FTZ R54, R54, c[0x0][0x320] ;  /* 0x0000c80036367a20 */ /* 0x000fe40000410000 */
[----:B------:R-:W-:Y:S01]  /*59c0*/  FMUL.FTZ R52, R52, c[0x0][0x320] ;  /* 0x0000c80034347a20 */ /* 0x000fe20000410000 */
[----:B---3--:R-:W-:Y:S01]  /*59d0*/  FMNMX.FTZ R4, R16, R4, !PT ;  /* 0x0000000410047209 */ /* 0x008fe20007810000 */
[----:B------:R-:W-:Y:S04]  /*59e0*/  HMMA.16816.F32 R64, R188, R6, R64 ;  /* 0x00000006bc40723c */ /* 0x000fe80000001840 */
[----:B------:R-:W-:Y:S01]  /*59f0*/  FMUL.FTZ R56, R56, c[0x0][0x320] ;  /* 0x0000c80038387a20 */ /* 0x000fe20000410000 */
[----:B------:R-:W1:Y:S01]  /*5a00*/  MUFU.TANH R192, R20 ;  /* 0x0000001400c07308 */ /* 0x000e620000002400 */
[----:B------:R-:W-:Y:S01]  /*5a10*/  FMUL.FTZ R55, R55, c[0x0][0x320] ;  /* 0x0000c80037377a20 */ /* 0x000fe20000410000 */
[----:B------:R-:W-:Y:S01]  /*5a20*/  FMNMX.FTZ R4, R17, R4, !PT ;  /* 0x0000000411047209 */ /* 0x000fe20007810000 */
[----:B------:R-:W-:Y:S04]  /*5a30*/  FMUL.FTZ R53, R53, c[0x0][0x320] ;  /* 0x0000c80035357a20 */ /* 0x000fe80000410000 */
[----:B------:R-:W-:Y:S02]  /*5a40*/  FMUL.FTZ R35, R35, c[0x0][0x320] ;  /* 0x0000c80023237a20 */ /* 0x000fe40000410000 */
[----:B------:R-:W-:Y:S01]  /*5a50*/  FMUL.FTZ R33, R33, c[0x0][0x320] ;  /* 0x0000c80021217a20 */ /* 0x000fe20000410000 */
[----:B------:R3:W-:Y:S01]  /*5a60*/  MUFU.TANH R48, R56 ;  /* 0x0000003800307308 */ /* 0x0007e20000002400 */
[----:B------:R-:W-:Y:S02]  /*5a70*/  FMUL.FTZ R50, R50, c[0x0][0x320] ;  /* 0x0000c80032327a20 */ /* 0x000fe40000410000 */
[----:B------:R-:W-:Y:S02]  /*5a80*/  FMUL.FTZ R44, R44, c[0x0][0x320] ;  /* 0x0000c8002c2c7a20 */ /* 0x000fe40000410000 */
[----:B------:R-:W-:Y:S02]  /*5a90*/  FMUL.FTZ R51, R51, c[0x0][0x320] ;  /* 0x0000c80033337a20 */ /* 0x000fe40000410000 */
[----:B------:R-:W-:Y:S02]  /*5aa0*/  FMUL.FTZ R57, R57, c[0x0][0x320] ;  /* 0x0000c80039397a20 */ /* 0x000fe40000410000 */
[----:B------:R-:W-:Y:S01]  /*5ab0*/  FMUL.FTZ R65, R65, c[0x0][0x320] ;  /* 0x0000c80041417a20 */ /* 0x000fe20000410000 */
[----:B------:R-:W-:Y:S01]  /*5ac0*/  MUFU.TANH R199, R24 ;  /* 0x0000001800c77308 */ /* 0x000fe20000002400 */
[----:B------:R-:W-:Y:S02]  /*5ad0*/  FMUL.FTZ R66, R66, c[0x0][0x320] ;  /* 0x0000c80042427a20 */ /* 0x000fe40000410000 */
[----:B------:R-:W-:Y:S01]  /*5ae0*/  FMUL.FTZ R67, R67, c[0x0][0x320] ;  /* 0x0000c80043437a20 */ /* 0x000fe20000410000 */
[----:B-1----:R-:W-:Y:S01]  /*5af0*/  FMNMX.FTZ R4, R192, R4, !PT ;  /* 0x00000004c0047209 */ /* 0x002fe20007810000 */
[----:B------:R-:W-:Y:S02]  /*5b00*/  FMUL.FTZ R64, R64, c[0x0][0x320] ;  /* 0x0000c80040407a20 */ /* 0x000fe40000410000 */
[----:B------:R-:W-:Y:S02]  /*5b10*/  FMUL.FTZ R60, R60, c[0x0][0x320] ;  /* 0x0000c8003c3c7a20 */ /* 0x000fe40000410000 */
[----:B------:R-:W-:Y:S01]  /*5b20*/  FMUL.FTZ R61, R61, c[0x0][0x320] ;  /* 0x0000c8003d3d7a20 */ /* 0x000fe20000410000 */
[----:B------:R-:W1:Y:S01]  /*5b30*/  MUFU.TANH R193, R21 ;  /* 0x0000001500c17308 */ /* 0x000e620000002400 */
[----:B------:R-:W-:Y:S02]  /*5b40*/  FMUL.FTZ R58, R58, c[0x0][0x320] ;  /* 0x0000c8003a3a7a20 */ /* 0x000fe40000410000 */
[----:B------:R-:W-:Y:S01]  /*5b50*/  FMUL.FTZ R59, R59, c[0x0][0x320] ;  /* 0x0000c8003b3b7a20 */ /* 0x000fe20000410000 */
[----:B---3--:R-:W-:Y:S01]  /*5b60*/  MOV R56, R2 ;  /* 0x0000000200387202 */ /* 0x008fe20000000f00 */
[----:B------:R-:W-:Y:S01]  /*5b70*/  FMUL.FTZ R62, R62, c[0x0][0x320] ;  /* 0x0000c8003e3e7a20 */ /* 0x000fe20000410000 */
[----:B------:R-:W-:Y:S01]  /*5b80*/  FMNMX.FTZ R2, R179, R100, !PT ;  /* 0x00000064b3027209 */ /* 0x000fe20007810000 */
[----:B------:R-:W-:Y:S02]  /*5b90*/  FMUL.FTZ R28, R28, c[0x0][0x320] ;  /* 0x0000c8001c1c7a20 */ /* 0x000fe40000410000 */
[----:B------:R-:W-:Y:S01]  /*5ba0*/  FMUL.FTZ R29, R29, c[0x0][0x320] ;  /* 0x0000c8001d1d7a20 */ /* 0x000fe20000410000 */
[----:B------:R-:W3:Y:S01]  /*5bb0*/  MUFU.TANH R198, R25 ;  /* 0x0000001900c67308 */ /* 0x000ee20000002400 */
[----:B------:R-:W-:Y:S01]  /*5bc0*/  FMNMX.FTZ R5, R178, R2, !PT ;  /* 0x00000002b2057209 */ /* 0x000fe20007810000 */
[----:B------:R-:W-:Y:S01]  /*5bd0*/  FMUL.FTZ R45, R45, c[0x0][0x320] ;  /* 0x0000c8002d2d7a20 */ /* 0x000fe20000410000 */
[----:B------:R-:W-:Y:S01]  /*5be0*/  FMNMX.FTZ R2, R181, R0, !PT ;  /* 0x00000000b5027209 */ /* 0x000fe20007810000 */
[----:B------:R-:W-:Y:S01]  /*5bf0*/  FMUL.FTZ R30, R30, c[0x0][0x320] ;  /* 0x0000c8001e1e7a20 */ /* 0x000fe20000410000 */
[----:B------:R-:W-:Y:S01]  /*5c00*/  FMNMX.FTZ R0, R18, R5, !PT ;  /* 0x0000000512007209 */ /* 0x000fe20007810000 */
[----:B------:R-:W-:Y:S01]  /*5c10*/  FMUL.FTZ R31, R31, c[0x0][0x320] ;  /* 0x0000c8001f1f7a20 */ /* 0x000fe20000410000 */
[----:B------:R-:W-:Y:S01]  /*5c20*/  FMNMX.FTZ R2, R12, R2, !PT ;  /* 0x000000020c027209 */ /* 0x000fe20007810000 */
[----:B------:R-:W-:Y:S01]  /*5c30*/  FMUL.FTZ R42, R42, c[0x0][0x320] ;  /* 0x0000c8002a2a7a20 */ /* 0x000fe20000410000 */
[----:B------:R-:W-:Y:S01]  /*5c40*/  FMNMX.FTZ R0, R19, R0, !PT ;  /* 0x0000000013007209 */ /* 0x000fe20007810000 */
[----:B------:R-:W3:Y:S01]  /*5c50*/  MUFU.TANH R194, R34 ;  /* 0x0000002200c27308 */ /* 0x000ee20000002400 */
[----:B------:R-:W-:Y:S01]  /*5c60*/  FMNMX.FTZ R5, R180, R2, !PT ;  /* 0x00000002b4057209 */ /* 0x000fe20007810000 */
[----:B------:R-:W-:Y:S01]  /*5c70*/  FMUL.FTZ R43, R43, c[0x0][0x320] ;  /* 0x0000c8002b2b7a20 */ /* 0x000fe20000410000 */
[----:B------:R-:W-:Y:S01]  /*5c80*/  FMNMX.FTZ R0, R196, R0, !PT ;  /* 0x00000000c4007209 */ /* 0x000fe20007810000 */
[----:B------:R-:W-:Y:S01]  /*5c90*/  FMUL.FTZ R46, R46, c[0x0][0x320] ;  /* 0x0000c8002e2e7a20 */ /* 0x000fe20000410000 */
[----:B-1----:R-:W-:Y:S01]  /*5ca0*/  FMNMX.FTZ R4, R193, R4, !PT ;  /* 0x00000004c1047209 */ /* 0x002fe20007810000 */
[----:B------:R-:W-:Y:S01]  /*5cb0*/  FMUL.FTZ R47, R47, c[0x0][0x320] ;  /* 0x0000c8002f2f7a20 */ /* 0x000fe20000410000 */
[----:B------:R-:W-:Y:S02]  /*5cc0*/  FMNMX.FTZ R5, R199, R5, !PT ;  /* 0x00000005c7057209 */ /* 0x000fe40007810000 */
[----:B------:R-:W-:Y:S01]  /*5cd0*/  FMNMX.FTZ R0, R197, R0, !PT ;  /* 0x00000000c5007209 */ /* 0x000fe20007810000 */
[----:B------:R-:W-:Y:S01]  /*5ce0*/  MUFU.TANH R188, R43 ;  /* 0x0000002b00bc7308 */ /* 0x000fe20000002400 */
[----:B---3--:R-:W-:Y:S09]  /*5cf0*/  FMNMX.FTZ R5, R198, R5, !PT ;  /* 0x00000005c6057209 */ /* 0x008ff20007810000 */
[----:B------:R-:W1:Y:S01]  /*5d00*/  MUFU.TANH R186, R32 ;  /* 0x0000002000ba7308 */ /* 0x000e620000002400 */
[----:B------:R-:W-:Y:S09]  /*5d10*/  FMNMX.FTZ R0, R194, R0, !PT ;  /* 0x00000000c2007209 */ /* 0x000ff20007810000 */
[----:B------:R-:W-:Y:S10]  /*5d20*/  MUFU.TANH R190, R46 ;  /* 0x0000002e00be7308 */ /* 0x000ff40000002400 */
[----:B------:R-:W3:Y:S01]  /*5d30*/  MUFU.TANH R240, R40 ;  /* 0x0000002800f07308 */ /* 0x000ee20000002400 */
[----:B-1----:R-:W-:Y:S09]  /*5d40*/  FMNMX.FTZ R4, R186, R4, !PT ;  /* 0x00000004ba047209 */ /* 0x002ff20007810000 */
[----:B------:R-:W1:Y:S10]  /*5d50*/  MUFU.TANH R201, R28 ;  /* 0x0000001c00c97308 */ /* 0x000e740000002400 */
[----:B------:R-:W1:Y:S01]  /*5d60*/  MUFU.TANH R195, R35 ;  /* 0x0000002300c37308 */ /* 0x000e620000002400 */
[----:B---3--:R-:W-:Y:S09]  /*5d70*/  MOV R191, R240 ;  /* 0x000000f000bf7202 */ /* 0x008ff20000000f00 */
[----:B------:R-:W3:Y:S01]  /*5d80*/  MUFU.TANH R187, R33 ;  /* 0x0000002100bb7308 */ /* 0x000ee20000002400 */
[----:B-1----:R-:W-:Y:S09]  /*5d90*/  FMNMX.FTZ R5, R201, R5, !PT ;  /* 0x00000005c9057209 */ /* 0x002ff20007810000 */
[----:B------:R-:W1:Y:S01]  /*5da0*/  MUFU.TANH R200, R29 ;  /* 0x0000001d00c87308 */ /* 0x000e620000002400 */
[----:B------:R-:W-:Y:S09]  /*5db0*/  FMNMX.FTZ R0, R195, R0, !PT ;  /* 0x00000000c3007209 */ /* 0x000ff20007810000 */
[----:B------:R-:W1:Y:S01]  /*5dc0*/  MUFU.TANH R236, R38 ;  /* 0x0000002600ec7308 */ /* 0x000e620000002400 */
[----:B---3--:R-:W-:Y:S09]  /*5dd0*/  FMNMX.FTZ R4, R187, R4, !PT ;  /* 0x00000004bb047209 */ /* 0x008ff20007810000 */
[----:B------:R-:W3:Y:S01]  /*5de0*/  MUFU.TANH R212, R36 ;  /* 0x0000002400d47308 */ /* 0x000ee20000002400 */
[----:B-1----:R-:W-:Y:S04]  /*5df0*/  FMNMX.FTZ R5, R200, R5, !PT ;  /* 0x00000005c8057209 */ /* 0x002fe80007810000 */
[----:B------:R-:W-:Y:S05]  /*5e00*/  FMNMX.FTZ R5, R191, R5, !PT ;  /* 0x00000005bf057209 */ /* 0x000fea0007810000 */
[----:B------:R-:W1:Y:S01]  /*5e10*/  MUFU.TANH R235, R39 ;  /* 0x0000002700eb7308 */ /* 0x000e620000002400 */
[----:B------:R-:W-:Y:S02]  /*5e20*/  FMNMX.FTZ R5, R56, R5, !PT ;  /* 0x0000000538057209 */ /* 0x000fe40007810000 */
[----:B------:R-:W-:Y:S07]  /*5e30*/  FMNMX.FTZ R0, R236, R0, !PT ;  /* 0x00000000ec007209 */ /* 0x000fee0007810000 */
[----:B------:R-:W1:Y:S01]  /*5e40*/  MUFU.TANH R213, R37 ;  /* 0x0000002500d57308 */ /* 0x000e620000002400 */
[----:B---3--:R-:W-:Y:S09]  /*5e50*/  FMNMX.FTZ R4, R212, R4, !PT ;  /* 0x00000004d4047209 */ /* 0x008ff20007810000 */
[----:B------:R-:W3:Y:S01]  /*5e60*/  MUFU.TANH R215, R50 ;  /* 0x0000003200d77308 */ /* 0x000ee20000002400 */
[----:B-1----:R-:W-:Y:S09]  /*5e70*/  FMNMX.FTZ R0, R235, R0, !PT ;  /* 0x00000000eb007209 */ /* 0x002ff20007810000 */
[----:B------:R-:W1:Y:S01]  /*5e80*/  MUFU.TANH R41, R44 ;  /* 0x0000002c00297308 */ /* 0x000e620000002400 */
[----:B------:R-:W-:Y:S04]  /*5e90*/  FMNMX.FTZ R4, R213, R4, !PT ;  /* 0x00000004d5047209 */ /* 0x000fe80007810000 */
[----:B------:R-:W-:Y:S05]  /*5ea0*/  FMNMX.FTZ R4, R203, R4, !PT ;  /* 0x00000004cb047209 */ /* 0x000fea0007810000 */
[----:B------:R-:W1:Y:S01]  /*5eb0*/  MUFU.TANH R237, R51 ;  /* 0x0000003300ed7308 */ /* 0x000e620000002400 */
[----:B---3--:R-:W-:Y:S09]  /*5ec0*/  FMNMX.FTZ R0, R215, R0, !PT ;  /* 0x00000000d7007209 */ /* 0x008ff20007810000 */
[----:B------:R-:W3:Y:S01]  /*5ed0*/  MUFU.TANH R210, R49 ;  /* 0x0000003100d27308 */ /* 0x000ee20000002400 */
[----:B-1----:R-:W-:Y:S09]  /*5ee0*/  FMNMX.FTZ R5, R41, R5, !PT ;  /* 0x0000000529057209 */ /* 0x002ff20007810000 */
[----:B------:R-:W1:Y:S01]  /*5ef0*/  MUFU.TANH R239, R45 ;  /* 0x0000002d00ef7308 */ /* 0x000e620000002400 */
[----:B------:R-:W-:Y:S09]  /*5f00*/  FMNMX.FTZ R0, R237, R0, !PT ;  /* 0x00000000ed007209 */ /* 0x000ff20007810000 */
[----:B------:R-:W2:Y:S01]  /*5f10*/  MUFU.TANH R247, R54 ;  /* 0x0000003600f77308 */ /* 0x000ea20000002400 */
[----:B---3--:R-:W-:Y:S09]  /*5f20*/  FMNMX.FTZ R4, R210, R4, !PT ;  /* 0x00000004d2047209 */ /* 0x008ff20007810000 */
[----:B------:R-:W3:Y:S01]  /*5f30*/  MUFU.TANH R238, R52 ;  /* 0x0000003400ee7308 */ /* 0x000ee20000002400 */
[----:B-1----:R-:W-:Y:S09]  /*5f40*/  FMNMX.FTZ R5, R239, R5, !PT ;  /* 0x00000005ef057209 */ /* 0x002ff20007810000 */
[----:B------:R-:W1:Y:S01]  /*5f50*/  MUFU.TANH R240, R55 ;  /* 0x0000003700f07308 */ /* 0x000e620000002400 */
[----:B--2---:R-:W-:Y:S09]  /*5f60*/  FMNMX.FTZ R0, R247, R0, !PT ;  /* 0x00000000f7007209 */ /* 0x004ff20007810000 */
[----:B------:R-:W2:Y:S01]  /*5f70*/  MUFU.TANH R49, R53 ;  /* 0x0000003500317308 */ /* 0x000ea20000002400 */
[----:B---3--:R-:W-:Y:S09]  /*5f80*/  FMNMX.FTZ R4, R238, R4, !PT ;  /* 0x00000004ee047209 */ /* 0x008ff20007810000 */
[----:B------:R-:W3:Y:S01]  /*5f90*/  MUFU.TANH R44, R57 ;  /* 0x00000039002c7308 */ /* 0x000ee20000002400 */
[----:B-1----:R-:W-:Y:S02]  /*5fa0*/  FMNMX.FTZ R2, R240, R0, !PT ;  /* 0x00000000f0027209 */ /* 0x002fe40007810000 */
[----:B------:R-:W-:Y:S02]  /*5fb0*/  FMNMX.FTZ R0, R48, R5, !PT ;  /* 0x0000000530007209 */ /* 0x000fe40007810000 */
[----:B------:R-:W-:Y:S05]  /*5fc0*/  FMNMX.FTZ R5, R184, R107, !PT ;  /* 0x0000006bb8057209 */ /* 0x000fea0007810000 */
[----:B------:R-:W1:Y:S01]  /*5fd0*/  MUFU.TANH R45, R64 ;  /* 0x00000040002d7308 */ /* 0x000e620000002400 */
[----:B------:R-:W-:Y:S02]  /*5fe0*/  FMNMX.FTZ R5, R185, R5, !PT ;  /* 0x00000005b9057209 */ /* 0x000fe40007810000 */
[----:B--2---:R-:W-:Y:S07]  /*5ff0*/  FMNMX.FTZ R4, R49, R4, !PT ;  /* 0x0000000431047209 */ /* 0x004fee0007810000 */
[----:B------:R-:W2:Y:S01]  /*6000*/  MUFU.TANH R250, R60 ;  /* 0x0000003c00fa7308 */ /* 0x000ea20000002400 */
[----:B---3--:R-:W-:Y:S09]  /*6010*/  FMNMX.FTZ R0, R44, R0, !PT ;  /* 0x000000002c007209 */ /* 0x008ff20007810000 */
[----:B------:R-:W3:Y:S01]  /*6020*/  MUFU.TANH R249, R65 ;  /* 0x0000004100f97308 */ /* 0x000ee20000002400 */
[----:B-1----:R-:W-:Y:S09]  /*6030*/  FMNMX.FTZ R4, R45, R4, !PT ;  /* 0x000000042d047209 */ /* 0x002ff20007810000 */
[----:B------:R-:W1:Y:S01]  /*6040*/  MUFU.TANH R248, R61 ;  /* 0x0000003d00f87308 */ /* 0x000e620000002400 */
[----:B--2---:R-:W-:Y:S09]  /*6050*/  FMNMX.FTZ R0, R250, R0, !PT ;  /* 0x00000000fa007209 */ /* 0x004ff20007810000 */
[----:B------:R-:W2:Y:S01]  /*6060*/  MUFU.TANH R183, R14 ;  /* 0x0000000e00b77308 */ /* 0x000ea20000002400 */
[----:B---3--:R-:W-:Y:S05]  /*6070*/  FMNMX.FTZ R4, R249, R4, !PT ;  /* 0x00000004f9047209 */ /* 0x008fea0007810000 */
[----:B------:R-:W3:Y:S04]  /*6080*/  SHFL.BFLY PT, R7, R4, 0x2, 0x1f ;  /* 0x0c401f0004077f89 */ /* 0x000ee800000e0000 */
[----:B------:R-:W4:Y:S01]  /*6090*/  MUFU.TANH R15, R15 ;  /* 0x0000000f000f7308 */ /* 0x000f220000002400 */
[----:B-1----:R-:W-:Y:S05]  /*60a0*/  FMNMX.FTZ R0, R248, R0, !PT ;  /* 0x00000000f8007209 */ /* 0x002fea0007810000 */
[----:B------:R-:W1:Y:S04]  /*60b0*/  SHFL.BFLY PT, R103, R0, 0x2, 0x1f ;  /* 0x0c401f0000677f89 */ /* 0x000e6800000e0000 */
[----:B------:R-:W1:Y:S01]  /*60c0*/  MUFU.TANH R211, R30 ;  /* 0x0000001e00d37308 */ /* 0x000e620000002400 */
[----:B--2---:R-:W-:Y:S09]  /*60d0*/  FMNMX.FTZ R5, R183, R5, !PT ;  /* 0x00000005b7057209 */ /* 0x004ff20007810000 */
[----:B------:R-:W2:Y:S01]  /*60e0*/  MUFU.TANH R51, R66 ;  /* 0x0000004200337308 */ /* 0x000ea20000002400 */
[----:B---3--:R-:W-:Y:S02]  /*60f0*/  FMNMX.FTZ R4, R4, R7, !PT ;  /* 0x0000000704047209 */ /* 0x008fe40007810000 */
[----:B----4-:R-:W-:Y:S03]  /*6100*/  FMNMX.FTZ R5, R15, R5, !PT ;  /* 0x000000050f057209 */ /* 0x010fe60007810000 */
[----:B------:R-:W3:Y:S01]  /*6110*/  SHFL.BFLY PT, R105, R4, 0x1, 0x1f ;  /* 0x0c201f0004697f89 */ /* 0x000ee200000e0000 */
[----:B------:R-:W-:Y:S03]  /*6120*/  FMNMX.FTZ R5, R202, R5, !PT ;  /* 0x00000005ca057209 */ /* 0x000fe60007810000 */
[----:B------:R-:W4:Y:S01]  /*6130*/  MUFU.TANH R214, R31 ;  /* 0x0000001f00d67308 */ /* 0x000f220000002400 */
[----:B------:R-:W-:Y:S02]  /*6140*/  FMNMX.FTZ R5, R204, R5, !PT ;  /* 0x00000005cc057209 */ /* 0x000fe40007810000 */
[----:B-1----:R-:W-:Y:S02]  /*6150*/  FMNMX.FTZ R103, R0, R103, !PT ;  /* 0x0000006700677209 */ /* 0x002fe40007810000 */
[----:B------:R-:W-:Y:S05]  /*6160*/  FMNMX.FTZ R5, R211, R5, !PT ;  /* 0x00000005d3057209 */ /* 0x000fea0007810000 */
[----:B------:R-:W1:Y:S01]  /*6170*/  MUFU.TANH R50, R67 ;  /* 0x0000004300327308 */ /* 0x000e620000002400 */
[----:B--2---:R-:W-:Y:S09]  /*6180*/  FMNMX.FTZ R2, R51, R2, !PT ;  /* 0x0000000233027209 */ /* 0x004ff20007810000 */
[----:B------:R-:W2:Y:S01]  /*6190*/  MUFU.TANH R189, R42 ;  /* 0x0000002a00bd7308 */ /* 0x000ea20000002400 */
[----:B---3--:R-:W-:Y:S02]  /*61a0*/  FMNMX.FTZ R105, R4, R105, !PT ;  /* 0x0000006904697209 */ /* 0x008fe40007810000 */
[----:B----4-:R-:W-:Y:S03]  /*61b0*/  FMNMX.FTZ R0, R214, R5, !PT ;  /* 0x00000005d6007209 */ /* 0x010fe60007810000 */
[----:B------:R-:W-:Y:S04]  /*61c0*/  FMUL.FTZ R174, R105, c[0x0][0x2d0] ;  /* 0x0000b40069ae7a20 */ /* 0x000fe80000410000 */
[----:B------:R-:W3:Y:S01]  /*61d0*/  MUFU.TANH R205, R47 ;  /* 0x0000002f00cd7308 */ /* 0x000ee20000002400 */
[--C-:B------:R-:W-:Y:S01]  /*61e0*/  FFMA.FTZ R40, R193, c[0x0][0x2d0], -R174.reuse ;  /* 0x0000b400c1287a23 */ /* 0x100fe200000108ae */
[----:B------:R-:W-:Y:S02]  /*61f0*/  MOV R193, R45 ;  /* 0x0000002d00c17202 */ /* 0x000fe40000000f00 */
[----:B-1----:R-:W-:Y:S05]  /*6200*/  FMNMX.FTZ R2, R50, R2, !PT ;  /* 0x0000000232027209 */ /* 0x002fea0007810000 */
[----:B------:R-:W1:Y:S01]  /*6210*/  SHFL.BFLY PT, R6, R2, 0x2, 0x1f ;  /* 0x0c401f0002067f89 */ /* 0x000e6200000e0000 */
[----:B------:R-:W4:Y:S01]  /*6220*/  MUFU.TANH R246, R58 ;  /* 0x0000003a00f67308 */ /* 0x000f220000002400 */
[----:B--2---:R-:W-:Y:S01]  /*6230*/  FMNMX.FTZ R5, R189, R0, !PT ;  /* 0x00000000bd057209 */ /* 0x004fe20007810000 */
[----:B------:R-:W-:Y:S03]  /*6240*/  FMUL.FTZ R0, R63, c[0x0][0x320] ;  /* 0x0000c8003f007a20 */ /* 0x000fe60000410000 */
[----:B------:R-:W-:Y:S05]  /*6250*/  FMNMX.FTZ R5, R188, R5, !PT ;  /* 0x00000005bc057209 */ /* 0x000fea0007810000 */
[----:B------:R2:W-:Y:S01]  /*6260*/  MUFU.TANH R173, R0 ;  /* 0x0000000000ad7308 */ /* 0x0005e20000002400 */
[----:B------:R-:W-:Y:S04]  /*6270*/  FMNMX.FTZ R4, R190, R5, !PT ;  /* 0x00000005be047209 */ /* 0x000fe80007810000 */
[----:B---3--:R-:W-:Y:S05]  /*6280*/  FMNMX.FTZ R4, R205, R4, !PT ;  /* 0x00000004cd047209 */ /* 0x008fea0007810000 */
[----:B------:R-:W3:Y:S01]  /*6290*/  MUFU.TANH R243, R59 ;  /* 0x0000003b00f37308 */ /* 0x000ee20000002400 */
[----:B-1----:R-:W-:Y:S02]  /*62a0*/  FMNMX.FTZ R2, R2, R6, !PT ;  /* 0x0000000602027209 */ /* 0x002fe40007810000 */
[----:B------:R-:W1:Y:S07]  /*62b0*/  SHFL.BFLY PT, R6, R103, 0x1, 0x1f ;  /* 0x0c201f0067067f89 */ /* 0x000e6e00000e0000 */
[----:B------:R-:W-:Y:S01]  /*62c0*/  MUFU.TANH R172, R62 ;  /* 0x0000003e00ac7308 */ /* 0x000fe20000002400 */
[----:B------:R-:W3:Y:S01]  /*62d0*/  SHFL.BFLY PT, R104, R2, 0x1, 0x1f ;  /* 0x0c201f0002687f89 */ /* 0x000ee200000e0000 */
[----:B--2---:R-:W-:Y:S04]  /*62e0*/  FADD.FTZ R0, -R105, R3 ;  /* 0x0000000369007221 */ /* 0x004fe80000010100 */
[----:B------:R-:W-:Y:S04]  /*62f0*/  FMUL.FTZ R0, R0, c[0x0][0x2d0] ;  /* 0x0000b40000007a20 */ /* 0x000fe80000410000 */
[----:B------:R2:W2:Y:S01]  /*6300*/  MUFU.EX2 R102, R0 ;  /* 0x0000000000667308 */ /* 0x0004a20000000800 */
[----:B-1----:R-:W-:Y:S02]  /*6310*/  FMNMX.FTZ R103, R103, R6, !PT ;  /* 0x0000000667677209 */ /* 0x002fe40007810000 */
[----:B---3--:R-:W-:Y:S02]  /*6320*/  FMNMX.FTZ R104, R2, R104, !PT ;  /* 0x0000006802687209 */ /* 0x008fe40007810000 */
[----:B----4-:R-:W-:Y:S01]  /*6330*/  FMNMX.FTZ R2, R246, R4, !PT ;  /* 0x00000004f6027209 */ /* 0x010fe20007810000 */
[----:B------:R-:W-:Y:S02]  /*6340*/  FFMA.FTZ R4, R177, c[0x0][0x2d0], -R174 ;  /* 0x0000b400b1047a23 */ /* 0x000fe400000108ae */
[C---:B------:R-:W-:Y:S02]  /*6350*/  FMUL.FTZ R175, R104.reuse, c[0x0][0x2d0] ;  /* 0x0000b40068af7a20 */ /* 0x040fe40000410000 */
[----:B------:R-:W-:Y:S01]  /*6360*/  MUFU.EX2 R177, R4 ;  /* 0x0000000400b17308 */ /* 0x000fe20000000800 */
[----:B--2---:R-:W-:Y:S01]  /*6370*/  FMNMX.FTZ R0, R243, R2, !PT ;  /* 0x00000002f3007209 */ /* 0x004fe20007810000 */
[----:B------:R-:W-:Y:S02]  /*6380*/  FADD.FTZ R2, -R104, R100 ;  /* 0x0000006468027221 */ /* 0x000fe40000010100 */
[----:B------:R-:W-:Y:S01]  /*6390*/  FMUL.FTZ R32, R102, R136 ;  /* 0x0000008866207220 */ /* 0x000fe20000410000 */
[----:B------:R-:W-:Y:S01]  /*63a0*/  FMNMX.FTZ R0, R172, R0, !PT ;  /* 0x00000000ac007209 */ /* 0x000fe20007810000 */
[----:B------:R-:W-:Y:S01]  /*63b0*/  FMUL.FTZ R2, R2, c[0x0][0x2d0] ;  /* 0x0000b40002027a20 */ /* 0x000fe20000410000 */
[----:B------:R-:W-:Y:S01]  /*63c0*/  MOV R136, R243 ;  /* 0x000000f300887202 */ /* 0x000fe20000000f00 */
[----:B------:R-:W-:Y:S01]  /*63d0*/  FMUL.FTZ R33, R102, R137 ;  /* 0x0000008966217220 */ /* 0x000fe20000410000 */
[----:B------:R-:W-:Y:S01]  /*63e0*/  FMNMX.FTZ R0, R173, R0, !PT ;  /* 0x00000000ad007209 */ /* 0x000fe20007810000 */
[----:B------:R1:W2:Y:S01]  /*63f0*/  MUFU.EX2 R101, R2 ;  /* 0x0000000200657308 */ /* 0x0002a20000000800 */
[--C-:B------:R-:W-:Y:S01]  /*6400*/  FFMA.FTZ R60, R194, c[0x0][0x2d0], -R175.reuse ;  /* 0x0000b400c23c7a23 */ /* 0x100fe200000108af */
[----:B------:R-:W-:Y:S01]  /*6410*/  MOV R137, R248 ;  /* 0x000000f800897202 */ /* 0x000fe20000000f00 */
[--C-:B------:R-:W-:Y:S01]  /*6420*/  FFMA.FTZ R64, R195, c[0x0][0x2d0], -R175.reuse ;  /* 0x0000b400c3407a23 */ /* 0x100fe200000108af */
[----:B------:R-:W3:Y:S01]  /*6430*/  SHFL.BFLY PT, R3, R0, 0x2, 0x1f ;  /* 0x0c401f0000037f89 */ /* 0x000ee200000e0000 */
[C---:B------:R-:W-:Y:S02]  /*6440*/  FMUL.FTZ R65, R102.reuse, R169 ;  /* 0x000000a966417220 */ /* 0x040fe40000410000 */
[C---:B------:R-:W-:Y:S02]  /*6450*/  FMUL.FTZ R68, R102.reuse, R68 ;  /* 0x0000004466447220 */ /* 0x040fe40000410000 */
[C---:B------:R-:W-:Y:S02]  /*6460*/  FMUL.FTZ R69, R102.reuse, R69 ;  /* 0x0000004566457220 */ /* 0x040fe40000410000 */
[C---:B------:R-:W-:Y:S02]  /*6470*/  FMUL.FTZ R80, R102.reuse, R80 ;  /* 0x0000005066507220 */ /* 0x040fe40000410000 */
[C---:B------:R-:W-:Y:S02]  /*6480*/  FMUL.FTZ R81, R102.reuse, R81 ;  /* 0x0000005166517220 */ /* 0x040fe40000410000 */
[C---:B------:R-:W-:Y:S02]  /*6490*/  FMUL.FTZ R84, R102.reuse, R84 ;  /* 0x0000005466547220 */ /* 0x040fe40000410000 */
[C---:B------:R-:W-:Y:S02]  /*64a0*/  FMUL.FTZ R85, R102.reuse, R85 ;  /* 0x0000005566557220 */ /* 0x040fe40000410000 */
[C---:B------:R-:W-:Y:S02]  /*64b0*/  FMUL.FTZ R96, R102.reuse, R96 ;  /* 0x0000006066607220 */ /* 0x040fe40000410000 */
[----:B------:R-:W-:Y:S02]  /*64c0*/  FMUL.FTZ R97, R102, R97 ;  /* 0x0000006166617220 */ /* 0x000fe40000410000 */
[----:B-1----:R-:W-:Y:S02]  /*64d0*/  FADD.FTZ R2, -R103, R106 ;  /* 0x0000006a67027221 */ /* 0x002fe40000010100 */
[----:B--2---:R-:W-:Y:S01]  /*64e0*/  FMUL.FTZ R34, R101, R138 ;  /* 0x0000008a65227220 */ /* 0x004fe20000410000 */
[----:B------:R-:W-:Y:S01]  /*64f0*/  MOV R138, R250 ;  /* 0x000000fa008a7202 */ /* 0x000fe20000000f00 */
[----:B------:R-:W-:Y:S01]  /*6500*/  FMUL.FTZ R2, R2, c[0x0][0x2d0] ;  /* 0x0000b40002027a20 */ /* 0x000fe20000410000 */
[----:B---3--:R-:W-:Y:S01]  /*6510*/  FMNMX.FTZ R0, R0, R3, !PT ;  /* 0x0000000300007209 */ /* 0x008fe20007810000 */
[--C-:B------:R-:W-:Y:S02]  /*6520*/  FFMA.FTZ R3, R179, c[0x0][0x2d0], -R175.reuse ;  /* 0x0000b400b3037a23 */ /* 0x100fe400000108af */
[----:B------:R1:W2:Y:S01]  /*6530*/  MUFU.EX2 R100, R2 ;  /* 0x0000000200647308 */ /* 0x0002a20000000800 */
[C---:B------:R-:W-:Y:S01]  /*6540*/  FMUL.FTZ R35, R101.reuse, R139 ;  /* 0x0000008b65237220 */ /* 0x040fe20000410000 */
[----:B------:R-:W-:Y:S01]  /*6550*/  MOV R139, R44 ;  /* 0x0000002c008b7202 */ /* 0x000fe20000000f00 */
[--C-:B------:R-:W-:Y:S02]  /*6560*/  FFMA.FTZ R44, R186, c[0x0][0x2d0], -R174.reuse ;  /* 0x0000b400ba2c7a23 */ /* 0x100fe400000108ae */
[C---:B------:R-:W-:Y:S02]  /*6570*/  FMUL.FTZ R66, R101.reuse, R170 ;  /* 0x000000aa65427220 */ /* 0x040fe40000410000 */
[C---:B------:R-:W-:Y:S02]  /*6580*/  FMUL.FTZ R67, R101.reuse, R171 ;  /* 0x000000ab65437220 */ /* 0x040fe40000410000 */
[C---:B------:R-:W-:Y:S01]  /*6590*/  FMUL.FTZ R70, R101.reuse, R70 ;  /* 0x0000004665467220 */ /* 0x040fe20000410000 */
[----:B------:R3:W-:Y:S01]  /*65a0*/  MUFU.EX2 R179, R3 ;  /* 0x0000000300b37308 */ /* 0x0007e20000000800 */
[C---:B------:R-:W-:Y:S02]  /*65b0*/  FMUL.FTZ R71, R101.reuse, R71 ;  /* 0x0000004765477220 */ /* 0x040fe40000410000 */
[C---:B------:R-:W-:Y:S02]  /*65c0*/  FMUL.FTZ R82, R101.reuse, R82 ;  /* 0x0000005265527220 */ /* 0x040fe40000410000 */
[C---:B------:R-:W-:Y:S02]  /*65d0*/  FMUL.FTZ R83, R101.reuse, R83 ;  /* 0x0000005365537220 */ /* 0x040fe40000410000 */
[C---:B------:R-:W-:Y:S02]  /*65e0*/  FMUL.FTZ R86, R101.reuse, R86 ;  /* 0x0000005665567220 */ /* 0x040fe40000410000 */
[C---:B------:R-:W-:Y:S01]  /*65f0*/  FMUL.FTZ R87, R101.reuse, R87 ;  /* 0x0000005765577220 */ /* 0x040fe20000410000 */
[----:B------:R4:W-:Y:S01]  /*6600*/  MUFU.EX2 R250, R44 ;  /* 0x0000002c00fa7308 */ /* 0x0009e20000000800 */
[C---:B------:R-:W-:Y:S02]  /*6610*/  FMUL.FTZ R98, R101.reuse, R98 ;  /* 0x0000006265627220 */ /* 0x040fe40000410000 */
[----:B------:R-:W-:Y:S02]  /*6620*/  FMUL.FTZ R99, R101, R99 ;  /* 0x0000006365637220 */ /* 0x000fe40000410000 */
[----:B-1----:R-:W-:Y:S02]  /*6630*/  FFMA.FTZ R2, R176, c[0x0][0x2d0], -R174 ;  /* 0x0000b400b0027a23 */ /* 0x002fe400000108ae */
[----:B------:R-:W-:Y:S02]  /*6640*/  FMUL.FTZ R176, R103, c[0x0][0x2d0] ;  /* 0x0000b40067b07a20 */ /* 0x000fe40000410000 */
[----:B--2---:R-:W-:Y:S01]  /*6650*/  FMUL.FTZ R29, R100, R133 ;  /* 0x00000085641d7220 */ /* 0x004fe20000410000 */
[----:B------:R-:W1:Y:S01]  /*6660*/  MUFU.EX2 R21, R2 ;  /* 0x0000000200157308 */ /* 0x000e620000000800 */
[--C-:B------:R-:W-:Y:S02]  /*6670*/  FFMA.FTZ R4, R182, c[0x0][0x2d0], -R176.reuse ;  /* 0x0000b400b6047a23 */ /* 0x100fe400000108b0 */
[--C-:B------:R-:W-:Y:S02]  /*6680*/  FFMA.FTZ R14, R12, c[0x0][0x2d0], -R176.reuse ;  /* 0x0000b4000c0e7a23 */ /* 0x100fe400000108b0 */
[--C-:B---3--:R-:W-:Y:S02]  /*6690*/  FFMA.FTZ R3, R178, c[0x0][0x2d0], -R175.reuse ;  /* 0x0000b400b2037a23 */ /* 0x108fe400000108af */
[----:B------:R-:W-:Y:S02]  /*66a0*/  FFMA.FTZ R106, R199, c[0x0][0x2d0], -R176 ;  /* 0x0000b400c76a7a23 */ /* 0x000fe400000108b0 */
[C---:B------:R-:W-:Y:S01]  /*66b0*/  FMUL.FTZ R25, R100.reuse, R129 ;  /* 0x0000008164197220 */ /* 0x040fe20000410000 */
[----:B------:R2:W-:Y:S01]  /*66c0*/  MUFU.EX2 R24, R3 ;  /* 0x0000000300187308 */ /* 0x0005e20000000800 */
[C---:B------:R-:W-:Y:S01]  /*66d0*/  FMUL.FTZ R28, R100.reuse, R132 ;  /* 0x00000084641c7220 */ /* 0x040fe20000410000 */
[----:B------:R-:W-:Y:S01]  /*66e0*/  MOV R129, R51 ;  /* 0x0000003300817202 */ /* 0x000fe20000000f00 */
[C---:B------:R-:W-:Y:S02]  /*66f0*/  FMUL.FTZ R45, R100.reuse, R149 ;  /* 0x00000095642d7220 */ /* 0x040fe40000410000 */
[C---:B----4-:R-:W-:Y:S02]  /*6700*/  FMUL.FTZ R44, R100.reuse, R148 ;  /* 0x00000094642c7220 */ /* 0x050fe40000410000 */
[C---:B------:R-:W-:Y:S02]  /*6710*/  FMUL.FTZ R51, R101.reuse, R155 ;  /* 0x0000009b65337220 */ /* 0x040fe40000410000 */
[C---:B------:R-:W-:Y:S01]  /*6720*/  FMUL.FTZ R57, R100.reuse, R161 ;  /* 0x000000a164397220 */ /* 0x040fe20000410000 */
[----:B------:R-:W-:Y:S01]  /*6730*/  MUFU.EX2 R242, R4 ;  /* 0x0000000400f27308 */ /* 0x000fe20000000800 */
[C---:B------:R-:W-:Y:S02]  /*6740*/  FMUL.FTZ R61, R100.reuse, R165 ;  /* 0x000000a5643d7220 */ /* 0x040fe40000410000 */
[----:B------:R-:W-:Y:S01]  /*6750*/  FMUL.FTZ R72, R100, R72 ;  /* 0x0000004864487220 */ /* 0x000fe20000410000 */
[----:B-1----:R-:W-:Y:S01]  /*6760*/  MOV R182, R21 ;  /* 0x0000001500b67202 */ /* 0x002fe20000000f00 */
[--C-:B------:R-:W-:Y:S02]  /*6770*/  FFMA.FTZ R2, R16, c[0x0][0x2d0], -R174.reuse ;  /* 0x0000b40010027a23 */ /* 0x100fe400000108ae */
[----:B------:R-:W-:Y:S02]  /*6780*/  FMUL.FTZ R16, R102, R120 ;  /* 0x0000007866107220 */ /* 0x000fe40000410000 */
[C---:B------:R-:W-:Y:S01]  /*6790*/  FMUL.FTZ R73, R100.reuse, R73 ;  /* 0x0000004964497220 */ /* 0x040fe20000410000 */
[----:B------:R1:W3:Y:S01]  /*67a0*/  MUFU.EX2 R245, R2 ;  /* 0x0000000200f57308 */ /* 0x0002e20000000800 */
[C---:B------:R-:W-:Y:S02]  /*67b0*/  FMUL.FTZ R76, R100.reuse, R76 ;  /* 0x0000004c644c7220 */ /* 0x040fe40000410000 */
[----:B------:R-:W-:Y:S02]  /*67c0*/  FMUL.FTZ R77, R100, R77 ;  /* 0x0000004d644d7220 */ /* 0x000fe40000410000 */
[--C-:B--2---:R-:W-:Y:S02]  /*67d0*/  FFMA.FTZ R3, R18, c[0x0][0x2d0], -R175.reuse ;  /* 0x0000b40012037a23 */ /* 0x104fe400000108af */
[----:B------:R-:W-:Y:S02]  /*67e0*/  FMUL.FTZ R18, R101, R122 ;  /* 0x0000007a65127220 */ /* 0x000fe40000410000 */
[C---:B------:R-:W-:Y:S01]  /*67f0*/  FMUL.FTZ R88, R100.reuse, R88 ;  /* 0x0000005864587220 */ /* 0x040fe20000410000 */
[----:B------:R2:W4:Y:S01]  /*6800*/  MUFU.EX2 R244, R3 ;  /* 0x0000000300f47308 */ /* 0x0005220000000800 */
[C---:B------:R-:W-:Y:S02]  /*6810*/  FMUL.FTZ R89, R100.reuse, R89 ;  /* 0x0000005964597220 */ /* 0x040fe40000410000 */
[C---:B------:R-:W-:Y:S02]  /*6820*/  FMUL.FTZ R92, R100.reuse, R92 ;  /* 0x0000005c645c7220 */ /* 0x040fe40000410000 */
[----:B------:R-:W-:Y:S05]  /*6830*/  FMUL.FTZ R93, R100, R93 ;  /* 0x0000005d645d7220 */ /* 0x000fea0000410000 */
[----:B------:R-:W-:Y:S01]  /*6840*/  MUFU.EX2 R178, R14 ;  /* 0x0000000e00b27308 */ /* 0x000fe20000000800 */
[----:B-1----:R-:W-:Y:S01]  /*6850*/  FFMA.FTZ R2, R17, c[0x0][0x2d0], -R174 ;  /* 0x0000b40011027a23 */ /* 0x002fe200000108ae */
[----:B---3--:R-:W-:Y:S01]  /*6860*/  MOV R132, R245 ;  /* 0x000000f500847202 */ /* 0x008fe20000000f00 */
[----:B------:R-:W-:Y:S07]  /*6870*/  FMUL.FTZ R17, R102, R121 ;  /* 0x0000007966117220 */ /* 0x000fee0000410000 */
[----:B------:R1:W-:Y:S01]  /*6880*/  MUFU.EX2 R241, R2 ;  /* 0x0000000200f17308 */ /* 0x0003e20000000800 */
[----:B--2---:R-:W-:Y:S01]  /*6890*/  FFMA.FTZ R3, R19, c[0x0][0x2d0], -R175 ;  /* 0x0000b40013037a23 */ /* 0x004fe200000108af */
[----:B----4-:R-:W-:Y:S01]  /*68a0*/  MOV R133, R244 ;  /* 0x000000f400857202 */ /* 0x010fe20000000f00 */
[----:B------:R-:W-:Y:S07]  /*68b0*/  FMUL.FTZ R19, R101, R123 ;  /* 0x0000007b65137220 */ /* 0x000fee0000410000 */
[----:B------:R2:W-:Y:S01]  /*68c0*/  MUFU.EX2 R20, R3 ;  /* 0x0000000300147308 */ /* 0x0005e20000000800 */
[----:B-1----:R-:W1:Y:S01]  /*68d0*/  SHFL.BFLY PT, R2, R0, 0x1, 0x1f ;  /* 0x0c201f0000027f89 */ /* 0x002e6200000e0000 */
[----:B--2---:R-:W-:Y:S01]  /*68e0*/  @P0 IADD3 R3, P1, R22, UR19, RZ ;  /* 0x0000001316030c10 */ /* 0x004fe2000ff3e0ff */
[----:B------:R-:W-:Y:S03]  /*68f0*/  @UP0 UIADD3.X UR19, UR9, UR18, UR8, UP5, UP4 ;  /* 0x0000001209130290 */ /* 0x000fe6000afe8408 */
[----:B------:R-:W-:Y:S02]  /*6900*/  @P0 LEA R10, P3, R3, c[0x0][0x1c8], 0x1 ;  /* 0x00007200030a0a11 */ /* 0x000fe400078608ff */
[----:B------:R-:W-:Y:S01]  /*6910*/  @P0 IADD3.X R4, R23, UR18, RZ, P1, !PT ;  /* 0x0000001217040c10 */ /* 0x000fe20008ffe4ff */
[----:B------:R-:W-:Y:S01]  /*6920*/  @UP0 UIADD3.X UR18, UR10, UR18, URZ, UP3, !UPT ;  /* 0x000000120a120290 */ /* 0x000fe20009ffe43f */
[----:B-----5:R-:W-:Y:S02]  /*6930*/  @P0 IADD3 R7, P2, P1, R26, UR20, R234 ;  /* 0x000000141a070c10 */ /* 0x020fe4000f95e0ea */
[----:B------:R-:W-:Y:S01]  /*6940*/  @P0 LEA.HI.X R11, R3, c[0x0][0x1cc], R4, 0x1, P3 ;  /* 0x00007300030b0a11 */ /* 0x000fe200018f0c04 */
[----:B------:R-:W-:Y:S01]  /*6950*/  FFMA.FTZ R3, R181, c[0x0][0x2d0], -R176 ;  /* 0x0000b400b5037a23 */ /* 0x000fe200000108b0 */
[----:B------:R-:W-:Y:S01]  /*6960*/  @UP0 UIADD3.X UR20, UR9, UR18, UR8, UP2, UP1 ;  /* 0x0000001209140290 */ /* 0x000fe200097e2408 */
[--C-:B------:R-:W-:Y:S02]  /*6970*/  @P0 IADD3.X R9, R8, UR19, R251.reuse, P2, P1 ;  /* 0x0000001308090c10 */ /* 0x100fe400097e24fb */
[----:B------:R2:W-:Y:S01]  /*6980*/  MUFU.EX2 R181, R3 ;  /* 0x0000000300b57308 */ /* 0x0005e20000000800 */
[----:B------:R-:W-:Y:S01]  /*6990*/  @P0 IADD3 R5, P3, P2, R26, UR22, R234 ;  /* 0x000000161a050c10 */ /* 0x000fe2000fa7e0ea */
[----:B------:R3:W-:Y:S01]  /*69a0*/  @P0 LDGSTS.E.BYPASS.LTC128B.128 [R233+0x3100], [R10.64], !P6 ;  /* 0x031000000ae90fae */ /* 0x0007e2000f101d50 */
[----:B-1----:R-:W-:Y:S02]  /*69b0*/  FMNMX.FTZ R2, R0, R2, !PT ;  /* 0x0000000200027209 */ /* 0x002fe40007810000 */
[----:B------:R-:W-:Y:S02]  /*69c0*/  @P0 IADD3.X R13, R8, UR20, R251, P3, P2 ;  /* 0x00000014080d0c10 */ /* 0x000fe40009fe44fb */
[C---:B------:R-:W-:Y:S01]  /*69d0*/  @P0 LEA R6, P3, R7.reuse, c[0x0][0x1c8], 0x1 ;  /* 0x0000720007060a11 */ /* 0x040fe200078608ff */
[----:B------:R-:W-:Y:S02]  /*69e0*/  FADD.FTZ R0, -R2, R107 ;  /* 0x0000006b02007221 */ /* 0x000fe40000010100 */
[----:B------:R1:W-:Y:S01]  /*69f0*/  MUFU.EX2 R251, R40 ;  /* 0x0000002800fb7308 */ /* 0x0003e20000000800 */
[----:B------:R-:W-:Y:S01]  /*6a00*/  @P0 LEA.HI.X R7, R7, c[0x0][0x1cc], R9, 0x1, P3 ;  /* 0x0000730007070a11 */ /* 0x000fe200018f0c09 */
[----:B------:R-:W-:Y:S02]  /*6a10*/  FMUL.FTZ R0, R0, c[0x0][0x2d0] ;  /* 0x0000b40000007a20 */ /* 0x000fe40000410000 */
[----:B------:R-:W-:Y:S02]  /*6a20*/  FFMA.FTZ R107, R215, c[0x0][0x2d0], -R175 ;  /* 0x0000b400d76b7a23 */ /* 0x000fe400000108af */
[----:B------:R4:W-:Y:S04]  /*6a30*/  @P0 LDGSTS.E.BYPASS.LTC128B.128 [R233+0x4100], [R6.64+0x40], !P5 ;  /* 0x0410004006e90fae */ /* 0x0009e8000e901d50 */
[----:B------:R-:W3:Y:S01]  /*6a40*/  MUFU.EX2 R0, R0 ;  /* 0x0000000000007308 */ /* 0x000ee20000000800 */
[----:B--2---:R-:W-:Y:S03]  /*6a50*/  @P0 IADD3 R3, P1, R22, UR21, RZ ;  /* 0x0000001516030c10 */ /* 0x004fe6000ff3e0ff */
[----:B------:R4:W-:Y:S01]  /*6a60*/  @P0 LDGSTS.E.BYPASS.LTC128B.128 [R233+0x5100], [R6.64+0x80], !P4 ;  /* 0x0510008006e90fae */ /* 0x0009e2000e101d50 */
[----:B------:R-:W-:Y:S02]  /*6a70*/  @P0 LEA R8, P2, R3, c[0x0][0x1c8], 0x1 ;  /* 0x0000720003080a11 */ /* 0x000fe400078408ff */
[----:B------:R-:W-:Y:S02]  /*6a80*/  @P0 IADD3.X R12, R23, UR18, RZ, P1, !PT ;  /* 0x00000012170c0c10 */ /* 0x000fe40008ffe4ff */
[----:B------:R-:W-:Y:S02]  /*6a90*/  @P0 LEA R4, P1, R5, c[0x0][0x1c8], 0x1 ;  /* 0x0000720005040a11 */ /* 0x000fe400078208ff */
[----:B------:R-:W-:Y:S01]  /*6aa0*/  @P0 LEA.HI.X R9, R3, c[0x0][0x1cc], R12, 0x1, P2 ;  /* 0x0000730003090a11 */ /* 0x000fe200010f0c0c */
[--C-:B------:R-:W-:Y:S01]  /*6ab0*/  FFMA.FTZ R3, R180, c[0x0][0x2d0], -R176.reuse ;  /* 0x0000b400b4037a23 */ /* 0x100fe200000108b0 */
[----:B------:R-:W-:Y:S01]  /*6ac0*/  @P0 LEA.HI.X R5, R5, c[0x0][0x1cc], R13, 0x1, P1 ;  /* 0x0000730005050a11 */ /* 0x000fe200008f0c0d */
[C---:B------:R-:W-:Y:S02]  /*6ad0*/  FMUL.FTZ R12, R100.reuse, R116 ;  /* 0x00000074640c7220 */ /* 0x040fe40000410000 */
[----:B------:R2:W-:Y:S01]  /*6ae0*/  @P0 LDGSTS.E.BYPASS.LTC128B.128 [R233+0x3900], [R8.64], !P6 ;  /* 0x0390000008e90fae */ /* 0x0005e2000f101d50 */
[----:B------:R5:W5:Y:S01]  /*6af0*/  MUFU.EX2 R180, R3 ;  /* 0x0000000300b47308 */ /* 0x000b620000000800 */
[C---:B------:R-:W-:Y:S02]  /*6b00*/  FMUL.FTZ R13, R100.reuse, R117 ;  /* 0x00000075640d7220 */ /* 0x040fe40000410000 */
[----:B-1----:R-:W-:Y:S01]  /*6b10*/  FMUL.FTZ R40, R100, R144 ;  /* 0x0000009064287220 */ /* 0x002fe20000410000 */
[----:B------:R-:W-:Y:S01]  /*6b20*/  MOV R144, R41 ;  /* 0x0000002900907202 */ /* 0x000fe20000000f00 */
[C---:B---3--:R-:W-:Y:S02]  /*6b30*/  FMUL.FTZ R10, R0.reuse, R110 ;  /* 0x0000006e000a7220 */ /* 0x048fe40000410000 */
[----:B------:R1:W-:Y:S01]  /*6b40*/  @P0 LDGSTS.E.BYPASS.LTC128B.128 [R233+0x4900], [R4.64+0x40], !P5 ;  /* 0x0490004004e90fae */ /* 0x0003e2000e901d50 */
[C---:B------:R-:W-:Y:S02]  /*6b50*/  FMUL.FTZ R11, R0.reuse, R111 ;  /* 0x0000006f000b7220 */ /* 0x040fe40000410000 */
[C---:B------:R-:W-:Y:S02]  /*6b60*/  FMUL.FTZ R14, R0.reuse, R118 ;  /* 0x00000076000e7220 */ /* 0x040fe40000410000 */
[----:B----4-:R-:W-:Y:S02]  /*6b70*/  FMUL.FTZ R7, R101, R115 ;  /* 0x0000007365077220 */ /* 0x010fe40000410000 */
[C---:B------:R-:W-:Y:S01]  /*6b80*/  FMUL.FTZ R30, R0.reuse, R134 ;  /* 0x00000086001e7220 */ /* 0x040fe20000410000 */
[----:B------:R1:W-:Y:S01]  /*6b90*/  @P0 LDGSTS.E.BYPASS.LTC128B.128 [R233+0x5900], [R4.64+0x80], !P4 ;  /* 0x0590008004e90fae */ /* 0x0003e2000e101d50 */
[----:B------:R-:W-:Y:S01]  /*6ba0*/  MOV R134, R242 ;  /* 0x000000f200867202 */ /* 0x000fe20000000f00 */
[C---:B------:R-:W-:Y:S01]  /*6bb0*/  FMUL.FTZ R26, R0.reuse, R130 ;  /* 0x00000082001a7220 */ /* 0x040fe20000410000 */
[----:B------:R-:W-:Y:S01]  /*6bc0*/  MOV R130, R50 ;  /* 0x0000003200827202 */ /* 0x000fe20000000f00 */
[C---:B------:R-:W-:Y:S01]  /*6bd0*/  FMUL.FTZ R27, R0.reuse, R131 ;  /* 0x00000083001b7220 */ /* 0x040fe20000410000 */
[----:B------:R-:W-:Y:S01]  /*6be0*/  MOV R131, R49 ;  /* 0x0000003100837202 */ /* 0x000fe20000000f00 */
[----:B------:R-:W-:Y:S01]  /*6bf0*/  FMUL.FTZ R31, R0, R135 ;  /* 0x00000087001f7220 */ /* 0x000fe20000410000 */
[----:B------:R-:W-:Y:S01]  /*6c00*/  MOV R135, R241 ;  /* 0x000000f100877202 */ /* 0x000fe20000000f00 */
[----:B------:R-:W-:Y:S01]  /*6c10*/  LDSM.16.MT88.4 R36, [R218+0x100] ;  /* 0x00010000da24783b */ /* 0x000fe20000004200 */
[----:B-----5:R-:W-:Y:S01]  /*6c20*/  FMUL.FTZ R3, R2, c[0x0][0x2d0] ;  /* 0x0000b40002037a20 */ /* 0x020fe20000410000 */
[----:B------:R-:W-:Y:S01]  /*6c30*/  F2FP.PACK_AB R110, R180, R178 ;  /* 0x000000b2b46e723e */ /* 0x000fe200000000ff */
[----:B--2---:R-:W-:Y:S01]  /*6c40*/  FMUL.FTZ R8, R100, R108 ;  /* 0x0000006c64087220 */ /* 0x004fe20000410000 */
[----:B------:R-:W-:Y:S01]  /*6c50*/  F2FP.PACK_AB R108, R181, R242 ;  /* 0x000000f2b56c723e */ /* 0x000fe200000000ff */
[----:B------:R-:W-:Y:S01]  /*6c60*/  FFMA.FTZ R6, R184, c[0x0][0x2d0], -R3 ;  /* 0x0000b400b8067a23 */ /* 0x000fe20000010803 */
[----:B------:R-:W-:Y:S01]  /*6c70*/  MOV R184, R20 ;  /* 0x0000001400b87202 */ /* 0x000fe20000000f00 */
[----:B------:R-:W-:Y:S01]  /*6c80*/  FMUL.FTZ R9, R100, R109 ;  /* 0x0000006d64097220 */ /* 0x000fe20000410000 */
[----:B------:R-:W2:Y:S01]  /*6c90*/  LDSM.16.MT88.4 R20, [R217+0x100] ;  /* 0x00010000d914783b */ /* 0x000ea20000004200 */
[----:B------:R3:W-:Y:S01]  /*6ca0*/  MUFU.EX2 R206, R6 ;  /* 0x0000000600ce7308 */ /* 0x0007e20000000800 */
[----:B------:R-:W-:Y:S01]  /*6cb0*/  F2FP.PACK_AB R115, R184, R244 ;  /* 0x000000f4b873723e */ /* 0x000fe200000000ff */
[----:B------:R-:W-:Y:S01]  /*6cc0*/  FMUL.FTZ R41, R100, R145 ;  /* 0x0000009164297220 */ /* 0x000fe20000410000 */
[----:B------:R-:W-:Y:S01]  /*6cd0*/  MOV R145, R56 ;  /* 0x0000003800917202 */ /* 0x000fe20000000f00 */
[----:B------:R-:W-:Y:S02]  /*6ce0*/  FFMA.FTZ R56, R197, c[0x0][0x2d0], -R175 ;  /* 0x0000b400c5387a23 */ /* 0x000fe400000108af */
[C---:B------:R-:W-:Y:S01]  /*6cf0*/  FMUL.FTZ R42, R0.reuse, R146 ;  /* 0x00000092002a7220 */ /* 0x040fe20000410000 */
[----:B------:R-:W4:Y:S01]  /*6d00*/  LDSM.16.MT88.4 R52, [R217+0x1100] ;  /* 0x00110000d934783b */ /* 0x000f220000004200 */
[----:B------:R-:W-:Y:S01]  /*6d10*/  FMUL.FTZ R43, R0, R147 ;  /* 0x00000093002b7220 */ /* 0x000fe20000410000 */
[----:B------:R-:W-:Y:S01]  /*6d20*/  MOV R146, R191 ;  /* 0x000000bf00927202 */ /* 0x000fe20000000f00 */
[--C-:B-1----:R-:W-:Y:S01]  /*6d30*/  FFMA.FTZ R4, R185, c[0x0][0x2d0], -R3.reuse ;  /* 0x0000b400b9047a23 */ /* 0x102fe20000010803 */
[----:B------:R1:W-:Y:S01]  /*6d40*/  MUFU.EX2 R244, R106 ;  /* 0x0000006a00f47308 */ /* 0x0003e20000000800 */
[----:B------:R-:W-:Y:S01]  /*6d50*/  FMUL.FTZ R5, R102, R113 ;  /* 0x0000007166057220 */ /* 0x000fe20000410000 */
[----:B------:R-:W-:Y:S01]  /*6d60*/  MOV R147, R237 ;  /* 0x000000ed00937202 */ /* 0x000fe20000000f00 */
[C---:B------:R-:W-:Y:S01]  /*6d70*/  FMUL.FTZ R46, R0.reuse, R150 ;  /* 0x00000096002e7220 */ /* 0x040fe20000410000 */
[----:B------:R-:W-:Y:S01]  /*6d80*/  MOV R185, R246 ;  /* 0x000000f600b97202 */ /* 0x000fe20000000f00 */
[----:B------:R-:W-:Y:S01]  /*6d90*/  FMUL.FTZ R47, R0, R151 ;  /* 0x00000097002f7220 */ /* 0x000fe20000410000 */
[----:B------:R-:W-:Y:S01]  /*6da0*/  LDSM.16.MT88.4 R120, [R217+0x2100] ;  /* 0x00210000d978783b */ /* 0x000fe20000004200 */
[----:B------:R-:W-:Y:S02]  /*6db0*/  FMUL.FTZ R49, R102, R153 ;  /* 0x0000009966317220 */ /* 0x000fe40000410000 */
[C---:B------:R-:W-:Y:S01]  /*6dc0*/  FMUL.FTZ R50, R101.reuse, R154 ;  /* 0x0000009a65327220 */ /* 0x040fe20000410000 */
[----:B------:R-:W5:Y:S01]  /*6dd0*/  MUFU.EX2 R207, R4 ;  /* 0x0000000400cf7308 */ /* 0x000f620000000800 */
[C---:B------:R-:W-:Y:S02]  /*6de0*/  FMUL.FTZ R58, R0.reuse, R162 ;  /* 0x000000a2003a7220 */ /* 0x040fe40000410000 */
[----:B---3--:R-:W-:Y:S01]  /*6df0*/  FMUL.FTZ R6, R101, R114 ;  /* 0x0000007265067220 */ /* 0x008fe20000410000 */
[----:B------:R-:W-:Y:S01]  /*6e00*/  F2FP.PACK_AB R114, R241, R245 ;  /* 0x000000f5f172723e */ /* 0x000fe200000000ff */
[C---:B------:R-:W-:Y:S01]  /*6e10*/  FMUL.FTZ R59, R0.reuse, R163 ;  /* 0x000000a3003b7220 */ /* 0x040fe20000410000 */
[----:B------:R-:W0:Y:S01]  /*6e20*/  LDGDEPBAR ;  /* 0x00000000000079af */ /* 0x000e220000000000 */
[C---:B------:R-:W-:Y:S02]  /*6e30*/  FMUL.FTZ R62, R0.reuse, R166 ;  /* 0x000000a6003e7220 */ /* 0x040fe40000410000 */
[C---:B------:R-:W-:Y:S01]  /*6e40*/  FMUL.FTZ R63, R0.reuse, R167 ;  /* 0x000000a7003f7220 */ /* 0x040fe20000410000 */
[----:B------:R3:W-:Y:S01]  /*6e50*/  MUFU.EX2 R246, R60 ;  /* 0x0000003c00f67308 */ /* 0x0007e20000000800 */
[C---:B------:R-:W-:Y:S02]  /*6e60*/  FMUL.FTZ R74, R0.reuse, R74 ;  /* 0x0000004a004a7220 */ /* 0x040fe40000410000 */
[----:B------:R-:W-:Y:S02]  /*6e70*/  FMUL.FTZ R75, R0, R75 ;  /* 0x0000004b004b7220 */ /* 0x000fe40000410000 */
[--C-:B-1----:R-:W-:Y:S02]  /*6e80*/  FFMA.FTZ R106, R198, c[0x0][0x2d0], -R176.reuse ;  /* 0x0000b400c66a7a23 */ /* 0x102fe400000108b0 */
[C---:B------:R-:W-:Y:S02]  /*6e90*/  FMUL.FTZ R78, R0.reuse, R78 ;  /* 0x0000004e004e7220 */ /* 0x040fe40000410000 */
[C---:B------:R-:W-:Y:S01]  /*6ea0*/  FMUL.FTZ R79, R0.reuse, R79 ;  /* 0x0000004f004f7220 */ /* 0x040fe20000410000 */
[----:B------:R1:W-:Y:S01]  /*6eb0*/  MUFU.EX2 R243, R106 ;  /* 0x0000006a00f37308 */ /* 0x0003e20000000800 */
[C---:B------:R-:W-:Y:S02]  /*6ec0*/  FMUL.FTZ R90, R0.reuse, R90 ;  /* 0x0000005a005a7220 */ /* 0x040fe40000410000 */
[----:B------:R-:W-:Y:S01]  /*6ed0*/  FMUL.FTZ R91, R0, R91 ;  /* 0x0000005b005b7220 */ /* 0x000fe20000410000 */
[----:B-----5:R-:W-:Y:S01]  /*6ee0*/  F2FP.PACK_AB R109, R207, R206 ;  /* 0x000000cecf6d723e */ /* 0x020fe200000000ff */
[--C-:B------:R-:W-:Y:S01]  /*6ef0*/  FFMA.FTZ R4, R183, c[0x0][0x2d0], -R3.reuse ;  /* 0x0000b400b7047a23 */ /* 0x100fe20000010803 */
[----:B------:R-:W-:Y:S01]  /*6f00*/  MOV R183, R24 ;  /* 0x0000001800b77202 */ /* 0x000fe20000000f00 */
[----:B------:R-:W-:Y:S01]  /*6f10*/  FMUL.FTZ R24, R100, R128 ;  /* 0x0000008064187220 */ /* 0x000fe20000410000 */
[----:B------:R-:W-:Y:S01]  /*6f20*/  MOV R128, R238 ;  /* 0x000000ee00807202 */ /* 0x000fe20000000f00 */
[C---:B------:R-:W-:Y:S01]  /*6f30*/  FMUL.FTZ R94, R0.reuse, R94 ;  /* 0x0000005e005e7220 */ /* 0x040fe20000410000 */
[----:B------:R5:W-:Y:S01]  /*6f40*/  MUFU.EX2 R208, R4 ;  /* 0x0000000400d07308 */ /* 0x000be20000000800 */
[----:B------:R-:W-:Y:S01]  /*6f50*/  F2FP.PACK_AB R113, R183, R179 ;  /* 0x000000b3b771723e */ /* 0x000fe200000000ff */
[----:B------:R-:W-:Y:S02]  /*6f60*/  FMUL.FTZ R95, R0, R95 ;  /* 0x0000005f005f7220 */ /* 0x000fe40000410000 */
[----:B---3--:R-:W-:Y:S02]  /*6f70*/  FMUL.FTZ R60, R100, R164 ;  /* 0x000000a4643c7220 */ /* 0x008fe40000410000 */
[--C-:B------:R-:W-:Y:S04]  /*6f80*/  FFMA.FTZ R172, R172, c[0x0][0x2d0], -R3.reuse ;  /* 0x0000b400acac7a23 */ /* 0x100fe80000010803 */
[----:B------:R3:W-:Y:S01]  /*6f90*/  MUFU.EX2 R245, R64 ;  /* 0x0000004000f57308 */ /* 0x0007e20000000800 */
[--C-:B-1----:R-:W-:Y:S09]  /*6fa0*/  FFMA.FTZ R106, R201, c[0x0][0x2d0], -R176.reuse ;  /* 0x0000b400c96a7a23 */ /* 0x102ff200000108b0 */
[----:B------:R1:W-:Y:S01]  /*6fb0*/  MUFU.EX2 R242, R106 ;  /* 0x0000006a00f27308 */ /* 0x0003e20000000800 */
[--C-:B-----5:R-:W-:Y:S02]  /*6fc0*/  FFMA.FTZ R4, R15, c[0x0][0x2d0], -R3.reuse ;  /* 0x0000b4000f047a23 */ /* 0x120fe40000010803 */
[----:B------:R-:W-:Y:S02]  /*6fd0*/  FMUL.FTZ R15, R0, R119 ;  /* 0x00000077000f7220 */ /* 0x000fe40000410000 */
[----:B------:R-:W5:Y:S05]  /*6fe0*/  LDSM.16.MT88.4 R116, [R218+0x1100] ;  /* 0x00110000da74783b */ /* 0x000f6a0000004200 */
[----:B------:R2:W2:Y:S01]  /*6ff0*/  MUFU.EX2 R209, R4 ;  /* 0x0000000400d17308 */ /* 0x0004a20000000800 */
[----:B---3--:R-:W-:Y:S02]  /*7000*/  FMUL.FTZ R64, R102, R168 ;  /* 0x000000a866407220 */ /* 0x008fe40000410000 */
[----:B------:R-:W-:Y:S01]  /*7010*/  LDSM.16.MT88.4 R168, [R218+0x1d00] ;  /* 0x001d0000daa8783b */ /* 0x000fe20000004200 */
[----:B-1----:R-:W-:Y:S06]  /*7020*/  FFMA.FTZ R106, R200, c[0x0][0x2d0], -R176 ;  /* 0x0000b400c86a7a23 */ /* 0x002fec00000108b0 */
[----:B------:R1:W-:Y:S01]  /*7030*/  MUFU.EX2 R241, R106 ;  /* 0x0000006a00f17308 */ /* 0x0003e20000000800 */
[----:B--2---:R-:W-:Y:S01]  /*7040*/  FMUL.FTZ R4, R102, R112 ;  /* 0x0000007066047220 */ /* 0x004fe20000410000 */
[----:B------:R-:W-:Y:S02]  /*7050*/  F2FP.PACK_AB R112, R182, R177 ;  /* 0x000000b1b670723e */ /* 0x000fe400000000ff */
[----:B------:R-:W-:Y:S05]  /*7060*/  F2FP.PACK_AB R111, R209, R208 ;  /* 0x000000d0d16f723e */ /* 0x000fea00000000ff */
[-C--:B------:R-:W-:Y:S08]  /*7070*/  HMMA.16816.F32 R4, R112, R20.reuse, R4 ;  /* 0x000000147004723c */ /* 0x080ff00000001804 */
[C---:B------:R-:W-:Y:S04]  /*7080*/  HMMA.16816.F32 R8, R108.reuse, R20, R8 ;  /* 0x000000146c08723c */ /* 0x040fe80000001808 */
[--C-:B-1----:R-:W-:Y:S03]  /*7090*/  FFMA.FTZ R106, R202, c[0x0][0x2d0], -R3.reuse ;  /* 0x0000b400ca6a7a23 */ /* 0x102fe60000010803 */
[C---:B------:R-:W-:Y:S01]  /*70a0*/  FMUL.FTZ R20, R102.reuse, R124 ;  /* 0x0000007c66147220 */ /* 0x040fe20000410000 */
[-C--:B------:R-:W-:Y:S01]  /*70b0*/  HMMA.16816.F32 R12, R108, R22.reuse, R12 ;  /* 0x000000166c0c723c */ /* 0x080fe2000000180c */
[----:B------:R1:W-:Y:S03]  /*70c0*/  MUFU.EX2 R197, R106 ;  /* 0x0000006a00c57308 */ /* 0x0003e60000000800 */
[----:B------:R-:W-:Y:S04]  /*70d0*/  FMUL.FTZ R21, R102, R125 ;  /* 0x0000007d66157220 */ /* 0x000fe80000410000 */
[C---:B------:R-:W-:Y:S07]  /*70e0*/  HMMA.16816.F32 R16, R112.reuse, R22, R16 ;  /* 0x000000167010723c */ /* 0x040fee0000001810 */
[C---:B------:R-:W-:Y:S02]  /*70f0*/  FMUL.FTZ R22, R101.reuse, R126 ;  /* 0x0000007e65167220 */ /* 0x040fe40000410000 */
[----:B------:R-:W-:Y:S02]  /*7100*/  FMUL.FTZ R23, R101, R127 ;  /* 0x0000007f65177220 */ /* 0x000fe40000410000 */
[----:B------:R-:W-:Y:S05]  /*7110*/  LDSM.16.MT88.4 R124, [R218+0x500] ;  /* 0x00050000da7c783b */ /* 0x000fea0000004200 */
[-C--:B------:R-:W-:Y:S03]  /*7120*/  HMMA.16816.F32 R20, R112, R36.reuse, R20 ;  /* 0x000000247014723c */ /* 0x080fe60000001814 */
[----:B-1----:R-:W-:Y:S05]  /*7130*/  FFMA.FTZ R106, R204, c[0x0][0x2d0], -R3 ;  /* 0x0000b400cc6a7a23 */ /* 0x002fea0000010803 */
[C---:B------:R-:W-:Y:S07]  /*7140*/  HMMA.16816.F32 R24, R108.reuse, R36, R24 ;  /* 0x000000246c18723c */ /* 0x040fee0000001818 */
[--C-:B------:R-:W-:Y:S01]  /*7150*/  FFMA.FTZ R36, R192, c[0x0][0x2d0], -R174.reuse ;  /* 0x0000b400c0247a23 */ /* 0x100fe200000108ae */
[-C--:B------:R-:W-:Y:S03]  /*7160*/  HMMA.16816.F32 R28, R108, R38.reuse, R28 ;  /* 0x000000266c1c723c */ /* 0x080fe6000000181c */
[----:B------:R1:W2:Y:S01]  /*7170*/  MUFU.EX2 R252, R36 ;  /* 0x0000002400fc7308 */ /* 0x0002a20000000800 */
[C---:B------:R-:W-:Y:S01]  /*7180*/  FMUL.FTZ R37, R102.reuse, R141 ;  /* 0x0000008d66257220 */ /* 0x040fe20000410000 */
[----:B------:R-:W-:Y:S01]  /*7190*/  MOV R192, R48 ;  /* 0x0000003000c07202 */ /* 0x000fe20000000f00 */
[--C-:B------:R-:W-:Y:S01]  /*71a0*/  FFMA.FTZ R48, R187, c[0x0][0x2d0], -R174.reuse ;  /* 0x0000b400bb307a23 */ /* 0x100fe200000108ae */
[----:B------:R-:W-:Y:S01]  /*71b0*/  MOV R141, R240 ;  /* 0x000000f0008d7202 */ /* 0x000fe20000000f00 */
[C---:B------:R-:W-:Y:S07]  /*71c0*/  HMMA.16816.F32 R32, R112.reuse, R38, R32 ;  /* 0x000000267020723c */ /* 0x040fee0000001820 */
[C---:B------:R-:W-:Y:S01]  /*71d0*/  FMUL.FTZ R38, R101.reuse, R142 ;  /* 0x0000008e65267220 */ /* 0x040fe20000410000 */
[----:B------:R-:W-:Y:S01]  /*71e0*/  MOV R142, R247 ;  /* 0x000000f7008e7202 */ /* 0x000fe20000000f00 */
[C---:B------:R-:W-:Y:S01]  /*71f0*/  FMUL.FTZ R39, R101.reuse, R143 ;  /* 0x0000008f65277220 */ /* 0x040fe20000410000 */
[----:B------:R3:W-:Y:S02]  /*7200*/  MUFU.EX2 R247, R56 ;  /* 0x0000003800f77308 */ /* 0x0007e40000000800 */
[----:B------:R-:W-:Y:S01]  /*7210*/  MOV R143, R239 ;  /* 0x000000ef008f7202 */ /* 0x000fe20000000f00 */
[----:B-1----:R-:W-:Y:S01]  /*7220*/  FMUL.FTZ R36, R102, R140 ;  /* 0x0000008c66247220 */ /* 0x002fe20000410000 */
[----:B------:R-:W-:Y:S06]  /*7230*/  MOV R140, R249 ;  /* 0x000000f9008c7202 */ /* 0x000fec0000000f00 */
[----:B------:R1:W1:Y:S01]  /*7240*/  MUFU.EX2 R249, R48 ;  /* 0x0000003000f97308 */ /* 0x0002620000000800 */
[-C--:B----4-:R-:W-:Y:S08]  /*7250*/  HMMA.16816.F32 R36, R112, R52.reuse, R36 ;  /* 0x000000347024723c */ /* 0x090ff00000001824 */
[C---:B------:R-:W-:Y:S04]  /*7260*/  HMMA.16816.F32 R40, R108.reuse, R52, R40 ;  /* 0x000000346c28723c */ /* 0x040fe80000001828 */
[----:B---3--:R-:W-:Y:S03]  /*7270*/  FMUL.FTZ R56, R100, R160 ;  /* 0x000000a064387220 */ /* 0x008fe60000410000 */
[----:B------:R-:W-:Y:S01]  /*7280*/  FFMA.FTZ R52, R196, c[0x0][0x2d0], -R175 ;  /* 0x0000b400c4347a23 */ /* 0x000fe200000108af */
[-C--:B------:R-:W-:Y:S01]  /*7290*/  HMMA.16816.F32 R44, R108, R54.reuse, R44 ;  /* 0x000000366c2c723c */ /* 0x080fe2000000182c */
[----:B------:R3:W-:Y:S03]  /*72a0*/  MUFU.EX2 R196, R106 ;  /* 0x0000006a00c47308 */ /* 0x0007e60000000800 */
[C---:B-1----:R-:W-:Y:S02]  /*72b0*/  FMUL.FTZ R48, R102.reuse, R152 ;  /* 0x0000009866307220 */ /* 0x042fe40000410000 */
[----:B------:R-:W-:Y:S01]  /*72c0*/  LDSM.16.MT88.4 R152, [R217+0x1d00] ;  /* 0x001d0000d998783b */ /* 0x000fe20000004200 */
[C---:B------:R-:W-:Y:S04]  /*72d0*/  FMUL.FTZ R53, R102.reuse, R157 ;  /* 0x0000009d66357220 */ /* 0x040fe80000410000 */
[C---:B------:R-:W-:Y:S01]  /*72e0*/  HMMA.16816.F32 R48, R112.reuse, R54, R48 ;  /* 0x000000367030723c */ /* 0x040fe20000001830 */
[----:B------:R1:W4:Y:S06]  /*72f0*/  MUFU.EX2 R248, R52 ;  /* 0x0000003400f87308 */ /* 0x00032c0000000800 */
[C---:B------:R-:W-:Y:S02]  /*7300*/  FMUL.FTZ R54, R101.reuse, R158 ;  /* 0x0000009e65367220 */ /* 0x040fe40000410000 */
[----:B------:R-:W-:Y:S03]  /*7310*/  FMUL.FTZ R55, R101, R159 ;  /* 0x0000009f65377220 */ /* 0x000fe60000410000 */
[--C-:B---3--:R-:W-:Y:S04]  /*7320*/  FFMA.FTZ R106, R211, c[0x0][0x2d0], -R3.reuse ;  /* 0x0000b400d36a7a23 */ /* 0x108fe80000010803 */
[----:B------:R3:W-:Y:S01]  /*7330*/  MUFU.EX2 R191, R106 ;  /* 0x0000006a00bf7308 */ /* 0x0007e20000000800 */
[----:B-1----:R-:W-:Y:S07]  /*7340*/  FMUL.FTZ R52, R102, R156 ;  /* 0x0000009c66347220 */ /* 0x002fee0000410000 */
[-C--:B-----5:R-:W-:Y:S08]  /*7350*/  HMMA.16816.F32 R52, R112, R116.reuse, R52 ;  /* 0x000000747034723c */ /* 0x0a0ff00000001834 */
[C---:B------:R-:W-:Y:S04]  /*7360*/  HMMA.16816.F32 R56, R108.reuse, R116, R56 ;  /* 0x000000746c38723c */ /* 0x040fe80000001838 */
[----:B---3--:R-:W-:Y:S02]  /*7370*/  FFMA.FTZ R106, R214, c[0x0][0x2d0], -R3 ;  /* 0x0000b400d66a7a23 */ /* 0x008fe40000010803 */
[----:B------:R-:W-:Y:S02]  /*7380*/  MUFU.EX2 R214, R107 ;  /* 0x0000006b00d67308 */ /* 0x000fe40000000800 */
[-C--:B------:R-:W-:Y:S08]  /*7390*/  HMMA.16816.F32 R60, R108, R118.reuse, R60 ;  /* 0x000000766c3c723c */ /* 0x080ff0000000183c */
[C---:B------:R-:W-:Y:S01]  /*73a0*/  HMMA.16816.F32 R64, R112.reuse, R118, R64 ;  /* 0x000000767040723c */ /* 0x040fe20000001840 */
[----:B------:R1:W3:Y:S01]  /*73b0*/  MUFU.EX2 R194, R106 ;  /* 0x0000006a00c27308 */ /* 0x0002e20000000800 */
[----:B------:R-:W5:Y:S06]  /*73c0*/  LDSM.16.MT88.4 R116, [R218+0x2100] ;  /* 0x00210000da74783b */ /* 0x000f6c0000004200 */
[-C--:B------:R-:W-:Y:S08]  /*73d0*/  HMMA.16816.F32 R68, R112, R120.reuse, R68 ;  /* 0x000000787044723c */ /* 0x080ff00000001844 */
[C---:B------:R-:W-:Y:S08]  /*73e0*/  HMMA.16816.F32 R72, R108.reuse, R120, R72 ;  /* 0x000000786c48723c */ /* 0x040ff00000001848 */
[-C--:B------:R-:W-:Y:S04]  /*73f0*/  HMMA.16816.F32 R76, R108, R122.reuse, R76 ;  /* 0x0000007a6c4c723c */ /* 0x080fe8000000184c */
[--C-:B-1----:R-:W-:Y:S04]  /*7400*/  FFMA.FTZ R106, R212, c[0x0][0x2d0], -R174.reuse ;  /* 0x0000b400d46a7a23 */ /* 0x102fe800000108ae */
[C---:B------:R-:W-:Y:S01]  /*7410*/  HMMA.16816.F32 R80, R112.reuse, R122, R80 ;  /* 0x0000007a7050723c */ /* 0x040fe20000001850 */
[----:B------:R1:W-:Y:S01]  /*7420*/  MUFU.EX2 R240, R106 ;  /* 0x0000006a00f07308 */ /* 0x0003e20000000800 */
[----:B------:R-:W3:Y:S06]  /*7430*/  LDSM.16.MT88.4 R120, [R217+0x500] ;  /* 0x00050000d978783b */ /* 0x000eec0000004200 */
[-C--:B-----5:R-:W-:Y:S08]  /*7440*/  HMMA.16816.F32 R84, R112, R116.reuse, R84 ;  /* 0x000000747054723c */ /* 0x0a0ff00000001854 */
[C---:B------:R-:W-:Y:S04]  /*7450*/  HMMA.16816.F32 R88, R108.reuse, R116, R88 ;  /* 0x000000746c58723c */ /* 0x040fe80000001858 */
[--C-:B-1----:R-:W-:Y:S04]  /*7460*/  FFMA.FTZ R106, R213, c[0x0][0x2d0], -R174.reuse ;  /* 0x0000b400d56a7a23 */ /* 0x102fe800000108ae */
[-C--:B------:R-:W-:Y:S01]  /*7470*/  HMMA.16816.F32 R92, R108, R118.reuse, R92 ;  /* 0x000000766c5c723c */ /* 0x080fe2000000185c */
[----:B------:R1:W5:Y:S06]  /*7480*/  MUFU.EX2 R238, R106 ;  /* 0x0000006a00ee7308 */ /* 0x00036c0000000800 */
[----:B--2---:R-:W-:Y:S01]  /*7490*/  F2FP.PACK_AB R108, R251, R252 ;  /* 0x000000fcfb6c723e */ /* 0x004fe200000000ff */
[----:B------:R-:W-:Y:S01]  /*74a0*/  HMMA.16816.F32 R96, R112, R118, R96 ;  /* 0x000000767060723c */ /* 0x000fe20000001860 */
[----:B------:R-:W2:Y:S03]  /*74b0*/  LDSM.16.MT88.4 R116, [R217+0x1500] ;  /* 0x00150000d974783b */ /* 0x000ea60000004200 */
[----:B------:R-:W-:Y:S02]  /*74c0*/  F2FP.PACK_AB R110, R249, R250 ;  /* 0x000000faf96e723e */ /* 0x000fe400000000ff */
[----:B----4-:R-:W-:Y:S02]  /*74d0*/  F2FP.PACK_AB R109, R247, R248 ;  /* 0x000000f8f76d723e */ /* 0x010fe400000000ff */
[----:B------:R-:W-:Y:S04]  /*74e0*/  F2FP.PACK_AB R111, R245, R246 ;  /* 0x000000f6f56f723e */ /* 0x000fe800000000ff */
[----:B------:R-:W-:Y:S02]  /*74f0*/  F2FP.PACK_AB R112, R243, R244 ;  /* 0x000000f4f370723e */ /* 0x000fe400000000ff */
[----:B------:R-:W-:Y:S01]  /*7500*/  F2FP.PACK_AB R114, R241, R242 ;  /* 0x000000f2f172723e */ /* 0x000fe200000000ff */
[-C--:B---3--:R-:W-:Y:S05]  /*7510*/  HMMA.16816.F32 R4, R108, R120.reuse, R4 ;  /* 0x000000786c04723c */ /* 0x088fea0000001804 */
[--C-:B-1----:R-:W-:Y:S01]  /*7520*/  FFMA.FTZ R106, R203, c[0x0][0x2d0], -R174.reuse ;  /* 0x0000b400cb6a7a23 */ /* 0x102fe200000108ae */
[----:B------:R-:W-:Y:S02]  /*7530*/  F2FP.PACK_AB R113, R196, R197 ;  /* 0x000000c5c471723e */ /* 0x000fe400000000ff */
[----:B------:R-:W-:Y:S01]  /*7540*/  F2FP.PACK_AB R115, R194, R191 ;  /* 0x000000bfc273723e */ /* 0x000fe200000000ff */
[----:B------:R1:W-:Y:S06]  /*7550*/  MUFU.EX2 R239, R106 ;  /* 0x0000006a00ef7308 */ /* 0x0003ec0000000800 */
[C---:B------:R-:W-:Y:S08]  /*7560*/  HMMA.16816.F32 R8, R112.reuse, R120, R8 ;  /* 0x000000787008723c */ /* 0x040ff00000001808 */
[-C--:B------:R-:W-:Y:S08]  /*7570*/  HMMA.16816.F32 R12, R112, R122.reuse, R12 ;  /* 0x0000007a700c723c */ /* 0x080ff0000000180c */
[C---:B------:R-:W-:Y:S01]  /*7580*/  HMMA.16816.F32 R16, R108.reuse, R122, R16 ;  /* 0x0000007a6c10723c */ /* 0x040fe20000001810 */
[----:B------:R-:W3:Y:S03]  /*7590*/  LDSM.16.MT88.4 R120, [R218+0x1500] ;  /* 0x00150000da78783b */ /* 0x000ee60000004200 */
[----:B-1----:R-:W-:Y:S04]  /*75a0*/  FFMA.FTZ R106, R210, c[0x0][0x2d0], -R174 ;  /* 0x0000b400d26a7a23 */ /* 0x002fe800000108ae */
[-C--:B------:R-:W-:Y:S01]  /*75b0*/  HMMA.16816.F32 R20, R108, R124.reuse, R20 ;  /* 0x0000007c6c14723c */ /* 0x080fe20000001814 */
[----:B------:R1:W4:Y:S07]  /*75c0*/  MUFU.EX2 R237, R106 ;  /* 0x0000006a00ed7308 */ /* 0x00032e0000000800 */
[C---:B------:R-:W-:Y:S08]  /*75d0*/  HMMA.16816.F32 R24, R112.reuse, R124, R24 ;  /* 0x0000007c7018723c */ /* 0x040ff00000001818 */
[-C--:B------:R-:W-:Y:S08]  /*75e0*/  HMMA.16816.F32 R28, R112, R126.reuse, R28 ;  /* 0x0000007e701c723c */ /* 0x080ff0000000181c */
[C---:B------:R-:W-:Y:S01]  /*75f0*/  HMMA.16816.F32 R32, R108.reuse, R126, R32 ;  /* 0x0000007e6c20723c */ /* 0x040fe20000001820 */
[----:B------:R-:W4:Y:S03]  /*7600*/  LDSM.16.MT88.4 R124, [R217+0x2500] ;  /* 0x00250000d97c783b */ /* 0x000f260000004200 */
[--C-:B-1----:R-:W-:Y:S04]  /*7610*/  FFMA.FTZ R106, R236, c[0x0][0x2d0], -R175.reuse ;  /* 0x0000b400ec6a7a23 */ /* 0x102fe800000108af */
[-C--:B--2---:R-:W-:Y:S01]  /*7620*/  HMMA.16816.F32 R36, R108, R116.reuse, R36 ;  /* 0x000000746c24723c */ /* 0x084fe20000001824 */
[----:B------:R1:W-:Y:S07]  /*7630*/  MUFU.EX2 R236, R106 ;  /* 0x0000006a00ec7308 */ /* 0x0003ee0000000800 */
[C---:B------:R-:W-:Y:S08]  /*7640*/  HMMA.16816.F32 R40, R112.reuse, R116, R40 ;  /* 0x000000747028723c */ /* 0x040ff00000001828 */
[-C--:B------:R-:W-:Y:S08]  /*7650*/  HMMA.16816.F32 R44, R112, R118.reuse, R44 ;  /* 0x00000076702c723c */ /* 0x080ff0000000182c */
[C---:B------:R-:W-:Y:S01]  /*7660*/  HMMA.16816.F32 R48, R108.reuse, R118, R48 ;  /* 0x000000766c30723c */ /* 0x040fe20000001830 */
[----:B------:R-:W2:Y:S03]  /*7670*/  LDSM.16.MT88.4 R116, [R218+0x2500] ;  /* 0x00250000da74783b */ /* 0x000ea60000004200 */
[--C-:B-1----:R-:W-:Y:S04]  /*7680*/  FFMA.FTZ R106, R235, c[0x0][0x2d0], -R175.reuse ;  /* 0x0000b400eb6a7a23 */ /* 0x102fe800000108af */
[-C--:B---3--:R-:W-:Y:S01]  /*7690*/  HMMA.16816.F32 R52, R108, R120.reuse, R52 ;  /* 0x000000786c34723c */ /* 0x088fe20000001834 */
[----:B------:R1:W3:Y:S07]  /*76a0*/  MUFU.EX2 R235, R106 ;  /* 0x0000006a00eb7308 */ /* 0x0002ee0000000800 */
[C---:B------:R-:W-:Y:S08]  /*76b0*/  HMMA.16816.F32 R56, R112.reuse, R120, R56 ;  /* 0x000000787038723c */ /* 0x040ff00000001838 */
[-C--:B------:R-:W-:Y:S08]  /*76c0*/  HMMA.16816.F32 R60, R112, R122.reuse, R60 ;  /* 0x0000007a703c723c */ /* 0x080ff0000000183c */
[C---:B------:R-:W-:Y:S01]  /*76d0*/  HMMA.16816.F32 R64, R108.reuse, R122, R64 ;  /* 0x0000007a6c40723c */ /* 0x040fe20000001840 */
[----:B------:R-:W-:Y:S03]  /*76e0*/  LDSM.16.MT88.4 R120, [R218+0x900] ;  /* 0x00090000da78783b */ /* 0x000fe60000004200 */
[----:B-1----:R-:W-:Y:S04]  /*76f0*/  FFMA.FTZ R106, R147, c[0x0][0x2d0], -R175 ;  /* 0x0000b400936a7a23 */ /* 0x002fe800000108af */
[-C--:B----4-:R-:W-:Y:S01]  /*7700*/  HMMA.16816.F32 R68, R108, R124.reuse, R68 ;  /* 0x0000007c6c44723c */ /* 0x090fe20000001844 */
[----:B------:R1:W4:Y:S07]  /*7710*/  MUFU.EX2 R215, R106 ;  /* 0x0000006a00d77308 */ /* 0x00032e0000000800 */
[C---:B------:R-:W-:Y:S08]  /*7720*/  HMMA.16816.F32 R72, R112.reuse, R124, R72 ;  /* 0x0000007c7048723c */ /* 0x040ff00000001848 */
[-C--:B------:R-:W-:Y:S08]  /*7730*/  HMMA.16816.F32 R76, R112, R126.reuse, R76 ;  /* 0x0000007e704c723c */ /* 0x080ff0000000184c */
[C---:B------:R-:W-:Y:S01]  /*7740*/  HMMA.16816.F32 R80, R108.reuse, R126, R80 ;  /* 0x0000007e6c50723c */ /* 0x040fe20000001850 */
[----:B------:R-:W-:Y:S03]  /*7750*/  LDSM.16.MT88.4 R124, [R218+0x1900] ;  /* 0x00190000da7c783b */ /* 0x000fe60000004200 */
[--C-:B-1----:R-:W-:Y:S01]  /*7760*/  FFMA.FTZ R106, R146, c[0x0][0x2d0], -R176.reuse ;  /* 0x0000b400926a7a23 */ /* 0x102fe200000108b0 */
[----:B------:R-:W-:Y:S03]  /*7770*/  MOV R146, R128 ;  /* 0x0000008000927202 */ /* 0x000fe60000000f00 */
[-C--:B--2---:R-:W-:Y:S01]  /*7780*/  HMMA.16816.F32 R84, R108, R116.reuse, R84 ;  /* 0x000000746c54723c */ /* 0x084fe20000001854 */
[----:B------:R1:W-:Y:S07]  /*7790*/  MUFU.EX2 R213, R106 ;  /* 0x0000006a00d57308 */ /* 0x0003ee0000000800 */
[C---:B------:R-:W-:Y:S08]  /*77a0*/  HMMA.16816.F32 R88, R112.reuse, R116, R88 ;  /* 0x000000747058723c */ /* 0x040ff00000001858 */
[-C--:B------:R-:W-:Y:S08]  /*77b0*/  HMMA.16816.F32 R92, R112, R118.reuse, R92 ;  /* 0x00000076705c723c */ /* 0x080ff0000000185c */
[----:B------:R-:W-:Y:S01]  /*77c0*/  HMMA.16816.F32 R96, R108, R118, R96 ;  /* 0x000000766c60723c */ /* 0x000fe20000001860 */
[----:B------:R-:W-:Y:S03]  /*77d0*/  LDSM.16.MT88.4 R116, [R217+0x1900] ;  /* 0x00190000d974783b */ /* 0x000fe60000004200 */
[--C-:B-1----:R-:W-:Y:S01]  /*77e0*/  FFMA.FTZ R106, R145, c[0x0][0x2d0], -R176.reuse ;  /* 0x0000b400916a7a23 */ /* 0x102fe200000108b0 */
[----:B------:R-:W-:Y:S02]  /*77f0*/  MOV R145, R131 ;  /* 0x0000008300917202 */ /* 0x000fe40000000f00 */
[----:B-----5:R-:W-:Y:S01]  /*7800*/  F2FP.PACK_AB R108, R238, R240 ;  /* 0x000000f0ee6c723e */ /* 0x020fe200000000ff */
[----:B------:R1:W2:Y:S01]  /*7810*/  MUFU.EX2 R212, R106 ;  /* 0x0000006a00d47308 */ /* 0x0002a20000000800 */
[----:B------:R-:W-:Y:S03]  /*7820*/  F2FP.PACK_AB R110, R237, R239 ;  /* 0x000000efed6e723e */ /* 0x000fe600000000ff */
[----:B---3--:R-:W-:Y:S02]  /*7830*/  F2FP.PACK_AB R109, R235, R236 ;  /* 0x000000eceb6d723e */ /* 0x008fe400000000ff */
[----:B----4-:R-:W-:Y:S01]  /*7840*/  F2FP.PACK_AB R111, R215, R214 ;  /* 0x000000d6d76f723e */ /* 0x010fe200000000ff */
[----:B-1----:R-:W-:Y:S01]  /*7850*/  FFMA.FTZ R106, R144, c[0x0][0x2d0], -R176 ;  /* 0x0000b400906a7a23 */ /* 0x002fe200000108b0 */
[----:B------:R-:W-:Y:S02]  /*7860*/  MOV R144, R193 ;  /* 0x000000c100907202 */ /* 0x000fe40000000f00 */
[----:B------:R-:W-:Y:S01]  /*7870*/  MOV R193, R130 ;  /* 0x0000008200c17202 */ /* 0x000fe20000000f00 */
[----:B------:R1:W-:Y:S01]  /*7880*/  MUFU.EX2 R210, R106 ;  /* 0x0000006a00d27308 */ /* 0x0003e20000000800 */
[----:B--2---:R-:W-:Y:S01]  /*7890*/  F2FP.PACK_AB R112, R212, R213 ;  /* 0x000000d5d470723e */ /* 0x004fe200000000ff */
[----:B------:R-:W-:Y:S01]  /*78a0*/  FFMA.FTZ R107, R144, c[0x0][0x2d0], -R174 ;  /* 0x0000b400906b7a23 */ /* 0x000fe200000108ae */
[----:B------:R-:W-:Y:S07]  /*78b0*/  MOV R144, R180 ;  /* 0x000000b400907202 */ /* 0x000fee0000000f00 */
[----:B------:R2:W-:Y:S01]  /*78c0*/  MUFU.EX2 R203, R107 ;  /* 0x0000006b00cb7308 */ /* 0x0005e20000000800 */
[--C-:B-1----:R-:W-:Y:S01]  /*78d0*/  FFMA.FTZ R106, R143, c[0x0][0x2d0], -R176.reuse ;  /* 0x0000b4008f6a7a23 */ /* 0x102fe200000108b0 */
[----:B------:R-:W-:Y:S02]  /*78e0*/  MOV R143, R140 ;  /* 0x0000008c008f7202 */ /* 0x000fe40000000f00 */
[----:B------:R-:W-:Y:S06]  /*78f0*/  MOV R140, R129 ;  /* 0x00000081008c7202 */ /* 0x000fec0000000f00 */
[----:B------:R1:W3:Y:S01]  /*7900*/  MUFU.EX2 R211, R106 ;  /* 0x0000006a00d37308 */ /* 0x0002e20000000800 */
[----:B------:R-:W4:Y:S01]  /*7910*/  LDSM.16.MT88.4 R128, [R217+0x900] ;  /* 0x00090000d980783b */ /* 0x000f220000004200 */
[----:B--2---:R-:W-:Y:S08]  /*7920*/  FFMA.FTZ R107, R139, c[0x0][0x2d0], -R176 ;  /* 0x0000b4008b6b7a23 */ /* 0x004ff000000108b0 */
[----:B------:R-:W-:Y:S10]  /*7930*/  MUFU.EX2 R195, R107 ;  /* 0x0000006b00c37308 */ /* 0x000ff40000000800 */
[----:B------:R-:W-:Y:S01]  /*7940*/  MUFU.EX2 R107, R172 ;  /* 0x000000ac006b7308 */ /* 0x000fe20000000800 */
[--C-:B-1----:R-:W-:Y:S01]  /*7950*/  FFMA.FTZ R106, R189, c[0x0][0x2d0], -R3.reuse ;  /* 0x0000b400bd6a7a23 */ /* 0x102fe20000010803 */
[----:B---3--:R-:W-:Y:S08]  /*7960*/  F2FP.PACK_AB R114, R211, R210 ;  /* 0x000000d2d372723e */ /* 0x008ff000000000ff */
[----:B------:R1:W-:Y:S01]  /*7970*/  MUFU.EX2 R189, R106 ;  /* 0x0000006a00bd7308 */ /* 0x0003e20000000800 */
[-C--:B----4-:R-:W-:Y:S03]  /*7980*/  HMMA.16816.F32 R4, R108, R128.reuse, R4 ;  /* 0x000000806c04723c */ /* 0x090fe60000001804 */
[--C-:B-1----:R-:W-:Y:S06]  /*7990*/  FFMA.FTZ R106, R188, c[0x0][0x2d0], -R3.reuse ;  /* 0x0000b400bc6a7a23 */ /* 0x102fec0000010803 */
[----:B------:R1:W2:Y:S03]  /*79a0*/  MUFU.EX2 R188, R106 ;  /* 0x0000006a00bc7308 */ /* 0x0002a60000000800 */
[--C-:B-1----:R-:W-:Y:S01]  /*79b0*/  FFMA.FTZ R106, R190, c[0x0][0x2d0], -R3.reuse ;  /* 0x0000b400be6a7a23 */ /* 0x102fe20000010803 */
[----:B--2---:R-:W-:Y:S06]  /*79c0*/  F2FP.PACK_AB R113, R188, R189 ;  /* 0x000000bdbc71723e */ /* 0x004fec00000000ff */
[----:B------:R1:W-:Y:S02]  /*79d0*/  MUFU.EX2 R187, R106 ;  /* 0x0000006a00bb7308 */ /* 0x0003e40000000800 */
[----:B-1----:R-:W-:Y:S08]  /*79e0*/  FFMA.FTZ R106, R205, c[0x0][0x2d0], -R3 ;  /* 0x0000b400cd6a7a23 */ /* 0x002ff00000010803 */
[----:B------:R1:W2:Y:S02]  /*79f0*/  MUFU.EX2 R186, R106 ;  /* 0x0000006a00ba7308 */ /* 0x0002a40000000800 */
[--C-:B-1----:R-:W-:Y:S01]  /*7a00*/  FFMA.FTZ R106, R146, c[0x0][0x2d0], -R174.reuse ;  /* 0x0000b400926a7a23 */ /* 0x102fe200000108ae */
[----:B--2---:R-:W-:Y:S02]  /*7a10*/  F2FP.PACK_AB R115, R186, R187 ;  /* 0x000000bbba73723e */ /* 0x004fe400000000ff */
[----:B------:R-:W-:Y:S05]  /*7a20*/  MOV R146, R182 ;  /* 0x000000b600927202 */ /* 0x000fea0000000f00 */
[----:B------:R1:W-:Y:S01]  /*7a30*/  MUFU.EX2 R204, R106 ;  /* 0x0000006a00cc7308 */ /* 0x0003e20000000800 */
[C---:B------:R-:W-:Y:S08]  /*7a40*/  HMMA.16816.F32 R8, R112.reuse, R128, R8 ;  /* 0x000000807008723c */ /* 0x040ff00000001808 */
[-C--:B------:R-:W-:Y:S08]  /*7a50*/  HMMA.16816.F32 R12, R112, R130.reuse, R12 ;  /* 0x00000082700c723c */ /* 0x080ff0000000180c */
[C---:B------:R-:W-:Y:S04]  /*7a60*/  HMMA.16816.F32 R16, R108.reuse, R130, R16 ;  /* 0x000000826c10723c */ /* 0x040fe80000001810 */
[--C-:B-1----:R-:W-:Y:S01]  /*7a70*/  FFMA.FTZ R106, R145, c[0x0][0x2d0], -R174.reuse ;  /* 0x0000b400916a7a23 */ /* 0x102fe200000108ae */
[----:B------:R-:W-:Y:S03]  /*7a80*/  MOV R145, R181 ;  /* 0x000000b500917202 */ /* 0x000fe60000000f00 */
[-C--:B------:R-:W-:Y:S01]  /*7a90*/  HMMA.16816.F32 R20, R108, R120.reuse, R20 ;  /* 0x000000786c14723c */ /* 0x080fe20000001814 */
[----:B------:R1:W2:Y:S07]  /*7aa0*/  MUFU.EX2 R205, R106 ;  /* 0x0000006a00cd7308 */ /* 0x0002ae0000000800 */
[C---:B------:R-:W-:Y:S08]  /*7ab0*/  HMMA.16816.F32 R24, R112.reuse, R120, R24 ;  /* 0x000000787018723c */ /* 0x040ff00000001818 */
[-C--:B------:R-:W-:Y:S08]  /*7ac0*/  HMMA.16816.F32 R28, R112, R122.reuse, R28 ;  /* 0x0000007a701c723c */ /* 0x080ff0000000181c */
[C---:B------:R-:W-:Y:S01]  /*7ad0*/  HMMA.16816.F32 R32, R108.reuse, R122, R32 ;  /* 0x0000007a6c20723c */ /* 0x040fe20000001820 */
[----:B------:R-:W3:Y:S03]  /*7ae0*/  LDSM.16.MT88.4 R120, [R217+0x2900] ;  /* 0x00290000d978783b */ /* 0x000ee60000004200 */
[----:B-1----:R-:W-:Y:S01]  /*7af0*/  FFMA.FTZ R106, R143, c[0x0][0x2d0], -R174 ;  /* 0x0000b4008f6a7a23 */ /* 0x002fe200000108ae */
[----:B--2---:R-:W-:Y:S02]  /*7b00*/  F2FP.PACK_AB R172, R205, R204 ;  /* 0x000000cccdac723e */ /* 0x004fe400000000ff */
[----:B------:R-:W-:Y:S01]  /*7b10*/  MOV R143, R184 ;  /* 0x000000b8008f7202 */ /* 0x000fe20000000f00 */
[-C--:B------:R-:W-:Y:S01]  /*7b20*/  HMMA.16816.F32 R36, R108, R116.reuse, R36 ;  /* 0x000000746c24723c */ /* 0x080fe20000001824 */
[----:B------:R1:W2:Y:S07]  /*7b30*/  MUFU.EX2 R202, R106 ;  /* 0x0000006a00ca7308 */ /* 0x0002ae0000000800 */
[C---:B------:R-:W-:Y:S08]  /*7b40*/  HMMA.16816.F32 R40, R112.reuse, R116, R40 ;  /* 0x000000747028723c */ /* 0x040ff00000001828 */
[-C--:B------:R-:W-:Y:S08]  /*7b50*/  HMMA.16816.F32 R44, R112, R118.reuse, R44 ;  /* 0x00000076702c723c */ /* 0x080ff0000000182c */
[C---:B------:R-:W-:Y:S01]  /*7b60*/  HMMA.16816.F32 R48, R108.reuse, R118, R48 ;  /* 0x000000766c30723c */ /* 0x040fe20000001830 */
[----:B------:R-:W4:Y:S03]  /*7b70*/  LDSM.16.MT88.4 R116, [R218+0x2900] ;  /* 0x00290000da74783b */ /* 0x000f260000004200 */
[--C-:B-1----:R-:W-:Y:S01]  /*7b80*/  FFMA.FTZ R106, R142, c[0x0][0x2d0], -R175.reuse ;  /* 0x0000b4008e6a7a23 */ /* 0x102fe200000108af */
[----:B------:R-:W-:Y:S02]  /*7b90*/  MOV R142, R183 ;  /* 0x000000b7008e7202 */ /* 0x000fe40000000f00 */
[----:B--2---:R-:W-:Y:S01]  /*7ba0*/  F2FP.PACK_AB R174, R202, R203 ;  /* 0x000000cbcaae723e */ /* 0x004fe200000000ff */
[-C--:B------:R-:W-:Y:S01]  /*7bb0*/  HMMA.16816.F32 R52, R108, R124.reuse, R52 ;  /* 0x0000007c6c34723c */ /* 0x080fe20000001834 */
[----:B------:R1:W-:Y:S01]  /*7bc0*/  MUFU.EX2 R200, R106 ;  /* 0x0000006a00c87308 */ /* 0x0003e20000000800 */
[----:B------:R-:W-:Y:S06]  /*7bd0*/  LDSM.16.MT88.4 R180, [R217+0x2d00] ;  /* 0x002d0000d9b4783b */ /* 0x000fec0000004200 */
[C---:B------:R-:W-:Y:S08]  /*7be0*/  HMMA.16816.F32 R56, R112.reuse, R124, R56 ;  /* 0x0000007c7038723c */ /* 0x040ff00000001838 */
[-C--:B------:R-:W-:Y:S08]  /*7bf0*/  HMMA.16816.F32 R60, R112, R126.reuse, R60 ;  /* 0x0000007e703c723c */ /* 0x080ff0000000183c */
[C---:B------:R-:W-:Y:S01]  /*7c00*/  HMMA.16816.F32 R64, R108.reuse, R126, R64 ;  /* 0x0000007e6c40723c */ /* 0x040fe20000001840 */
[----:B------:R-:W2:Y:S03]  /*7c10*/  LDSM.16.MT88.4 R124, [R217+0xd00] ;  /* 0x000d0000d97c783b */ /* 0x000ea60000004200 */
[--C-:B-1----:R-:W-:Y:S01]  /*7c20*/  FFMA.FTZ R106, R141, c[0x0][0x2d0], -R175.reuse ;  /* 0x0000b4008d6a7a23 */ /* 0x102fe200000108af */
[----:B------:R-:W-:Y:S02]  /*7c30*/  MOV R141, R132 ;  /* 0x00000084008d7202 */ /* 0x000fe40000000f00 */
[----:B------:R-:W-:Y:S01]  /*7c40*/  MOV R132, R179 ;  /* 0x000000b300847202 */ /* 0x000fe20000000f00 */
[-C--:B---3--:R-:W-:Y:S01]  /*7c50*/  HMMA.16816.F32 R68, R108, R120.reuse, R68 ;  /* 0x000000786c44723c */ /* 0x088fe20000001844 */
[----:B------:R1:W-:Y:S07]  /*7c60*/  MUFU.EX2 R201, R106 ;  /* 0x0000006a00c97308 */ /* 0x0003ee0000000800 */
[C---:B------:R-:W-:Y:S08]  /*7c70*/  HMMA.16816.F32 R72, R112.reuse, R120, R72 ;  /* 0x000000787048723c */ /* 0x040ff00000001848 */
[-C--:B------:R-:W-:Y:S08]  /*7c80*/  HMMA.16816.F32 R76, R112, R122.reuse, R76 ;  /* 0x0000007a704c723c */ /* 0x080ff0000000184c */
[C---:B------:R-:W-:Y:S04]  /*7c90*/  HMMA.16816.F32 R80, R108.reuse, R122, R80 ;  /* 0x0000007a6c50723c */ /* 0x040fe80000001850 */
[--C-:B-1----:R-:W-:Y:S01]  /*7ca0*/  FFMA.FTZ R106, R140, c[0x0][0x2d0], -R175.reuse ;  /* 0x0000b4008c6a7a23 */ /* 0x102fe200000108af */
[----:B------:R-:W-:Y:S02]  /*7cb0*/  MOV R140, R133 ;  /* 0x00000085008c7202 */ /* 0x000fe40000000f00 */
[----:B------:R-:W-:Y:S01]  /*7cc0*/  MOV R133, R177 ;  /* 0x000000b100857202 */ /* 0x000fe20000000f00 */
[-C--:B----4-:R-:W-:Y:S01]  /*7cd0*/  HMMA.16816.F32 R84, R108, R116.reuse, R84 ;  /* 0x000000746c54723c */ /* 0x090fe20000001854 */
[----:B------:R1:W-:Y:S07]  /*7ce0*/  MUFU.EX2 R199, R106 ;  /* 0x0000006a00c77308 */ /* 0x0003ee0000000800 */
[C---:B------:R-:W-:Y:S08]  /*7cf0*/  HMMA.16816.F32 R88, R112.reuse, R116, R88 ;  /* 0x000000747058723c */ /* 0x040ff00000001858 */
[-C--:B------:R-:W-:Y:S08]  /*7d00*/  HMMA.16816.F32 R92, R112, R118.reuse, R92 ;  /* 0x00000076705c723c */ /* 0x080ff0000000185c */
[----:B------:R-:W-:Y:S04]  /*7d10*/  HMMA.16816.F32 R96, R108, R118, R96 ;  /* 0x000000766c60723c */ /* 0x000fe80000001860 */
[----:B-1----:R-:W-:Y:S04]  /*7d20*/  FFMA.FTZ R106, R193, c[0x0][0x2d0], -R175 ;  /* 0x0000b400c16a7a23 */ /* 0x002fe800000108af */
[----:B------:R1:W3:Y:S04]  /*7d30*/  MUFU.EX2 R198, R106 ;  /* 0x0000006a00c67308 */ /* 0x0002e80000000800 */
[--C-:B-1----:R-:W-:Y:S01]  /*7d40*/  FFMA.FTZ R106, R192, c[0x0][0x2d0], -R176.reuse ;  /* 0x0000b400c06a7a23 */ /* 0x102fe200000108b0 */
[----:B---3--:R-:W-:Y:S05]  /*7d50*/  F2FP.PACK_AB R175, R198, R199 ;  /* 0x000000c7c6af723e */ /* 0x008fea00000000ff */
[----:B------:R1:W3:Y:S02]  /*7d60*/  MUFU.EX2 R193, R106 ;  /* 0x0000006a00c17308 */ /* 0x0002e40000000800 */
[--C-:B-1----:R-:W-:Y:S08]  /*7d70*/  FFMA.FTZ R106, R138, c[0x0][0x2d0], -R176.reuse ;  /* 0x0000b4008a6a7a23 */ /* 0x102ff000000108b0 */
[----:B------:R1:W-:Y:S02]  /*7d80*/  MUFU.EX2 R192, R106 ;  /* 0x0000006a00c07308 */ /* 0x0003e40000000800 */
[----:B-1----:R-:W-:Y:S01]  /*7d90*/  FFMA.FTZ R106, R137, c[0x0][0x2d0], -R176 ;  /* 0x0000b400896a7a23 */ /* 0x002fe200000108b0 */
[----:B---3--:R-:W-:Y:S07]  /*7da0*/  F2FP.PACK_AB R176, R195, R193 ;  /* 0x000000c1c3b0723e */ /* 0x008fee00000000ff */
[----:B------:R1:W-:Y:S02]  /*7db0*/  MUFU.EX2 R190, R106 ;  /* 0x0000006a00be7308 */ /* 0x0003e40000000800 */
[--C-:B-1----:R-:W-:Y:S08]  /*7dc0*/  FFMA.FTZ R106, R185, c[0x0][0x2d0], -R3.reuse ;  /* 0x0000b400b96a7a23 */ /* 0x102ff00000010803 */
[----:B------:R1:W-:Y:S02]  /*7dd0*/  MUFU.EX2 R185, R106 ;  /* 0x0000006a00b97308 */ /* 0x0003e40000000800 */
[--C-:B-1----:R-:W-:Y:S02]  /*7de0*/  FFMA.FTZ R106, R136, c[0x0][0x2d0], -R3.reuse ;  /* 0x0000b400886a7a23 */ /* 0x102fe40000010803 */
[----:B------:R-:W-:Y:S01]  /*7df0*/  FFMA.FTZ R3, R173, c[0x0][0x2d0], -R3 ;  /* 0x0000b400ad037a23 */ /* 0x000fe20000010803 */
[----:B------:R-:W-:Y:S05]  /*7e00*/  F2FP.PACK_AB R173, R201, R200 ;  /* 0x000000c8c9ad723e */ /* 0x000fea00000000ff */
[----:B------:R-:W1:Y:S01]  /*7e10*/  MUFU.EX2 R184, R106 ;  /* 0x0000006a00b87308 */ /* 0x000e620000000800 */
[----:B------:R-:W3:Y:S01]  /*7e20*/  LDSM.16.MT88.4 R136, [R218+0xd00] ;  /* 0x000d0000da88783b */ /* 0x000ee20000004200 */
[-C--:B--2---:R-:W-:Y:S07]  /*7e30*/  HMMA.16816.F32 R112, R172, R124.reuse, R4 ;  /* 0x0000007cac70723c */ /* 0x084fee0000001804 */
[----:B------:R-:W2:Y:S01]  /*7e40*/  LDSM.16.MT88.4 R4, [R218+0x2d00] ;  /* 0x002d0000da04783b */ /* 0x000ea20000004200 */
[----:B------:R-:W4:Y:S01]  /*7e50*/  MUFU.EX2 R106, R3 ;  /* 0x00000003006a7308 */ /* 0x000f220000000800 */
[----:B-1----:R-:W-:Y:S03]  /*7e60*/  F2FP.PACK_AB R177, R184, R185 ;  /* 0x000000b9b8b1723e */ /* 0x002fe600000000ff */
[----:B----4-:R-:W-:Y:S02]  /*7e70*/  F2FP.PACK_AB R179, R106, R107 ;  /* 0x0000006b6ab3723e */ /* 0x010fe400000000ff */
[----:B------:R-:W-:Y:S02]  /*7e80*/  MOV R3, R178 ;  /* 0x000000b200037202 */ /* 0x000fe40000000f00 */
[----:B------:R-:W-:Y:S07]  /*7e90*/  F2FP.PACK_AB R178, R190, R192 ;  /* 0x000000c0beb2723e */ /* 0x000fee00000000ff */
[C---:B------:R-:W-:Y:S07]  /*7ea0*/  HMMA.16816.F32 R108, R176.reuse, R124, R8 ;  /* 0x0000007cb06c723c */ /* 0x040fee0000001808 */
[----:B------:R-:W-:Y:S01]  /*7eb0*/  MOV R10, R143 ;  /* 0x0000008f000a7202 */ /* 0x000fe20000000f00 */
[-C--:B------:R-:W-:Y:S04]  /*7ec0*/  HMMA.16816.F32 R116, R176, R126.reuse, R12 ;  /* 0x0000007eb074723c */ /* 0x080fe8000000180c */
[----:B------:R-:W-:Y:S02]  /*7ed0*/  MOV R11, R144 ;  /* 0x00000090000b7202 */ /* 0x000fe40000000f00 */
[----:B------:R-:W-:Y:S02]  /*7ee0*/  MOV R9, R146 ;  /* 0x0000009200097202 */ /* 0x000fe40000000f00 */
[C---:B------:R-:W-:Y:S01]  /*7ef0*/  HMMA.16816.F32 R120, R172.reuse, R126, R16 ;  /* 0x0000007eac78723c */ /* 0x040fe20000001810 */
[----:B------:R-:W4:Y:S03]  /*7f00*/  LDL.LU R16, [R1+0x14] ;  /* 0x0000140001107983 */ /* 0x000f260000300800 */
[----:B------:R-:W-:Y:S01]  /*7f10*/  MOV R15, R135 ;  /* 0x00000087000f7202 */ /* 0x000fe20000000f00 */
[----:B------:R-:W5:Y:S01]  /*7f20*/  LDL.LU R18, [R1+0x18] ;  /* 0x0000180001127983 */ /* 0x000f620000300800 */
[----:B------:R-:W-:Y:S02]  /*7f30*/  MOV R13, R141 ;  /* 0x0000008d000d7202 */ /* 0x000fe40000000f00 */
[-C--:B---3--:R-:W-:Y:S01]  /*7f40*/  HMMA.16816.F32 R124, R172, R136.reuse, R20 ;  /* 0x00000088ac7c723c */ /* 0x088fe20000001814 */
[----:B------:R-:W3:Y:S03]  /*7f50*/  LDL.LU R19, [R1+0x1c] ;  /* 0x00001c0001137983 */ /* 0x000ee60000300800 */
[----:B------:R-:W-:Y:S01]  /*7f60*/  MOV R14, R140 ;  /* 0x0000008c000e7202 */ /* 0x000fe20000000f00 */
[----:B------:R-:W3:Y:S01]  /*7f70*/  LDL.LU R22, [R1+0x10] ;  /* 0x0000100001167983 */ /* 0x000ee20000300800 */
[----:B------:R-:W-:Y:S02]  /*7f80*/  MOV R8, R145 ;  /* 0x0000009100087202 */ /* 0x000fe40000000f00 */
[C---:B------:R-:W-:Y:S04]  /*7f90*/  HMMA.16816.F32 R128, R176.reuse, R136, R24 ;  /* 0x00000088b080723c */ /* 0x040fe80000001818 */
[----:B------:R-:W-:Y:S02]  /*7fa0*/  MOV R17, R134 ;  /* 0x0000008600117202 */ /* 0x000fe40000000f00 */
[----:B------:R-:W-:Y:S02]  /*7fb0*/  MOV R21, R133 ;  /* 0x0000008500157202 */ /* 0x000fe40000000f00 */
[----:B------:R-:W-:Y:S02]  /*7fc0*/  MOV R23, R132 ;  /* 0x0000008400177202 */ /* 0x000fe40000000f00 */
[-C--:B------:R-:W-:Y:S03]  /*7fd0*/  HMMA.16816.F32 R132, R176, R138.reuse, R28 ;  /* 0x0000008ab084723c */ /* 0x080fe6000000181c */
[----:B------:R-:W-:Y:S05]  /*7fe0*/  MOV R12, R142 ;  /* 0x0000008e000c7202 */ /* 0x000fea0000000f00 */
        /* <DEDUP_REMOVED lines=13> */
[-C--:B--2---:R-:W-:Y:S08]  /*80c0*/  HMMA.16816.F32 R84, R172, R4.reuse, R84 ;  /* 0x00000004ac54723c */ /* 0x084ff00000001854 */
[C---:B------:R-:W-:Y:S08]  /*80d0*/  HMMA.16816.F32 R88, R176.reuse, R4, R88 ;  /* 0x00000004b058723c */ /* 0x040ff00000001858 */
[-C--:B------:R-:W-:Y:S08]  /*80e0*/  HMMA.16816.F32 R92, R176, R6.reuse, R92 ;  /* 0x00000006b05c723c */ /* 0x080ff0000000185c */
[----:B------:R-:W-:Y:S04]  /*80f0*/  HMMA.16816.F32 R96, R172, R6, R96 ;  /* 0x00000006ac60723c */ /* 0x000fe80000001860 */
[----:B----4-:R-:W-:Y:S02]  /*8100*/  FFMA.FTZ R101, R101, R16, R23 ;  /* 0x0000001065657223 */ /* 0x010fe40000010017 */
[----:B-----5:R-:W-:Y:S02]  /*8110*/  FFMA.FTZ R100, R100, R18, R17 ;  /* 0x0000001264647223 */ /* 0x020fe40000010011 */
[----:B------:R-:W-:Y:S04]  /*8120*/  FADD.FTZ R12, R12, R101 ;  /* 0x000000650c0c7221 */ /* 0x000fe80000010000 */
[----:B---3--:R-:W-:Y:S02]  /*8130*/  FFMA.FTZ R0, R0, R19, R206 ;  /* 0x0000001300007223 */ /* 0x008fe400000100ce */
[----:B------:R-:W-:Y:S01]  /*8140*/  FADD.FTZ R8, R8, R100 ;  /* 0x0000006408087221 */ /* 0x000fe20000010000 */
[----:B------:R-:W-:Y:S01]  /*8150*/  MOV R100, R104 ;  /* 0x0000006800647202 */ /* 0x000fe20000000f00 */
[----:B------:R-:W-:Y:S02]  /*8160*/  FFMA.FTZ R102, R102, R22, R21 ;  /* 0x0000001666667223 */ /* 0x000fe40000010015 */
[----:B------:R-:W-:Y:S02]  /*8170*/  FADD.FTZ R0, R207, R0 ;  /* 0x00000000cf007221 */ /* 0x000fe40000010000 */
        /* <DEDUP_REMOVED lines=52> */
[----:B------:R-:W-:Y:S01]  /*84c0*/  FADD.FTZ R4, R199, R0 ;  /* 0x00000000c7047221 */ /* 0x000fe20000010000 */
[----:B------:R-:W-:Y:S01]  /*84d0*/  STL [R1+0x10], R5 ;  /* 0x0000100501007387 */ /* 0x000fe20000100800 */
[----:B------:R-:W-:Y:S02]  /*84e0*/  FADD.FTZ R3, R190, R3 ;  /* 0x00000003be037221 */ /* 0x000fe40000010000 */
[----:B------:R-:W-:Y:S02]  /*84f0*/  FADD.FTZ R4, R198, R4 ;  /* 0x00000004c6047221 */ /* 0x000fe40000010000 */
[----:B------:R-:W-:Y:S01]  /*8500*/  FADD.FTZ R0, R107, R7 ;  /* 0x000000076b007221 */ /* 0x000fe20000010000 */
[----:B------:R-:W-:Y:S02]  /*8510*/  MOV R107, R2 ;  /* 0x00000002006b7202 */ /* 0x000fe40000000f00 */
[----:B------:R-:W-:Y:S01]  /*8520*/  STL [R1+0x14], R4 ;  /* 0x0000140401007387 */ /* 0x000fe20000100800 */
[----:B------:R-:W-:Y:S01]  /*8530*/  FADD.FTZ R0, R106, R0 ;  /* 0x000000006a007221 */ /* 0x000fe20000010000 */
[----:B------:R-:W-:Y:S02]  /*8540*/  MOV R106, R103 ;  /* 0x00000067006a7202 */ /* 0x000fe40000000f00 */
[----:B------:R1:W-:Y:S04]  /*8550*/  STL [R1+0x18], R3 ;  /* 0x0000180301007387 */ /* 0x0003e80000100800 */
[----:B------:R2:W-:Y:S01]  /*8560*/  STL [R1+0x1c], R0 ;  /* 0x00001c0001007387 */ /* 0x0005e20000100800 */
[----:B-1----:R-:W-:Y:S01]  /*8570*/  MOV R3, R105 ;  /* 0x0000006900037202 */ /* 0x002fe20000000f00 */
[----:B------:R-:W-:-:S05]  /*8580*/  @P0 BRA `(.L_x_2) ;  /* 0xffffc47000000947 */ /* 0x000fca000383ffff */
.L_x_1:
[----:B------:R-:W3:Y:S04]  /*8590*/  LDL.LU R8, [R1+0x10] ;  /* 0x0000100001087983 */ /* 0x000ee80000300800 */
[----:B------:R-:W4:Y:S04]  /*85a0*/  LDL.LU R5, [R1+0x14] ;  /* 0x0000140001057983 */ /* 0x000f280000300800 */
[----:B------:R-:W5:Y:S04]  /*85b0*/  LDL.LU R4, [R1+0x18] ;  /* 0x0000180001047983 */ /* 0x000f680000300800 */
[----:B--2---:R-:W2:Y:S04]  /*85c0*/  LDL.LU R0, [R1+0x1c] ;  /* 0x00001c0001007983 */ /* 0x004ea80000300800 */
[----:B------:R-:W2:Y:S01]  /*85d0*/  LDL.LU R22, [R1+0x48] ;  /* 0x0000480001167983 */ /* 0x000ea20000300800 */
[----:B------:R-:W-:-:S03]  /*85e0*/  MOV R66, c[0x0][0x4e8] ;  /* 0x00013a0000427a02 */ /* 0x000fc60000000f00 */
[----:B------:R-:W2:Y:S01]  /*85f0*/  LDL.LU R67, [R1+0x4c] ;  /* 0x00004c0001437983 */ /* 0x000ea20000300800 */
[----:B------:R-:W-:-:S03]  /*8600*/  ISETP.NE.AND P0, PT, R66, 0x1, PT ;  /* 0x000000014200780c */ /* 0x000fc60003f05270 */
[----:B------:R-:W1:Y:S02]  /*8610*/  S2R R10, SR_CTAID.Y ;  /* 0x00000000000a7919 */ /* 0x000e640000002600 */
[----:B-1----:R-:W-:-:S04]  /*8620*/  IMAD.WIDE.U32 R18, R10, c[0x0][0x490], RZ ;  /* 0x000124000a127a25 */ /* 0x002fc800078e00ff */
[----:B------:R-:W-:Y:S01]  /*8630*/  IMAD.WIDE.U32 R20, R10, c[0x0][0x3e8], RZ ;  /* 0x0000fa000a147a25 */ /* 0x000fe200078e00ff */
[----:B------:R-:W-:Y:S02]  /*8640*/  MOV R62, 0xff800000 ;  /* 0xff800000003e7802 */ /* 0x000fe40000000f00 */
[----:B------:R-:W-:Y:S02]  /*8650*/  MOV R61, 0xff800000 ;  /* 0xff800000003d7802 */ /* 0x000fe40000000f00 */
[----:B------:R-:W-:Y:S01]  /*8660*/  MOV R58, 0xff800000 ;  /* 0xff800000003a7802 */ /* 0x000fe20000000f00 */
[----:B------:R-:W-:Y:S01]  /*8670*/  IMAD.MOV.U32 R59, RZ, RZ, -0x800000 ;  /* 0xff800000ff3b7424 */ /* 0x000fe200078e00ff */
[----:B------:R-:W-:Y:S06]  /*8680*/  BAR.SYNC.DEFER_BLOCKING 0x1, 0x80 ;  /* 0x0042000000007b1d */ /* 0x000fec0000010000 */
[----:B---3--:R-:W1:Y:S04]  /*8690*/  SHFL.BFLY PT, R11, R8, 0x2, 0x1f ;  /* 0x0c401f00080b7f89 */ /* 0x008e6800000e0000 */
[----:B----4-:R-:W3:Y:S04]  /*86a0*/  SHFL.BFLY PT, R9, R5, 0x2, 0x1f ;  /* 0x0c401f0005097f89 */ /* 0x010ee800000e0000 */
[----:B-----5:R-:W4:Y:S04]  /*86b0*/  SHFL.BFLY PT, R7, R4, 0x2, 0x1f ;  /* 0x0c401f0004077f89 */ /* 0x020f2800000e0000 */
[----:B--2---:R-:W2:Y:S01]  /*86c0*/  SHFL.BFLY PT, R6, R0, 0x2, 0x1f ;  /* 0x0c401f0000067f89 */ /* 0x004ea200000e0000 */
[----:B------:R-:W-:Y:S01]  /*86d0*/  MOV R14, R22 ;  /* 0x00000016000e7202 */ /* 0x000fe20000000f00 */
[----:B-1----:R-:W-:-:S02]  /*86e0*/  FADD.FTZ R11, R11, R8 ;  /* 0x000000080b0b7221 */ /* 0x002fc40000010000 */
[----:B------:R-:W1:Y:S01]  /*86f0*/  S2R R8, SR_TID.X ;  /* 0x0000000000087919 */ /* 0x000e620000002100 */
[----:B---3--:R-:W-:Y:S02]  /*8700*/  FADD.FTZ R9, R9, R5 ;  /* 0x0000000509097221 */ /* 0x008fe40000010000 */
[----:B----4-:R-:W-:-:S03]  /*8710*/  FADD.FTZ R7, R7, R4 ;  /* 0x0000000407077221 */ /* 0x010fc60000010000 */
[----:B------:R-:W3:Y:S01]  /*8720*/  SHFL.BFLY PT, R3, R9, 0x1, 0x1f ;  /* 0x0c201f0009037f89 */ /* 0x000ee200000e0000 */
[----:B--2---:R-:W-:-:S03]  /*8730*/  FADD.FTZ R6, R6, R0 ;  /* 0x0000000006067221 */ /* 0x004fc60000010000 */
[----:B------:R-:W2:Y:S04]  /*8740*/  SHFL.BFLY PT, R4, R7, 0x1, 0x1f ;  /* 0x0c201f0007047f89 */ /* 0x000ea800000e0000 */
[----:B------:R-:W4:Y:S04]  /*8750*/  SHFL.BFLY PT, R0, R11, 0x1, 0x1f ;  /* 0x0c201f000b007f89 */ /* 0x000f2800000e0000 */
[----:B------:R-:W5:Y:S01]  /*8760*/  SHFL.BFLY PT, R5, R6, 0x1, 0x1f ;  /* 0x0c201f0006057f89 */ /* 0x000f6200000e0000 */
[----:B-1----:R-:W-:-:S04]  /*8770*/  SHF.R.S32.HI R65, RZ, 0x1f, R8 ;  /* 0x0000001fff417819 */ /* 0x002fc80000011408 */
[CC--:B------:R-:W-:Y:S02]  /*8780*/  LEA.HI R31, R65.reuse, R8.reuse, RZ, 0x2 ;  /* 0x00000008411f7211 */ /* 0x0c0fe400078f10ff */
[-C--:B------:R-:W-:Y:S01]  /*8790*/  LEA.HI R65, R65, R8.reuse, RZ, 0x5 ;  /* 0x0000000841417211 */ /* 0x080fe200078f28ff */
[----:B---3--:R-:W-:Y:S01]  /*87a0*/  FADD.FTZ R9, R9, R3 ;  /* 0x0000000309097221 */ /* 0x008fe20000010000 */
[----:B------:R-:W-:Y:S02]  /*87b0*/  SHF.R.S32.HI R3, RZ, 0x1f, R10 ;  /* 0x0000001fff037819 */ /* 0x000fe4000001140a */
[----:B------:R-:W-:Y:S01]  /*87c0*/  LOP3.LUT R15, R31, 0xfffffffc, RZ, 0xc0, !PT ;  /* 0xfffffffc1f0f7812 */ /* 0x000fe200078ec0ff */
[----:B--2---:R-:W-:Y:S01]  /*87d0*/  FADD.FTZ R7, R7, R4 ;  /* 0x0000000407077221 */ /* 0x004fe20000010000 */
[----:B------:R-:W-:Y:S01]  /*87e0*/  FSETP.NE.FTZ.AND P4, PT, R9, RZ, PT ;  /* 0x000000ff0900720b */ /* 0x000fe20003f95000 */
[----:B------:R-:W-:Y:S01]  /*87f0*/  IMAD R16, R3, c[0x0][0x490], RZ ;  /* 0x0001240003107a24 */ /* 0x000fe200078e02ff */
[----:B------:R-:W-:Y:S01]  /*8800*/  MOV R4, RZ ;  /* 0x000000ff00047202 */ /* 0x000fe20000000f00 */
[----:B----4-:R-:W-:Y:S01]  /*8810*/  FADD.FTZ R11, R11, R0 ;  /* 0x000000000b0b7221 */ /* 0x010fe20000010000 */
[----:B------:R-:W-:Y:S01]  /*8820*/  MOV R0, RZ ;  /* 0x000000ff00007202 */ /* 0x000fe20000000f00 */
[----:B------:R-:W-:Y:S01]  /*8830*/  IMAD R12, R3, c[0x0][0x3e8], RZ ;  /* 0x0000fa00030c7a24 */ /* 0x000fe200078e02ff */
[----:B------:R-:W-:Y:S01]  /*8840*/  IADD3 R15, -R15, R8, RZ ;  /* 0x000000080f0f7210 */ /* 0x000fe20007ffe1ff */
[----:B------:R-:W-:Y:S01]  /*8850*/  @P0 IMAD.HI.U32 R3, R22, c[0x0][0x4ec], RZ ;  /* 0x00013b0016030a27 */ /* 0x000fe200078e00ff */
[----:B------:R-:W-:-:S02]  /*8860*/  FSETP.NE.FTZ.AND P5, PT, R11, RZ, PT ;  /* 0x000000ff0b00720b */ /* 0x000fc40003fb5000 */
[----:B------:R-:W-:Y:S01]  /*8870*/  FSETP.NE.FTZ.AND P2, PT, R7, RZ, PT ;  /* 0x000000ff0700720b */ /* 0x000fe20003f55000 */
[----:B------:R-:W-:Y:S01]  /*8880*/  IMAD R16, R10, c[0x0][0x494], R16 ;  /* 0x000125000a107a24 */ /* 0x000fe200078e0210 */
[----:B------:R-:W-:Y:S01]  /*8890*/  @P0 SHF.R.U32.HI R14, RZ, c[0x0][0x4f0], R3 ;  /* 0x00013c00ff0e0a19 */ /* 0x000fe20000011603 */
[----:B------:R-:W1:Y:S01]  /*88a0*/  @P4 MUFU.RCP R4, R9 ;  /* 0x0000000900044308 */ /* 0x000e620000001000 */
[----:B-----5:R-:W-:Y:S01]  /*88b0*/  FADD.FTZ R6, R6, R5 ;  /* 0x0000000506067221 */ /* 0x020fe20000010000 */
[----:B------:R-:W-:Y:S01]  /*88c0*/  LOP3.LUT R5, R65, 0xffffffe0, RZ, 0xc0, !PT ;  /* 0xffffffe041057812 */ /* 0x000fe200078ec0ff */
[----:B------:R-:W-:Y:S01]  /*88d0*/  IMAD R12, R10, c[0x0][0x3ec], R12 ;  /* 0x0000fb000a0c7a24 */ /* 0x000fe200078e020c */
[----:B------:R-:W-:Y:S01]  /*88e0*/  IADD3 R17, R19, R16, RZ ;  /* 0x0000001013117210 */ /* 0x000fe20007ffe0ff */
[----:B------:R-:W-:-:S03]  /*88f0*/  IMAD.MOV R3, RZ, RZ, -R14 ;  /* 0x000000ffff037224 */ /* 0x000fc600078e0a0e */
[----:B------:R-:W2:Y:S01]  /*8900*/  @P5 MUFU.RCP R0, R11 ;  /* 0x0000000b00005308 */ /* 0x000ea20000001000 */
[----:B------:R-:W-:Y:S01]  /*8910*/  IMAD R63, R3, c[0x0][0x4e8], R22 ;  /* 0x00013a00033f7a24 */ /* 0x000fe200078e0216 */
[----:B------:R-:W-:Y:S02]  /*8920*/  MOV R3, RZ ;  /* 0x000000ff00037202 */ /* 0x000fe40000000f00 */
[----:B------:R-:W-:Y:S02]  /*8930*/  FSETP.NE.FTZ.AND P1, PT, R6, RZ, PT ;  /* 0x000000ff0600720b */ /* 0x000fe40003f35000 */
[----:B------:R-:W-:Y:S01]  /*8940*/  IADD3 R13, R21, R12, RZ ;  /* 0x0000000c150d7210 */ /* 0x000fe20007ffe0ff */
[C---:B-1----:R-:W-:Y:S01]  /*8950*/  FMUL.FTZ R115, R4.reuse, R115 ;  /* 0x0000007304737220 */ /* 0x042fe20000410000 */
[----:B------:R-:W-:Y:S01]  /*8960*/  MOV R12, R20 ;  /* 0x00000014000c7202 */ /* 0x000fe20000000f00 */
[C---:B------:R-:W-:Y:S01]  /*8970*/  FMUL.FTZ R114, R4.reuse, R114 ;  /* 0x0000007204727220 */ /* 0x040fe20000410000 */
[----:B------:R-:W-:Y:S01]  /*8980*/  MOV R16, R18 ;  /* 0x0000001200107202 */ /* 0x000fe20000000f00 */
[C---:B------:R-:W-:Y:S01]  /*8990*/  FMUL.FTZ R123, R4.reuse, R123 ;  /* 0x0000007b047b7220 */ /* 0x040fe20000410000 */
[----:B------:R-:W-:Y:S01]  /*89a0*/  IADD3 R5, -R5, R8, RZ ;  /* 0x0000000805057210 */ /* 0x000fe20007ffe1ff */
[----:B------:R-:W-:-:S02]  /*89b0*/  FMUL.FTZ R46, R4, R122 ;  /* 0x0000007a042e7220 */ /* 0x000fc40000410000 */
[C---:B------:R-:W-:Y:S02]  /*89c0*/  FMUL.FTZ R127, R4.reuse, R127 ;  /* 0x0000007f047f7220 */ /* 0x040fe40000410000 */
[C---:B------:R-:W-:Y:S02]  /*89d0*/  FMUL.FTZ R52, R4.reuse, R126 ;  /* 0x0000007e04347220 */ /* 0x040fe40000410000 */
[C---:B------:R-:W-:Y:S02]  /*89e0*/  FMUL.FTZ R139, R4.reuse, R139 ;  /* 0x0000008b048b7220 */ /* 0x040fe40000410000 */
[C---:B------:R-:W-:Y:S02]  /*89f0*/  FMUL.FTZ R49, R4.reuse, R138 ;  /* 0x0000008a04317220 */ /* 0x040fe40000410000 */
[C---:B------:R-:W-:Y:S02]  /*8a00*/  FMUL.FTZ R143, R4.reuse, R143 ;  /* 0x0000008f048f7220 */ /* 0x040fe40000410000 */
        /* <DEDUP_REMOVED lines=14> */
[----:B------:R-:W-:Y:S01]  /*8af0*/  FMUL.FTZ R30, R4, R98 ;  /* 0x00000062041e7220 */ /* 0x000fe20000410000 */
[----:B------:R-:W1:Y:S01]  /*8b00*/  @P2 MUFU.RCP R3, R7 ;  /* 0x0000000700032308 */ /* 0x000e620000001000 */
[----:B------:R-:W3:Y:S01]  /*8b10*/  S2R R4, SR_CTAID.Z ;  /* 0x0000000000047919 */ /* 0x000ee20000002700 */
[C---:B--2---:R-:W-:Y:S01]  /*8b20*/  FMUL.FTZ R113, R0.reuse, R113 ;  /* 0x0000007100717220 */ /* 0x044fe20000410000 */
[----:B------:R-:W-:Y:S01]  /*8b30*/  LOP3.LUT P3, RZ, R5, 0x3, RZ, 0xc0, !PT ;  /* 0x0000000305ff7812 */ /* 0x000fe2000786c0ff */
        /* <DEDUP_REMOVED lines=23> */
[----:B------:R-:W-:-:S06]  /*8cb0*/  MOV R0, RZ ;  /* 0x000000ff00007202 */ /* 0x000fcc0000000f00 */
[----:B------:R-:W2:Y:S01]  /*8cc0*/  @P1 MUFU.RCP R0, R6 ;  /* 0x0000000600001308 */ /* 0x000ea20000001000 */
[C---:B-1----:R-:W-:Y:S02]  /*8cd0*/  FMUL.FTZ R109, R3.reuse, R109 ;  /* 0x0000006d036d7220 */ /* 0x042fe40000410000 */
[C---:B------:R-:W-:Y:S02]  /*8ce0*/  FMUL.FTZ R54, R3.reuse, R108 ;  /* 0x0000006c03367220 */ /* 0x040fe40000410000 */
[----:B------:R-:W-:-:S03]  /*8cf0*/  FMUL.FTZ R117, R3, R117 ;  /* 0x0000007503757220 */ /* 0x000fc60000410000 */
[----:B------:R-:W1:Y:S01]  /*8d00*/  @P2 MUFU.LG2 R7, R7 ;  /* 0x0000000700072308 */ /* 0x000e620000000c00 */
        /* <DEDUP_REMOVED lines=20> */
[----:B------:R-:W-:Y:S01]  /*8e50*/  FMUL.FTZ R29, R3, R92 ;  /* 0x0000005c031d7220 */ /* 0x000fe20000410000 */
[----:B---3--:R-:W-:Y:S01]  /*8e60*/  SHF.R.S32.HI R3, RZ, 0x1f, R4 ;  /* 0x0000001fff037819 */ /* 0x008fe20000011404 */
[C---:B--2---:R-:W-:Y:S02]  /*8e70*/  FMUL.FTZ R111, R0.reuse, R111 ;  /* 0x0000006f006f7220 */ /* 0x044fe40000410000 */
[----:B------:R-:W-:Y:S02]  /*8e80*/  FMUL.FTZ R110, R0, R110 ;  /* 0x0000006e006e7220 */ /* 0x000fe40000410000 */
[----:B------:R-:W-:-:S02]  /*8e90*/  IMAD R64, R3, c[0x0][0x498], RZ ;  /* 0x0001260003407a24 */ /* 0x000fc400078e02ff */
[----:B------:R-:W-:Y:S01]  /*8ea0*/  IMAD R60, R3, c[0x0][0x3f0], RZ ;  /* 0x0000fc00033c7a24 */ /* 0x000fe200078e02ff */
[----:B------:R-:W-:Y:S01]  /*8eb0*/  @P4 MOV R3, 0x3f317218 ;  /* 0x3f31721800034802 */ /* 0x000fe20000000f00 */
        /* <DEDUP_REMOVED lines=21> */
[----:B------:R-:W-:Y:S01]  /*9010*/  FMUL.FTZ R28, R0, R94 ;  /* 0x0000005e001c7220 */ /* 0x000fe20000410000 */
[----:B------:R-:W-:Y:S01]  /*9020*/  @P2 MOV R0, 0x3f317218 ;  /* 0x3f31721800002802 */ /* 0x000fe20000000f00 */
[----:B------:R-:W-:-:S02]  /*9030*/  @P4 FMUL.FTZ R5, R3, c[0x0][0x2d0] ;  /* 0x0000b40003054a20 */ /* 0x000fc40000410000 */
[----:B-1----:R-:W-:Y:S02]  /*9040*/  @P2 FMUL.FTZ R7, R7, 0.69314718246459960938 ;  /* 0x3f31721807072820 */ /* 0x002fe40000410000 */
[----:B------:R-:W-:-:S04]  /*9050*/  @P2 FMUL.FTZ R3, R0, c[0x0][0x2d0] ;  /* 0x0000b40000032a20 */ /* 0x000fc80000410000 */
[----:B------:R-:W-:Y:S01]  /*9060*/  @P2 FFMA.FTZ R62, R3, R103, R7 ;  /* 0x00000067033e2223 */ /* 0x000fe20000010007 */
[----:B------:R-:W-:Y:S02]  /*9070*/  SHF.R.S32.HI R7, RZ, 0x2, R67 ;  /* 0x00000002ff077819 */ /* 0x000fe40000011443 */
[----:B------:R-:W2:Y:S01]  /*9080*/  LDL.LU R67, [R1+0x44] ;  /* 0x0000440001437983 */ /* 0x000ea20000300800 */
[----:B------:R-:W-:-:S03]  /*9090*/  F2FP.PACK_AB R24, R69, R24 ;  /* 0x000000184518723e */ /* 0x000fc600000000ff */
[----:B------:R-:W3:Y:S01]  /*90a0*/  LDL R69, [R1+0x40] ;  /* 0x0000400001457983 */ /* 0x000ee20000100800 */
[----:B------:R-:W1:Y:S01]  /*90b0*/  @P1 MUFU.LG2 R6, R6 ;  /* 0x0000000600061308 */ /* 0x000e620000000c00 */
[C---:B------:R-:W-:Y:S02]  /*90c0*/  IMAD R64, R4.reuse, c[0x0][0x49c], R64 ;  /* 0x0001270004407a24 */ /* 0x040fe400078e0240 */
[C---:B------:R-:W-:Y:S02]  /*90d0*/  IMAD R60, R4.reuse, c[0x0][0x3f4], R60 ;  /* 0x0000fd00043c7a24 */ /* 0x040fe400078e023c */
[----:B------:R-:W-:-:S04]  /*90e0*/  IMAD.WIDE.U32 R56, R4, c[0x0][0x498], R16 ;  /* 0x0001260004387a25 */ /* 0x000fc800078e0010 */
[----:B------:R-:W-:Y:S01]  /*90f0*/  IMAD.WIDE.U32 R12, R4, c[0x0][0x3f0], R12 ;  /* 0x0000fc00040c7a25 */ /* 0x000fe200078e000c */
[----:B------:R-:W-:-:S03]  /*9100*/  @P5 MOV R4, 0x3f317218 ;  /* 0x3f31721800045802 */ /* 0x000fc60000000f00 */
[----:B------:R-:W-:Y:S02]  /*9110*/  @P1 IMAD.MOV.U32 R8, RZ, RZ, 0x3f317218 ;  /* 0x3f317218ff081424 */ /* 0x000fe400078e00ff */
[----:B------:R-:W-:Y:S02]  /*9120*/  @P5 FMUL.FTZ R10, R4, c[0x0][0x2d0] ;  /* 0x0000b400040a5a20 */ /* 0x000fe40000410000 */
[----:B-1----:R-:W-:Y:S02]  /*9130*/  @P1 FMUL.FTZ R4, R6, 0.69314718246459960938 ;  /* 0x3f31721806041820 */ /* 0x002fe40000410000 */
[----:B------:R-:W-:-:S04]  /*9140*/  @P1 FMUL.FTZ R0, R8, c[0x0][0x2d0] ;  /* 0x0000b40008001a20 */ /* 0x000fc80000410000 */
[----:B------:R-:W-:Y:S01]  /*9150*/  @P1 FFMA.FTZ R61, R0, R2, R4 ;  /* 0x00000002003d1223 */ /* 0x000fe20000010004 */
[----:B------:R-:W-:Y:S01]  /*9160*/  SHF.R.S32.HI R2, RZ, 0x2, R31 ;  /* 0x00000002ff027819 */ /* 0x000fe2000001141f */
[----:B------:R-:W1:Y:S03]  /*9170*/  @P4 MUFU.LG2 R9, R9 ;  /* 0x0000000900094308 */ /* 0x000e660000000c00 */
[----:B------:R-:W-:Y:S02]  /*9180*/  SHF.R.S32.HI R3, RZ, 0x1f, R2 ;  /* 0x0000001fff037819 */ /* 0x000fe40000011402 */
[----:B------:R-:W-:Y:S02]  /*9190*/  SHF.R.S32.HI R0, RZ, 0x5, R65 ;  /* 0x00000005ff007819 */ /* 0x000fe40000011441 */
[----:B------:R-:W-:Y:S02]  /*91a0*/  LEA.HI R3, R3, R2, RZ, 0x3 ;  /* 0x0000000203037211 */ /* 0x000fe400078f18ff */
[----:B------:R-:W-:-:S02]  /*91b0*/  SHF.R.S32.HI R4, RZ, 0x1f, R0 ;  /* 0x0000001fff047819 */ /* 0x000fc40000011400 */
[----:B------:R-:W-:Y:S01]  /*91c0*/  LOP3.LUT R3, R3, 0xfffffff8, RZ, 0xc0, !PT ;  /* 0xfffffff803037812 */ /* 0x000fe200078ec0ff */
[----:B------:R-:W4:Y:S01]  /*91d0*/  @P5 MUFU.LG2 R11, R11 ;  /* 0x0000000b000b5308 */ /* 0x000f220000000c00 */
[----:B------:R-:W5:Y:S02]  /*91e0*/  S2R R65, SR_CTAID.X ;  /* 0x0000000000417919 */ /* 0x000f640000002500 */
[----:B------:R-:W-:Y:S02]  /*91f0*/  IADD3 R8, R2, -R3, RZ ;  /* 0x8000000302087210 */ /* 0x000fe40007ffe0ff */
[----:B------:R-:W-:Y:S02]  /*9200*/  LEA.HI R3, R4, R0, RZ, 0x2 ;  /* 0x0000000004037211 */ /* 0x000fe400078f10ff */
[----:B------:R-:W-:Y:S01]  /*9210*/  LEA.HI R2, R15, R15, RZ, 0x1 ;  /* 0x0000000f0f027211 */ /* 0x000fe200078f08ff */
[----:B-1----:R-:W-:Y:S01]  /*9220*/  @P4 FMUL.FTZ R9, R9, 0.69314718246459960938 ;  /* 0x3f31721809094820 */ /* 0x002fe20000410000 */
[----:B------:R-:W-:-:S02]  /*9230*/  LOP3.LUT R4, R3, 0xffffffc, RZ, 0xc0, !PT ;  /* 0x0ffffffc03047812 */ /* 0x000fc400078ec0ff */
[C---:B------:R-:W-:Y:S02]  /*9240*/  LOP3.LUT R3, R2.reuse, 0x1ffffffe, RZ, 0xc0, !PT ;  /* 0x1ffffffe02037812 */ /* 0x040fe400078ec0ff */
[----:B------:R-:W-:Y:S01]  /*9250*/  SHF.L.U32 R2, R2, 0x5, RZ ;  /* 0x0000000502027819 */ /* 0x000fe200000006ff */
[----:B------:R-:W-:Y:S01]  /*9260*/  @P4 FFMA.FTZ R58, R5, R104, R9 ;  /* 0x00000068053a4223 */ /* 0x000fe20000010009 */
[----:B------:R-:W-:Y:S02]  /*9270*/  IADD3 R4, R0, -R4, RZ ;  /* 0x8000000400047210 */ /* 0x000fe40007ffe0ff */
[----:B------:R-:W-:Y:S02]  /*9280*/  SHF.R.S32.HI R5, RZ, 0x1f, R14 ;  /* 0x0000001fff057819 */ /* 0x000fe4000001140e */
[----:B------:R-:W-:Y:S02]  /*9290*/  IADD3 R6, R15, -R3, RZ ;  /* 0x800000030f067210 */ /* 0x000fe40007ffe0ff */
[----:B------:R-:W-:Y:S01]  /*92a0*/  LOP3.LUT R2, R2, 0xffffffc0, RZ, 0xc0, !PT ;  /* 0xffffffc002027812 */ /* 0x000fe200078ec0ff */
[----:B------:R-:W-:Y:S01]  /*92b0*/  IMAD R7, R4, 0x10, R7 ;  /* 0x0000001004077824 */ /* 0x000fe200078e0207 */
[----:B------:R-:W-:Y:S01]  /*92c0*/  LEA R9, R0, R15, 0x8 ;  /* 0x0000000f00097211 */ /* 0x000fe200078e40ff */
[----:B----4-:R-:W-:Y:S01]  /*92d0*/  @P5 FMUL.FTZ R11, R11, 0.69314718246459960938 ;  /* 0x3f3172180b0b5820 */ /* 0x010fe20000410000 */
[----:B------:R-:W-:Y:S01]  /*92e0*/  LEA R6, R6, R2, 0x3 ;  /* 0x0000000206067211 */ /* 0x000fe200078e18ff */
[----:B------:R-:W-:Y:S01]  /*92f0*/  IMAD R4, R5, c[0x0][0x3e0], RZ ;  /* 0x0000f80005047a24 */ /* 0x000fe200078e02ff */
[----:B------:R-:W-:-:S02]  /*9300*/  IADD3 R3, R13, R60, RZ ;  /* 0x0000003c0d037210 */ /* 0x000fc40007ffe0ff */
[----:B------:R-:W-:Y:S02]  /*9310*/  MOV R2, R12 ;  /* 0x0000000c00027202 */ /* 0x000fe40000000f00 */
[----:B------:R-:W-:Y:S01]  /*9320*/  LEA.HI R0, R8, R8, RZ, 0x1 ;  /* 0x0000000808007211 */ /* 0x000fe200078f08ff */
[----:B------:R-:W-:Y:S02]  /*9330*/  @P5 FFMA.FTZ R59, R10, R105, R11 ;  /* 0x000000690a3b5223 */ /* 0x000fe4000001000b */
[----:B------:R-:W-:Y:S01]  /*9340*/  IMAD R12, R14, c[0x0][0x3e4], R4 ;  /* 0x0000f9000e0c7a24 */ /* 0x000fe200078e0204 */
[----:B------:R-:W-:Y:S01]  /*9350*/  LOP3.LUT R4, R0, 0x3fffffe, RZ, 0xc0, !PT ;  /* 0x03fffffe00047812 */ /* 0x000fe200078ec0ff */
[----:B------:R-:W-:Y:S01]  /*9360*/  IMAD.WIDE.U32 R10, R14, c[0x0][0x3e0], R2 ;  /* 0x0000f8000e0a7a25 */ /* 0x000fe200078e0002 */
[----:B------:R-:W-:Y:S02]  /*9370*/  IADD3 R2, R7, R6, RZ ;  /* 0x0000000607027210 */ /* 0x000fe40007ffe0ff */
[----:B------:R-:W-:-:S02]  /*9380*/  IADD3 R4, R8, -R4, RZ ;  /* 0x8000000408047210 */ /* 0x000fc40007ffe0ff */
[C---:B-----5:R-:W-:Y:S02]  /*9390*/  LEA R8, R65.reuse, R2, 0x7 ;  /* 0x0000000241087211 */ /* 0x060fe400078e38ff */
[----:B------:R-:W-:Y:S02]  /*93a0*/  SHF.R.S32.HI R5, RZ, 0x1, R0 ;  /* 0x00000001ff057819 */ /* 0x000fe40000011400 */
[----:B------:R-:W-:Y:S01]  /*93b0*/  LEA R0, R65, R7, 0x7 ;  /* 0x0000000741007211 */ /* 0x000fe200078e38ff */
[----:B------:R-:W-:Y:S01]  /*93c0*/  @P0 IMAD.HI.U32 R7, R8, c[0x0][0x4ec], RZ ;  /* 0x00013b0008070a27 */ /* 0x000fe200078e00ff */
[C---:B------:R-:W-:Y:S02]  /*93d0*/  SHF.L.U32 R2, R5.reuse, 0x6, RZ ;  /* 0x0000000605027819 */ /* 0x040fe400000006ff */
[----:B------:R-:W-:Y:S01]  /*93e0*/  LOP3.LUT R3, R5, 0x1, RZ, 0xc0, !PT ;  /* 0x0000000105037812 */ /* 0x000fe200078ec0ff */
[----:B------:R-:W-:Y:S01]  /*93f0*/  IMAD R65, R66, c[0x0][0x388], RZ ;  /* 0x0000e20042417a24 */ /* 0x000fe200078e02ff */
[----:B------:R-:W-:Y:S01]  /*9400*/  IADD3 R6, R0, 0x8, RZ ;  /* 0x0000000800067810 */ /* 0x000fe20007ffe0ff */
[----:B------:R-:W-:Y:S01]  /*9410*/  IMAD R9, R4, 0x10, R9 ;  /* 0x0000001004097824 */ /* 0x000fe200078e0209 */
[----:B------:R-:W-:-:S02]  /*9420*/  MOV R4, R8 ;  /* 0x0000000800047202 */ /* 0x000fc40000000f00 */
[----:B------:R-:W-:Y:S02]  /*9430*/  @P0 SHF.R.U32.HI R4, RZ, c[0x0][0x4f0], R7 ;  /* 0x00013c00ff040a19 */ /* 0x000fe40000011607 */
[----:B------:R-:W-:Y:S02]  /*9440*/  LOP3.LUT R2, R2, 0xc0, RZ, 0xc0, !PT ;  /* 0x000000c002027812 */ /* 0x000fe400078ec0ff */
[----:B------:R-:W-:Y:S02]  /*9450*/  ISETP.NE.U32.AND P2, PT, R3, 0x1, PT ;  /* 0x000000010300780c */ /* 0x000fe40003f45070 */
[-C--:B------:R-:W-:Y:S02]  /*9460*/  ISETP.GE.OR P5, PT, R6, R65.reuse, P3 ;  /* 0x000000410600720c */ /* 0x080fe40001fa6670 */
[C---:B------:R-:W-:Y:S02]  /*9470*/  IADD3 R3, R0.reuse, 0x40, RZ ;  /* 0x0000004000037810 */ /* 0x040fe40007ffe0ff */
[----:B------:R-:W-:-:S02]  /*9480*/  ISETP.GE.OR P6, PT, R0, R65, P3 ;  /* 0x000000410000720c */ /* 0x000fc40001fc6670 */
[----:B------:R-:W-:Y:S02]  /*9490*/  IADD3 R6, R0, 0x48, RZ ;  /* 0x0000004800067810 */ /* 0x000fe40007ffe0ff */
[----:B------:R-:W-:Y:S02]  /*94a0*/  LOP3.LUT P1, RZ, R5, 0x2, RZ, 0xc0, !PT ;  /* 0x0000000205ff7812 */ /* 0x000fe4000782c0ff */
[----:B------:R-:W-:Y:S02]  /*94b0*/  IADD3 R0, -R4, RZ, RZ ;  /* 0x000000ff04007210 */ /* 0x000fe40007ffe1ff */
[----:B------:R-:W-:Y:S02]  /*94c0*/  LEA.HI R5, R2, R2, RZ, 0x1d ;  /* 0x0000000202057211 */ /* 0x000fe400078fe8ff */
[----:B------:R-:W-:Y:S02]  /*94d0*/  ISETP.GE.OR P4, PT, R3, R65, P3 ;  /* 0x000000410300720c */ /* 0x000fe40001f86670 */
[----:B------:R-:W-:-:S02]  /*94e0*/  IADD3 R3, R11, R12, RZ ;  /* 0x0000000c0b037210 */ /* 0x000fc40007ffe0ff */
[----:B------:R-:W-:Y:S01]  /*94f0*/  ISETP.GE.OR P3, PT, R6, R65, P3 ;  /* 0x000000410600720c */ /* 0x000fe20001f66670 */
[----:B------:R-:W-:Y:S01]  /*9500*/  IMAD R6, R0, c[0x0][0x4e8], R8 ;  /* 0x00013a0000067a24 */ /* 0x000fe200078e0208 */
[----:B------:R-:W-:Y:S02]  /*9510*/  MOV R2, R10 ;  /* 0x0000000a00027202 */ /* 0x000fe40000000f00 */
[----:B------:R-:W-:Y:S02]  /*9520*/  SHF.R.S32.HI R7, RZ, 0x1f, R63 ;  /* 0x0000001fff077819 */ /* 0x000fe4000001143f */
[----:B------:R-:W-:Y:S01]  /*9530*/  LEA R9, R9, R5, 0x1 ;  /* 0x0000000509097211 */ /* 0x000fe200078e08ff */
[----:B------:R-:W-:Y:S01]  /*9540*/  IMAD.WIDE.U32 R14, R63, c[0x0][0x3d8], R2 ;  /* 0x0000f6003f0e7a25 */ /* 0x000fe200078e0002 */
[----:B------:R-:W-:Y:S02]  /*9550*/  SHF.R.S32.HI R5, RZ, 0x1f, R4 ;  /* 0x0000001fff057819 */ /* 0x000fe40000011404 */
[----:B------:R-:W-:Y:S01]  /*9560*/  IADD3 R4, P0, R4, R56, RZ ;  /* 0x0000003804047210 */ /* 0x000fe20007f1e0ff */
[----:B------:R-:W-:Y:S01]  /*9570*/  IMAD R7, R7, c[0x0][0x3d8], RZ ;  /* 0x0000f60007077a24 */ /* 0x000fe200078e02ff */
[----:B------:R-:W-:Y:S01]  /*9580*/  SHF.R.S32.HI R3, RZ, 0x1f, R6 ;  /* 0x0000001fff037819 */ /* 0x000fe20000011406 */
[----:B------:R-:W-:Y:S01]  /*9590*/  IMAD.SHL.U32 R0, R9, 0x2, RZ ;  /* 0x0000000209007824 */ /* 0x000fe200078e00ff */
[----:B------:R-:W-:Y:S01]  /*95a0*/  IADD3.X R5, R5, R57, R64, P0, !PT ;  /* 0x0000003905057210 */ /* 0x000fe200007fe440 */
[----:B------:R-:W-:-:S02]  /*95b0*/  IMAD R60, R63, c[0x0][0x3dc], R7 ;  /* 0x0000f7003f3c7a24 */ /* 0x000fc400078e0207 */
[----:B------:R-:W-:Y:S01]  /*95c0*/  IMAD R3, R3, c[0x0][0x488], RZ ;  /* 0x0001220003037a24 */ /* 0x000fe200078e02ff */
[----:B------:R-:W-:Y:S01]  /*95d0*/  IADD3 R7, R0, 0x80, RZ ;  /* 0x0000008000077810 */ /* 0x000fe20007ffe0ff */
[----:B------:R-:W-:Y:S01]  /*95e0*/  IMAD.WIDE.U32 R4, R6, c[0x0][0x488], R4 ;  /* 0x0001220006047a25 */ /* 0x000fe200078e0004 */
[----:B------:R-:W-:Y:S02]  /*95f0*/  IADD3 R2, R0, 0x70, RZ ;  /* 0x0000007000027810 */ /* 0x000fe40007ffe0ff */
[----:B------:R-:W-:Y:S01]  /*9600*/  @P2 IADD3 R2, R7, 0x10, RZ ;  /* 0x0000001007022810 */ /* 0x000fe20007ffe0ff */
[----:B------:R-:W-:Y:S01]  /*9610*/  IMAD R3, R6, c[0x0][0x48c], R3 ;  /* 0x0001230006037a24 */ /* 0x000fe200078e0203 */
[----:B------:R-:W-:Y:S02]  /*9620*/  MOV R7, 0x20 ;  /* 0x0000002000077802 */ /* 0x000fe40000000f00 */
[----:B------:R-:W-:Y:S02]  /*9630*/  F2FP.PACK_AB R17, R113, R112 ;  /* 0x000000707111723e */ /* 0x000fe400000000ff */
[----:B------:R-:W-:-:S02]  /*9640*/  F2FP.PACK_AB R16, R115, R114 ;  /* 0x000000727310723e */ /* 0x000fc400000000ff */
[----:B------:R-:W-:Y:S02]  /*9650*/  SEL R7, R7, 0xffffffe0, !P1 ;  /* 0xffffffe007077807 */ /* 0x000fe40004800000 */
[----:B------:R-:W-:Y:S02]  /*9660*/  LEA R6, P0, R4, c[0x0][0x450], 0x2 ;  /* 0x0001140004067a11 */ /* 0x000fe400078010ff */
[----:B------:R-:W-:Y:S02]  /*9670*/  IADD3 R5, R5, R3, RZ ;  /* 0x0000000305057210 */ /* 0x000fe40007ffe0ff */
[----:B------:R-:W-:Y:S02]  /*9680*/  F2FP.PACK_AB R47, R121, R47 ;  /* 0x0000002f792f723e */ /* 0x000fe400000000ff */
[----:B------:R-:W-:Y:S02]  /*9690*/  F2FP.PACK_AB R46, R123, R46 ;  /* 0x0000002e7b2e723e */ /* 0x000fe400000000ff */
[----:B------:R-:W-:-:S02]  /*96a0*/  F2FP.PACK_AB R54, R109, R54 ;  /* 0x000000366d36723e */ /* 0x000fc400000000ff */
[----:B------:R-:W-:Y:S02]  /*96b0*/  F2FP.PACK_AB R110, R111, R110 ;  /* 0x0000006e6f6e723e */ /* 0x000fe400000000ff */
[----:B------:R-:W-:Y:S02]  /*96c0*/  F2FP.PACK_AB R55, R117, R55 ;  /* 0x000000377537723e */ /* 0x000fe400000000ff */
[----:B------:R-:W-:Y:S01]  /*96d0*/  F2FP.PACK_AB R118, R119, R118 ;  /* 0x000000767776723e */ /* 0x000fe200000000ff */
[----:B------:R-:W-:Y:S01]  /*96e0*/  STS [R0+0x80], R17 ;  /* 0x0000801100007388 */ /* 0x000fe20000000800 */
[----:B------:R-:W-:Y:S02]  /*96f0*/  F2FP.PACK_AB R53, R125, R53 ;  /* 0x000000357d35723e */ /* 0x000fe400000000ff */
[----:B------:R-:W-:Y:S01]  /*9700*/  F2FP.PACK_AB R52, R127, R52 ;  /* 0x000000347f34723e */ /* 0x000fe200000000ff */
[----:B------:R-:W-:Y:S01]  /*9710*/  STS [R0+0x280], R16 ;  /* 0x0002801000007388 */ /* 0x000fe20000000800 */
[----:B------:R-:W-:-:S02]  /*9720*/  IADD3 R3, R0, R7, RZ ;  /* 0x0000000700037210 */ /* 0x000fc40007ffe0ff */
[----:B------:R-:W-:Y:S01]  /*9730*/  LEA.HI.X R5, R4, c[0x0][0x454], R5, 0x2, P0 ;  /* 0x0001150004057a11 */ /* 0x000fe200000f1405 */
[----:B------:R-:W-:Y:S01]  /*9740*/  STS [R2], R47 ;  /* 0x0000002f02007388 */ /* 0x000fe20000000800 */
[----:B------:R-:W-:Y:S02]  /*9750*/  F2FP.PACK_AB R50, R137, R50 ;  /* 0x000000328932723e */ /* 0x000fe400000000ff */
[----:B------:R-:W-:Y:S01]  /*9760*/  F2FP.PACK_AB R49, R139, R49 ;  /* 0x000000318b31723e */ /* 0x000fe200000000ff */
[----:B------:R-:W-:Y:S01]  /*9770*/  STS [R2+0x200], R46 ;  /* 0x0002002e02007388 */ /* 0x000fe20000000800 */
[----:B------:R-:W-:Y:S02]  /*9780*/  IADD3 R4, R7, R2, RZ ;  /* 0x0000000207047210 */ /* 0x000fe40007ffe0ff */
[----:B------:R-:W-:Y:S01]  /*9790*/  F2FP.PACK_AB R51, R129, R51 ;  /* 0x000000338133723e */ /* 0x000fe200000000ff */
[----:B------:R-:W-:Y:S01]  /*97a0*/  STS [R0+0x1080], R54 ;  /* 0x0010803600007388 */ /* 0x000fe20000000800 */
[----:B------:R-:W-:-:S02]  /*97b0*/  F2FP.PACK_AB R130, R131, R130 ;  /* 0x000000828382723e */ /* 0x000fc400000000ff */
[----:B------:R-:W-:Y:S01]  /*97c0*/  F2FP.PACK_AB R48, R133, R48 ;  /* 0x000000308530723e */ /* 0x000fe200000000ff */
[----:B------:R-:W-:Y:S01]  /*97d0*/  STS [R0+0x1280], R110 ;  /* 0x0012806e00007388 */ /* 0x000fe20000000800 */
[----:B------:R-:W-:Y:S02]  /*97e0*/  F2FP.PACK_AB R134, R135, R134 ;  /* 0x000000868786723e */ /* 0x000fe400000000ff */
[----:B------:R-:W-:Y:S01]  /*97f0*/  F2FP.PACK_AB R45, R141, R45 ;  /* 0x0000002d8d2d723e */ /* 0x000fe200000000ff */
[----:B------:R-:W-:Y:S01]  /*9800*/  STS [R2+0x1000], R55 ;  /* 0x0010003702007388 */ /* 0x000fe20000000800 */
[----:B------:R-:W-:Y:S02]  /*9810*/  F2FP.PACK_AB R44, R143, R44 ;  /* 0x0000002c8f2c723e */ /* 0x000fe400000000ff */
[----:B------:R-:W-:Y:S01]  /*9820*/  F2FP.PACK_AB R27, R153, R27 ;  /* 0x0000001b991b723e */ /* 0x000fe200000000ff */
[----:B------:R-:W-:Y:S01]  /*9830*/  STS [R2+0x1200], R118 ;  /* 0x0012007602007388 */ /* 0x000fe20000000800 */
[----:B------:R-:W-:-:S02]  /*9840*/  F2FP.PACK_AB R26, R155, R26 ;  /* 0x0000001a9b1a723e */ /* 0x000fc400000000ff */
[----:B------:R-:W-:Y:S01]  /*9850*/  F2FP.PACK_AB R43, R145, R43 ;  /* 0x0000002b912b723e */ /* 0x000fe200000000ff */
[----:B------:R-:W-:Y:S01]  /*9860*/  STS [R3+0x80], R53 ;  /* 0x0000803503007388 */ /* 0x000fe20000000800 */
[----:B------:R-:W-:-:S03]  /*9870*/  F2FP.PACK_AB R146, R147, R146 ;  /* 0x000000929392723e */ /* 0x000fc600000000ff */
[----:B------:R-:W-:Y:S01]  /*9880*/  STS [R3+0x280], R52 ;  /* 0x0002803403007388 */ /* 0x000fe20000000800 */
[----:B------:R-:W-:Y:S02]  /*9890*/  F2FP.PACK_AB R25, R149, R25 ;  /* 0x000000199519723e */ /* 0x000fe400000000ff */
[----:B------:R-:W-:Y:S01]  /*98a0*/  F2FP.PACK_AB R150, R151, R150 ;  /* 0x000000969796723e */ /* 0x000fe200000000ff */
[----:B------:R-:W-:Y:S01]  /*98b0*/  STS [R4], R50 ;  /* 0x0000003204007388 */ /* 0x000fe20000000800 */
[----:B------:R-:W-:-:S03]  /*98c0*/  F2FP.PACK_AB R23, R157, R23 ;  /* 0x000000179d17723e */ /* 0x000fc600000000ff */
[----:B------:R-:W-:Y:S01]  /*98d0*/  STS [R4+0x200], R49 ;  /* 0x0002003104007388 */ /* 0x000fe20000000800 */
        /* <DEDUP_REMOVED lines=43> */
[----:B------:R-:W-:Y:S04]  /*9b90*/  STS [R0+0x4280], R42 ;  /* 0x0042802a00007388 */ /* 0x000fe80000000800 */
[----:B------:R-:W-:Y:S04]  /*9ba0*/  STS [R2+0x4000], R39 ;  /* 0x0040002702007388 */ /* 0x000fe80000000800 */
[----:B------:R-:W-:Y:S04]  /*9bb0*/  STS [R2+0x4200], R38 ;  /* 0x0042002602007388 */ /* 0x000fe80000000800 */
[----:B------:R-:W-:Y:S04]  /*9bc0*/  STS [R0+0x5080], R41 ;  /* 0x0050802900007388 */ /* 0x000fe80000000800 */
[----:B------:R2:W-:Y:S04]  /*9bd0*/  STS [R0+0x5280], R40 ;  /* 0x0052802800007388 */ /* 0x0005e80000000800 */
[----:B------:R-:W-:Y:S04]  /*9be0*/  STS [R2+0x5000], R37 ;  /* 0x0050002502007388 */ /* 0x000fe80000000800 */
        /* <DEDUP_REMOVED lines=9> */
[----:B------:R-:W-:Y:S04]  /*9c80*/  SHFL.IDX PT, R10, R6, RZ, 0x1c1f ;  /* 0x001c1fff060a7589 */ /* 0x000fe800000e0000 */
[----:B------:R-:W1:Y:S04]  /*9c90*/  SHFL.IDX PT, R11, R5, RZ, 0x1c1f ;  /* 0x001c1fff050b7589 */ /* 0x000e6800000e0000 */
[----:B------:R-:W-:Y:S06]  /*9ca0*/  BAR.SYNC.DEFER_BLOCKING 0x1, 0x80 ;  /* 0x0042000000007b1d */ /* 0x000fec0000010000 */
[----:B------:R-:W-:Y:S04]  /*9cb0*/  SHFL.IDX PT, R8, R6, 0x1, 0x1c1f ;  /* 0x003c1f0006087f89 */ /* 0x000fe800000e0000 */
[----:B------:R-:W4:Y:S04]  /*9cc0*/  SHFL.IDX PT, R9, R5, 0x1, 0x1c1f ;  /* 0x003c1f0005097f89 */ /* 0x000f2800000e0000 */
[----:B------:R-:W-:Y:S04]  /*9cd0*/  SHFL.IDX PT, R12, R6, 0x2, 0x1c1f ;  /* 0x005c1f00060c7f89 */ /* 0x000fe800000e0000 */
[----:B------:R-:W5:Y:S04]  /*9ce0*/  SHFL.IDX PT, R13, R5, 0x2, 0x1c1f ;  /* 0x005c1f00050d7f89 */ /* 0x000f6800000e0000 */
[----:B------:R-:W-:Y:S04]  /*9cf0*/  SHFL.IDX PT, R6, R6, 0x3, 0x1c1f ;  /* 0x007c1f0006067f89 */ /* 0x000fe800000e0000 */
[----:B------:R-:W3:Y:S01]  /*9d00*/  SHFL.IDX PT, R7, R5, 0x3, 0x1c1f ;  /* 0x007c1f0005077f89 */ /* 0x000ee200000e0000 */
[----:B--2---:R-:W-:-:S03]  /*9d10*/  SHF.L.U32 R0, R67, 0x1, RZ ;  /* 0x0000000143007819 */ /* 0x004fc600000006ff */
[----:B-1----:R1:W-:Y:S04]  /*9d20*/  @!P6 ST.E [R10.64], R59 ;  /* 0x0000003b0a00e985 */ /* 0x0023e8000c101910 */
[----:B----4-:R1:W-:Y:S04]  /*9d30*/  @!P5 ST.E [R8.64], R58 ;  /* 0x0000003a0800d985 */ /* 0x0103e8000c101910 */
[----:B-----5:R1:W-:Y:S04]  /*9d40*/  @!P4 ST.E [R12.64], R62 ;  /* 0x0000003e0c00c985 */ /* 0x0203e8000c101910 */
[----:B---3--:R1:W-:Y:S04]  /*9d50*/  @!P3 ST.E [R6.64], R61 ;  /* 0x0000003d0600b985 */ /* 0x0083e8000c101910 */
[----:B------:R1:W2:Y:S04]  /*9d60*/  LDS.128 R32, [R0+0x880] ;  /* 0x0008800000207984 */ /* 0x0002a80000000c00 */
[----:B------:R1:W3:Y:S04]  /*9d70*/  LDS.128 R44, [R0+0x1080] ;  /* 0x00108000002c7984 */ /* 0x0002e80000000c00 */
[----:B------:R1:W4:Y:S04]  /*9d80*/  LDS.128 R52, [R0+0x1880] ;  /* 0x0018800000347984 */ /* 0x0003280000000c00 */
[----:B------:R1:W1:Y:S04]  /*9d90*/  LDS.128 R28, [R0+0x2880] ;  /* 0x00288000001c7984 */ /* 0x0002680000000c00 */
[----:B------:R1:W1:Y:S04]  /*9da0*/  LDS.128 R40, [R0+0x3080] ;  /* 0x0030800000287984 */ /* 0x0002680000000c00 */
[----:B------:R1:W1:Y:S04]  /*9db0*/  LDS.128 R48, [R0+0x3880] ;  /* 0x0038800000307984 */ /* 0x0002680000000c00 */
[----:B------:R1:W1:Y:S04]  /*9dc0*/  LDS.128 R24, [R0+0x4880] ;  /* 0x0048800000187984 */ /* 0x0002680000000c00 */
[----:B------:R1:W1:Y:S04]  /*9dd0*/  LDS.128 R36, [R0+0x5080] ;  /* 0x0050800000247984 */ /* 0x0002680000000c00 */
[----:B------:R1:W1:Y:S01]  /*9de0*/  LDS.128 R56, [R0+0x5880] ;  /* 0x0058800000387984 */ /* 0x0002620000000c00 */
[----:B------:R-:W-:-:S02]  /*9df0*/  IADD3 R2, R15, R60, RZ ;  /* 0x0000003c0f027210 */ /* 0x000fc40007ffe0ff */
[----:B------:R-:W-:-:S04]  /*9e00*/  LEA R21, P0, R14, c[0x0][0x380], 0x1 ;  /* 0x0000e0000e157a11 */ /* 0x000fc800078008ff */
[----:B------:R-:W-:Y:S02]  /*9e10*/  LEA.HI.X R20, R14, c[0x0][0x384], R2, 0x1, P0 ;  /* 0x0000e1000e147a11 */ /* 0x000fe400000f0c02 */
[----:B------:R-:W-:Y:S01]  /*9e20*/  ISETP.GE.AND P0, PT, R69, R65, PT ;  /* 0x000000414500720c */ /* 0x000fe20003f06270 */
[----:B------:R1:W1:Y:S01]  /*9e30*/  SHFL.IDX PT, R2, R21, RZ, 0x1c1f ;  /* 0x001c1fff15027589 */ /* 0x00026200000e0000 */
[----:B------:R-:W-:Y:S03]  /*9e40*/  BSSY B0, `(.L_x_3) ;  /* 0x0000017000007945 */ /* 0x000fe60003800000 */
[----:B------:R1:W1:Y:S01]  /*9e50*/  SHFL.IDX PT, R3, R20, RZ, 0x1c1f ;  /* 0x001c1fff14037589 */ /* 0x00026200000e0000 */
[C---:B------:R-:W-:Y:S02]  /*9e60*/  IADD3 R67, R234.reuse, 0x40, RZ ;  /* 0x00000040ea437810 */ /* 0x040fe40007ffe0ff */
[----:B------:R-:W-:-:S05]  /*9e70*/  IADD3 R68, R234, 0x20, RZ ;  /* 0x00000020ea447810 */ /* 0x000fca0007ffe0ff */
[----:B------:R-:W-:Y:S05]  /*9e80*/  @P0 BRA `(.L_x_4) ;  /* 0x0000012000000947 */ /* 0x000fea0003800000 */
[----:B--234-:R-:W2:Y:S01]  /*9e90*/  LDS.128 R16, [R0+0x80] ;  /* 0x0000800000107984 */ /* 0x01cea20000000c00 */
[----:B------:R-:W-:Y:S02]  /*9ea0*/  ISETP.GE.AND P1, PT, R68, c[0x0][0x3c8], PT ;  /* 0x0000f20044007a0c */ /* 0x000fe40003f26270 */
[----:B------:R-:W-:Y:S01]  /*9eb0*/  ISETP.GE.AND P0, PT, R67, c[0x0][0x3c8], PT ;  /* 0x0000f20043007a0c */ /* 0x000fe20003f06270 */
[----:B-1----:R-:W1:Y:S01]  /*9ec0*/  LDS.128 R12, [R0+0x2080] ;  /* 0x00208000000c7984 */ /* 0x002e620000000c00 */
[----:B------:R-:W-:-:S03]  /*9ed0*/  ISETP.GE.AND P2, PT, R234, c[0x0][0x3c8], PT ;  /* 0x0000f200ea007a0c */ /* 0x000fc60003f46270 */
[----:B------:R3:W4:Y:S06]  /*9ee0*/  LDS.128 R8, [R0+0x4080] ;  /* 0x0040800000087984 */ /* 0x00072c0000000c00 */
[----:B------:R-:W-:-:S04]  /*9ef0*/  @!P1 SHF.R.S32.HI R4, RZ, 0x1f, R68 ;  /* 0x0000001fff049819 */ /* 0x000fc80000011444 */
[----:B------:R-:W-:Y:S01]  /*9f00*/  @!P1 LEA.HI R4, R4, R68, RZ, 0x3 ;  /* 0x0000004404049211 */ /* 0x000fe200078f18ff */
[----:B------:R-:W-:-:S03]  /*9f10*/  @!P2 IMAD.WIDE R6, R234, 0x2, R2 ;  /* 0x00000002ea06a825 */ /* 0x000fc600078e0202 */
[----:B------:R-:W-:-:S05]  /*9f20*/  @!P1 LOP3.LUT R4, R4, 0xfffffff8, RZ, 0xc0, !PT ;  /* 0xfffffff804049812 */ /* 0x000fca00078ec0ff */
[----:B------:R-:W-:Y:S01]  /*9f30*/  @!P1 IMAD.WIDE R4, R4, 0x2, R2 ;  /* 0x0000000204049825 */ /* 0x000fe200078e0202 */
[----:B---3--:R-:W-:-:S04]  /*9f40*/  @!P0 SHF.R.S32.HI R0, RZ, 0x1f, R67 ;  /* 0x0000001fff008819 */ /* 0x008fc80000011443 */
[----:B------:R-:W-:-:S04]  /*9f50*/  @!P0 LEA.HI R0, R0, R67, RZ, 0x3 ;  /* 0x0000004300008211 */ /* 0x000fc800078f18ff */
[----:B------:R-:W-:Y:S01]  /*9f60*/  @!P0 LOP3.LUT R0, R0, 0xfffffff8, RZ, 0xc0, !PT ;  /* 0xfffffff800008812 */ /* 0x000fe200078ec0ff */
[----:B--2---:R2:W-:Y:S04]  /*9f70*/  @!P2 ST.E.128 [R6.64], R16 ;  /* 0x000000100600a985 */ /* 0x0045e8000c101d10 */
[----:B------:R-:W-:Y:S01]  /*9f80*/  @!P0 IMAD.WIDE R2, R0, 0x2, R2 ;  /* 0x0000000200028825 */ /* 0x000fe200078e0202 */
[----:B-1----:R2:W-:Y:S04]  /*9f90*/  @!P1 ST.E.128 [R4.64], R12 ;  /* 0x0000000c04009985 */ /* 0x0025e8000c101d10 */
[----:B----4-:R2:W-:Y:S02]  /*9fa0*/  @!P0 ST.E.128 [R2.64], R8 ;  /* 0x0000000802008985 */ /* 0x0105e4000c101d10 */
.L_x_4:
[----:B--234-:R-:W-:Y:S05]  /*9fb0*/  BSYNC B0 ;  /* 0x0000000000007941 */ /* 0x01cfea0003800000 */
.L_x_3:
[----:B-1----:R-:W-:Y:S01]  /*9fc0*/  IADD3 R0, R69, 0x20, RZ ;  /* 0x0000002045007810 */ /* 0x002fe20007ffe0ff */
[----:B------:R1:W2:Y:S01]  /*9fd0*/  SHFL.IDX PT, R3, R20, 0x1, 0x1c1f ;  /* 0x003c1f0014037f89 */ /* 0x0002a200000e0000 */
[----:B------:R-:W-:Y:S02]  /*9fe0*/  BSSY B0, `(.L_x_5) ;  /* 0x0000013000007945 */ /* 0x000fe40003800000 */
[----:B------:R-:W-:Y:S01]  /*9ff0*/  ISETP.GE.AND P0, PT, R0, R65, PT ;  /* 0x000000410000720c */ /* 0x000fe20003f06270 */
[----:B------:R1:W3:-:S12]  /*a000*/  SHFL.IDX PT, R2, R21, 0x1, 0x1c1f ;  /* 0x003c1f0015027f89 */ /* 0x0002d800000e0000 */
[----:B------:R-:W-:Y:S05]  /*a010*/  @P0 BRA `(.L_x_6) ;  /* 0x000000f000000947 */ /* 0x000fea0003800000 */
[----:B------:R-:W-:Y:S02]  /*a020*/  ISETP.GE.AND P1, PT, R68, c[0x0][0x3c8], PT ;  /* 0x0000f20044007a0c */ /* 0x000fe40003f26270 */
[----:B------:R-:W-:Y:S02]  /*a030*/  ISETP.GE.AND P0, PT, R67, c[0x0][0x3c8], PT ;  /* 0x0000f20043007a0c */ /* 0x000fe40003f06270 */
[----:B------:R-:W-:-:S09]  /*a040*/  ISETP.GE.AND P2, PT, R234, c[0x0][0x3c8], PT ;  /* 0x0000f200ea007a0c */ /* 0x000fd20003f46270 */
[----:B------:R-:W-:Y:S02]  /*a050*/  @!P1 SHF.R.S32.HI R4, RZ, 0x1f, R68 ;  /* 0x0000001fff049819 */ /* 0x000fe40000011444 */
[----:B------:R-:W-:Y:S02]  /*a060*/  @!P0 SHF.R.S32.HI R0, RZ, 0x1f, R67 ;  /* 0x0000001fff008819 */ /* 0x000fe40000011443 */
[----:B------:R-:W-:Y:S01]  /*a070*/  @!P1 LEA.HI R4, R4, R68, RZ, 0x3 ;  /* 0x0000004404049211 */ /* 0x000fe200078f18ff */
[--C-:B--23--:R-:W-:Y:S01]  /*a080*/  @!P2 IMAD.WIDE R6, R234, 0x2, R2.reuse ;  /* 0x00000002ea06a825 */ /* 0x10cfe200078e0202 */
[----:B------:R-:W-:Y:S02]  /*a090*/  @!P0 LEA.HI R0, R0, R67, RZ, 0x3 ;  /* 0x0000004300008211 */ /* 0x000fe400078f18ff */
[----:B------:R-:W-:Y:S02]  /*a0a0*/  @!P1 LOP3.LUT R4, R4, 0xfffffff8, RZ, 0xc0, !PT ;  /* 0xfffffff804049812 */ /* 0x000fe400078ec0ff */
[----:B------:R-:W-:Y:S01]  /*a0b0*/  @!P0 LOP3.LUT R0, R0, 0xfffffff8, RZ, 0xc0, !PT ;  /* 0xfffffff800008812 */ /* 0x000fe200078ec0ff */
[----:B------:R2:W-:Y:S02]  /*a0c0*/  @!P2 ST.E.128 [R6.64], R32 ;  /* 0x000000200600a985 */ /* 0x0005e4000c101d10 */
[----:B------:R-:W-:-:S04]  /*a0d0*/  @!P1 IMAD.WIDE R4, R4, 0x2, R2 ;  /* 0x0000000204049825 */ /* 0x000fc800078e0202 */
[----:B------:R-:W-:Y:S01]  /*a0e0*/  @!P0 IMAD.WIDE R2, R0, 0x2, R2 ;  /* 0x0000000200028825 */ /* 0x000fe200078e0202 */
[----:B------:R2:W-:Y:S04]  /*a0f0*/  @!P1 ST.E.128 [R4.64], R28 ;  /* 0x0000001c04009985 */ /* 0x0005e8000c101d10 */
[----:B------:R2:W-:Y:S02]  /*a100*/  @!P0 ST.E.128 [R2.64], R24 ;  /* 0x0000001802008985 */ /* 0x0005e4000c101d10 */
.L_x_6:
[----:B------:R-:W-:Y:S05]  /*a110*/  BSYNC B0 ;  /* 0x0000000000007941 */ /* 0x000fea0003800000 */
.L_x_5:
[----:B------:R-:W-:Y:S01]  /*a120*/  IADD3 R0, R69, 0x40, RZ ;  /* 0x0000004045007810 */ /* 0x000fe20007ffe0ff */
[----:B--2---:R2:W4:Y:S01]  /*a130*/  SHFL.IDX PT, R3, R20, 0x2, 0x1c1f ;  /* 0x005c1f0014037f89 */ /* 0x00452200000e0000 */
[----:B------:R-:W-:Y:S02]  /*a140*/  BSSY B0, `(.L_x_7) ;  /* 0x0000013000007945 */ /* 0x000fe40003800000 */
[----:B------:R-:W-:Y:S01]  /*a150*/  ISETP.GE.AND P0, PT, R0, R65, PT ;  /* 0x000000410000720c */ /* 0x000fe20003f06270 */
[----:B---3--:R2:W3:-:S12]  /*a160*/  SHFL.IDX PT, R2, R21, 0x2, 0x1c1f ;  /* 0x005c1f0015027f89 */ /* 0x0084d800000e0000 */
[----:B------:R-:W-:Y:S05]  /*a170*/  @P0 BRA `(.L_x_8) ;  /* 0x000000f000000947 */ /* 0x000fea0003800000 */
[----:B------:R-:W-:Y:S02]  /*a180*/  ISETP.GE.AND P1, PT, R68, c[0x0][0x3c8], PT ;  /* 0x0000f20044007a0c */ /* 0x000fe40003f26270 */
[----:B------:R-:W-:Y:S02]  /*a190*/  ISETP.GE.AND P0, PT, R67, c[0x0][0x3c8], PT ;  /* 0x0000f20043007a0c */ /* 0x000fe40003f06270 */
[----:B------:R-:W-:-:S09]  /*a1a0*/  ISETP.GE.AND P2, PT, R234, c[0x0][0x3c8], PT ;  /* 0x0000f200ea007a0c */ /* 0x000fd20003f46270 */
[----:B------:R-:W-:Y:S02]  /*a1b0*/  @!P1 SHF.R.S32.HI R4, RZ, 0x1f, R68 ;  /* 0x0000001fff049819 */ /* 0x000fe40000011444 */
[----:B------:R-:W-:Y:S02]  /*a1c0*/  @!P0 SHF.R.S32.HI R0, RZ, 0x1f, R67 ;  /* 0x0000001fff008819 */ /* 0x000fe40000011443 */
[----:B------:R-:W-:Y:S01]  /*a1d0*/  @!P1 LEA.HI R4, R4, R68, RZ, 0x3 ;  /* 0x0000004404049211 */ /* 0x000fe200078f18ff */
[--C-:B---34-:R-:W-:Y:S01]  /*a1e0*/  @!P2 IMAD.WIDE R6, R234, 0x2, R2.reuse ;  /* 0x00000002ea06a825 */ /* 0x118fe200078e0202 */
        /* <DEDUP_REMOVED lines=8> */
.L_x_8:
[----:B------:R-:W-:Y:S05]  /*a270*/  BSYNC B0 ;  /* 0x0000000000007941 */ /* 0x000fea0003800000 */
.L_x_7:
[----:B------:R-:W-:Y:S01]  /*a280*/  IADD3 R0, R69, 0x60, RZ ;  /* 0x0000006045007810 */ /* 0x000fe20007ffe0ff */
[----:B---34-:R3:W4:Y:S03]  /*a290*/  SHFL.IDX PT, R3, R20, 0x3, 0x1c1f ;  /* 0x007c1f0014037f89 */ /* 0x01872600000e0000 */
[----:B------:R-:W-:Y:S01]  /*a2a0*/  ISETP.GE.AND P0, PT, R0, R65, PT ;  /* 0x000000410000720c */ /* 0x000fe20003f06270 */
[----:B------:R3:W1:-:S12]  /*a2b0*/  SHFL.IDX PT, R2, R21, 0x3, 0x1c1f ;  /* 0x007c1f0015027f89 */ /* 0x00065800000e0000 */
[----:B------:R-:W-:Y:S05]  /*a2c0*/  @P0 EXIT ;  /* 0x000000000000094d */ /* 0x000fea0003800000 */
[----:B------:R-:W-:Y:S02]  /*a2d0*/  ISETP.GE.AND P0, PT, R68, c[0x0][0x3c8], PT ;  /* 0x0000f20044007a0c */ /* 0x000fe40003f06270 */
[----:B------:R-:W-:-:S11]  /*a2e0*/  ISETP.GE.AND P1, PT, R234, c[0x0][0x3c8], PT ;  /* 0x0000f200ea007a0c */ /* 0x000fd60003f26270 */
[----:B------:R-:W-:Y:S02]  /*a2f0*/  @!P0 SHF.R.S32.HI R0, RZ, 0x1f, R68 ;  /* 0x0000001fff008819 */ /* 0x000fe40000011444 */
[----:B-1--4-:R-:W-:Y:S02]  /*a300*/  @!P1 IMAD.WIDE R6, R234, 0x2, R2 ;  /* 0x00000002ea069825 */ /* 0x012fe400078e0202 */
[----:B------:R-:W-:-:S03]  /*a310*/  @!P0 LEA.HI R0, R0, R68, RZ, 0x3 ;  /* 0x0000004400008211 */ /* 0x000fc600078f18ff */
[----:B------:R1:W-:Y:S01]  /*a320*/  @!P1 ST.E.128 [R6.64], R52 ;  /* 0x0000003406009985 */ /* 0x0003e2000c101d10 */
[----:B------:R-:W-:-:S05]  /*a330*/  @!P0 LOP3.LUT R0, R0, 0xfffffff8, RZ, 0xc0, !PT ;  /* 0xfffffff800008812 */ /* 0x000fca00078ec0ff */
[----:B------:R-:W-:-:S05]  /*a340*/  @!P0 IMAD.WIDE R4, R0, 0x2, R2 ;  /* 0x0000000200048825 */ /* 0x000fca00078e0202 */
[----:B------:R1:W-:Y:S01]  /*a350*/  @!P0 ST.E.128 [R4.64], R48 ;  /* 0x0000003004008985 */ /* 0x0003e2000c101d10 */
[----:B------:R-:W-:-:S13]  /*a360*/  ISETP.GE.AND P0, PT, R67, c[0x0][0x3c8], PT ;  /* 0x0000f20043007a0c */ /* 0x000fda0003f06270 */
[----:B------:R-:W-:Y:S05]  /*a370*/  @P0 EXIT ;  /* 0x000000000000094d */ /* 0x000fea0003800000 */
[----:B------:R-:W-:-:S04]  /*a380*/  SHF.R.S32.HI R0, RZ, 0x1f, R67 ;  /* 0x0000001fff007819 */ /* 0x000fc80000011443 */
[----:B------:R-:W-:-:S04]  /*a390*/  LEA.HI R0, R0, R67, RZ, 0x3 ;  /* 0x0000004300007211 */ /* 0x000fc800078f18ff */
[----:B------:R-:W-:-:S05]  /*a3a0*/  LOP3.LUT R0, R0, 0xfffffff8, RZ, 0xc0, !PT ;  /* 0xfffffff800007812 */ /* 0x000fca00078ec0ff */
[----:B------:R-:W-:-:S05]  /*a3b0*/  IMAD.WIDE R2, R0, 0x2, R2 ;  /* 0x0000000200027825 */ /* 0x000fca00078e0202 */
[----:B------:R-:W-:Y:S01]  /*a3c0*/  ST.E.128 [R2.64], R56 ;  /* 0x0000003802007985 */ /* 0x000fe2000c101d10 */
[----:B------:R-:W-:Y:S05]  /*a3d0*/  EXIT ;  /* 0x000000000000794d */ /* 0x000fea0003800000 */
.L_x_9:
[----:B------:R-:W-:-:S00]  /*a3e0*/  BRA `(.L_x_9) ;  /* 0xfffffff000007947 */ /* 0x000fc0000383ffff */
[----:B------:R-:W-:-:S00]  /*a3f0*/  NOP ;  /* 0x0000000000007918 */ /* 0x000fc00000000000 */
        /* <DEDUP_REMOVED lines=8> */
.L_x_754:


//--------------------- .text._ZN7cutlass13device_kernelIN5flash19enable_sm80_to_sm89INS1_16FlashAttnFwdSm80INS1_25CollectiveMainloopFwdSm80ILi4ELi1ELb0EN4cute5tupleIJNS5_1CILi128EEENS7_ILi64EEENS7_ILi96EEEEEELi96ENS_6half_tEfNS_4arch4Sm80ELb0ELb0ELb1ELb1ELb0ELb0ELb1ELb0EEENS1_21CollectiveEpilogueFwdINS6_IJS8_SA_S9_EEENS6_IJNS7_ILi1EEESI_SI_EEESC_SE_Li128ELb1ELb1ELb0ELb0EEENS1_19SingleTileSchedulerILb1ELb0ELb1ELi128EEEEEEEEEvNT_6ParamsE --------------------------
	.section	.text._ZN7cutlass13device_kernelIN5flash19enable_sm80_to_sm89INS1_16FlashAttnFwdSm80INS1_25CollectiveMainloopFwdSm80ILi4ELi1ELb0EN4cute5tupleIJNS5_1CILi128EEENS7_ILi64EEENS7_ILi96EEEEEELi96ENS_6half_tEfNS_4arch4Sm80ELb0ELb0ELb1ELb1ELb0ELb0ELb1ELb0EEENS1_21CollectiveEpilogueFwdINS6_IJS8_SA_S9_EEENS6_IJNS7_ILi1EEESI_SI_EEESC_SE_Li128ELb1ELb1ELb0ELb0EEENS1_19SingleTileSchedulerILb1ELb0ELb1ELi128EEEEEEEEEvNT_6ParamsE,"ax",@progbits
	.sectioninfo	@"SHI_REGISTERS=255"
	.align	128
.text._ZN7cutlass13device_kernelIN5flash19enable_sm80_to_sm89INS1_16FlashAttnFwdSm80INS1_25CollectiveMainloopFwdSm80ILi4ELi1ELb0EN4cute5tupleIJNS5_1CILi128EEENS7_ILi64EEENS7_ILi96EEEEEELi96ENS_6half_tEfNS_4arch4Sm80ELb0ELb0ELb1ELb1ELb0ELb0ELb1ELb0EEENS1_21CollectiveEpilogueFwdINS6_IJS8_SA_S9_EEENS6_IJNS7_ILi1EEESI_SI_EEESC_SE_Li128ELb1ELb1ELb0ELb0EEENS1_19SingleTileSchedulerILb1ELb0ELb1ELi128EEEEEEEEEvNT_6ParamsE:
        .type           _ZN7cutlass13device_kernelIN5flash19enable_sm80_to_sm89INS1_16FlashAttnFwdSm80INS1_25CollectiveMainloopFwdSm80ILi4ELi1ELb0EN4cute5tupleIJNS5_1CILi128EEENS7_ILi64EEENS7_ILi96EEEEEELi96ENS_6half_tEfNS_4arch4Sm80ELb0ELb0ELb1ELb1ELb0ELb0ELb1ELb0EEENS1_21CollectiveEpilogueFwdINS6_IJS8_SA_S9_EEENS6_IJNS7_ILi1EEESI_SI_EEESC_SE_Li128ELb1ELb1ELb0ELb0EEENS1_19SingleTileSchedulerILb1ELb0ELb1ELi128EEEEEEEEEvNT_6ParamsE,@function
        .size           _ZN7cutlass13device_kernelIN5flash19enable_sm80_to_sm89INS1_16FlashAttnFwdSm80INS1_25CollectiveMainloopFwdSm80ILi4ELi1ELb0EN4cute5tupleIJNS5_1CILi128EEENS7_ILi64EEENS7_ILi96EEEEEELi96ENS_6half_tEfNS_4arch4Sm80ELb0ELb0ELb1ELb1ELb0ELb0ELb1ELb0EEENS1_21CollectiveEpilogueFwdINS6_IJS8_SA_S9_EEENS6_IJNS7_ILi1EEESI_SI_EEESC_SE_Li128ELb1ELb1ELb0ELb0EEENS1_19SingleTileSchedulerILb1ELb0ELb1ELi128EEEEEEEEEvNT_6ParamsE,(.L_x_755 - _ZN7cutlass13device_kernelIN5flash19enable_sm80_to_sm89INS1_16FlashAttnFwdSm80INS1_25CollectiveMainloopFwdSm80ILi4ELi1ELb0EN4cute5tupleIJNS5_1CILi128EEENS7_ILi64EEENS7_ILi96EEEEEELi96ENS_6half_tEfNS_4arch4Sm80ELb0ELb0ELb1ELb1ELb0ELb0ELb1ELb0EEENS1_21CollectiveEpilogueFwdINS6_IJS8_SA_S9_EEENS6_IJNS7_ILi1EEESI_SI_EEESC_SE_Li128ELb1ELb1ELb0ELb0EEENS1_19SingleTileSchedulerILb1ELb0ELb1ELi128EEEEEEEEEvNT_6ParamsE)
        .other          _ZN7cutlass13device_kernelIN5flash19enable_sm80_to_sm89INS1_16FlashAttnFwdSm80INS1_25CollectiveMainloopFwdSm80ILi4ELi1ELb0EN4cute5tupleIJNS5_1CILi128EEENS7_ILi64EEENS7_ILi96EEEEEELi96ENS_6half_tEfNS_4arch4Sm80ELb0ELb0ELb1ELb1ELb0ELb0ELb1ELb0EEENS1_21CollectiveEpilogueFwdINS6_IJS8_SA_S9_EEENS6_IJNS7_ILi1EEESI_SI_EEESC_SE_Li128ELb1ELb1ELb0ELb0EEENS1_19SingleTileSchedulerILb1ELb0ELb1ELi128EEEEEEEEEvNT_6ParamsE,@"STO_CUDA_ENTRY STV_DEFAULT"
_ZN7cutlass13device_kernelIN5flash19enable_sm80_to_sm89INS1_16FlashAttnFwdSm80INS1_25CollectiveMainloopFwdSm80ILi4ELi1ELb0EN4cute5tupleIJNS5_1CILi128EEENS7_ILi64EEENS7_ILi96EEEEEELi96ENS_6half_tEfNS_4arch4Sm80ELb0ELb0ELb1ELb1ELb0ELb0ELb1ELb0EEENS1_21CollectiveEpilogueFwdINS6_IJS8_SA_S9_EEENS6_IJNS7_ILi1EEESI_SI_EEESC_SE_Li128ELb1ELb1ELb0ELb0EEENS1_19SingleTileSchedulerILb1ELb0ELb1ELi128EEEEEEEEEvNT_6ParamsE:
[----:B------:R-:W-:Y:S02]  /*0000*/  MOV R1, c[0x0][0x28] ;  /* 0x00000a0000017a02 */ /* 0x000fe40000000f00 */
[----:B------:R-:W1:Y:S01]  /*0010*/  S2R R155, SR_TID.X ;  /* 0x00000000009b7919 */ /* 0x000e620000002100 */
[----:B------:R-:W-:Y:S01]  /*0020*/  IMAD.MOV.U32 R13, RZ, RZ, 0x4 ;  /* 0x00000004ff0d7424 */ /* 0x000fe200078e00ff */
[----:B------:R-:W-:Y:S01]  /*0030*/  ULDC.64 UR4, c[0x0][0x118] ;  /* 0x0000460000047ab9 */ /* 0x000fe20000000a00 */
[----:B------:R-:W-:Y:S01]  /*0040*/  IADD3 R1, R1, -0x60, RZ ;  /* 0xffffffa001017810 */ /* 0x000fe20007ffe0ff */
[----:B------:R-:W2:Y:S04]  /*0050*/  S2R R5, SR_CTAID.Z ;  /* 0x0000000000057919 */ /* 0x000ea80000002700 */
[----:B------:R-:W3:Y:S01]  /*0060*/  S2R R48, SR_CTAID.X ;  /* 0x0000000000307919 */ /* 0x000ee20000002500 */
[----:B-1----:R-:W-:Y:S01]  /*0070*/  SHF.R.U32.HI R0, RZ, 0x5, R155 ;  /* 0x00000005ff007819 */ /* 0x002fe2000001169b */
[----:B--2---:R-:W-:-:S05]  /*0080*/  IMAD.WIDE R2, R5, R13, c[0x0][0x568] ;  /* 0x00015a0005027625 */ /* 0x004fca00078e020d */
[----:B------:R-:W1:Y:S02]  /*0090*/  SHFL.IDX PT, R0, R0, RZ, 0x1f ;  /* 0x00001fff00007589 */ /* 0x000e6400000e0000 */
[----:B-1----:R-:W-:-:S13]  /*00a0*/  ISETP.NE.AND P0, PT, R0, RZ, PT ;  /* 0x000000ff0000720c */ /* 0x002fda0003f05270 */
[----:B------:R-:W-:Y:S05]  /*00b0*/  @!P0 BRA `(.L_x_10) ;  /* 0x0000014000008947 */ /* 0x000fea0003800000 */
[----:B---3--:R-:W-:-:S04]  /*00c0*/  ISETP.NE.U32.AND P0, PT, RZ, c[0x0][0x568], PT ;  /* 0x00015a00ff007a0c */ /* 0x008fc80003f05070 */
[----:B------:R-:W-:-:S13]  /*00d0*/  ISETP.NE.AND.EX P0, PT, RZ, c[0x0][0x56c], PT, P0 ;  /* 0x00015b00ff007a0c */ /* 0x000fda0003f05300 */
[----:B------:R-:W-:Y:S05]  /*00e0*/  @!P0 BRA `(.L_x_11) ;  /* 0x0000002000008947 */ /* 0x000fea0003800000 */
[----:B------:R1:W5:Y:S01]  /*00f0*/  LDG.E R0, [R2.64] ;  /* 0x0000000402007981 */ /* 0x000362000c1e1900 */
[----:B------:R-:W-:Y:S05]  /*0100*/  BRA `(.L_x_12) ;  /* 0x0000009000007947 */ /* 0x000fea0003800000 */
.L_x_11:
[----:B------:R-:W-:-:S04]  /*0110*/  ISETP.NE.U32.AND P0, PT, RZ, c[0x0][0x560], PT ;  /* 0x00015800ff007a0c */ /* 0x000fc80003f05070 */
[----:B------:R-:W-:-:S13]  /*0120*/  ISETP.NE.AND.EX P0, PT, RZ, c[0x0][0x564], PT, P0 ;  /* 0x00015900ff007a0c */ /* 0x000fda0003f05300 */
[----:B------:R-:W-:Y:S05]  /*0130*/  @!P0 BRA `(.L_x_13) ;  /* 0x0000005000008947 */ /* 0x000fea0003800000 */
[----:B------:R-:W-:-:S05]  /*0140*/  IMAD.WIDE R2, R5, R13, c[0x0][0x560] ;  /* 0x0001580005027625 */ /* 0x000fca00078e020d */
[----:B------:R-:W2:Y:S04]  /*0150*/  LDG.E R4, [R2.64] ;  /* 0x0000000402047981 */ /* 0x000ea8000c1e1900 */
[----:B------:R-:W2:Y:S02]  /*0160*/  LDG.E R0, [R2.64+0x4] ;  /* 0x0000040402007981 */ /* 0x000ea4000c1e1900 */
[----:B--2---:R-:W-:Y:S01]  /*0170*/  IADD3 R0, -R4, R0, RZ ;  /* 0x0000000004007210 */ /* 0x004fe20007ffe1ff */
[----:B------:R-:W-:Y:S05]  /*0180*/  BRA `(.L_x_12) ;  /* 0x0000001000007947 */ /* 0x000fea0003800000 */
.L_x_13:
[----:B------:R-:W-:-:S05]  /*0190*/  MOV R0, c[0x0][0x54c] ;  /* 0x0001530000007a02 */ /* 0x000fca0000000f00 */
.L_x_12:
[----:B-----5:R-:W-:Y:S01]  /*01a0*/  IMAD R0, R0, c[0x0][0x548], RZ ;  /* 0x0001520000007a24 */ /* 0x020fe200078e02ff */
[----:B-1----:R-:W-:-:S04]  /*01b0*/  SHF.L.U32 R2, R48, 0x7, RZ ;  /* 0x0000000730027819 */ /* 0x002fc800000006ff */
[----:B------:R-:W-:-:S04]  /*01c0*/  ISETP.GE.AND P0, PT, R2, R0, PT ;  /* 0x000000000200720c */ /* 0x000fc80003f06270 */
[----:B------:R-:W-:-:S05]  /*01d0*/  SEL R0, R5, 0xffffffff, !P0 ;  /* 0xffffffff05007807 */ /* 0x000fca0004000000 */
[----:B------:R1:W-:Y:S01]  /*01e0*/  STL [R1+0x30], R0 ;  /* 0x0000300001007387 */ /* 0x0003e20000100800 */
[----:B------:R-:W-:Y:S05]  /*01f0*/  BRA `(.L_x_14) ;  /* 0x0000013000007947 */ /* 0x000fea0003800000 */
.L_x_10:
[----:B---3--:R-:W-:-:S04]  /*0200*/  ISETP.NE.U32.AND P0, PT, RZ, c[0x0][0x568], PT ;  /* 0x00015a00ff007a0c */ /* 0x008fc80003f05070 */
[----:B------:R-:W-:-:S13]  /*0210*/  ISETP.NE.AND.EX P0, PT, RZ, c[0x0][0x56c], PT, P0 ;  /* 0x00015b00ff007a0c */ /* 0x000fda0003f05300 */
[----:B------:R-:W-:Y:S05]  /*0220*/  @!P0 BRA `(.L_x_15) ;  /* 0x0000002000008947 */ /* 0x000fea0003800000 */
[----:B------:R1:W5:Y:S01]  /*0230*/  LDG.E R0, [R2.64] ;  /* 0x0000000402007981 */ /* 0x000362000c1e1900 */
[----:B------:R-:W-:Y:S05]  /*0240*/  BRA `(.L_x_16) ;  /* 0x0000009000007947 */ /* 0x000fea0003800000 */
.L_x_15:
        /* <DEDUP_REMOVED lines=8> */
.L_x_17:
[----:B------:R-:W-:-:S05]  /*02d0*/  MOV R0, c[0x0][0x54c] ;  /* 0x0001530000007a02 */ /* 0x000fca0000000f00 */
.L_x_16:
[----:B-----5:R-:W-:Y:S01]  /*02e0*/  IMAD R0, R0, c[0x0][0x548], RZ ;  /* 0x0001520000007a24 */ /* 0x020fe200078e02ff */
[----:B-1----:R-:W-:-:S04]  /*02f0*/  SHF.L.U32 R2, R48, 0x7, RZ ;  /* 0x0000000730027819 */ /* 0x002fc800000006ff */
[----:B------:R-:W-:-:S04]  /*0300*/  ISETP.GE.AND P0, PT, R2, R0, PT ;  /* 0x000000000200720c */ /* 0x000fc80003f06270 */
[----:B------:R-:W-:-:S05]  /*0310*/  SEL R0, R5, 0xffffffff, !P0 ;  /* 0xffffffff05007807 */ /* 0x000fca0004000000 */
[----:B------:R1:W-:Y:S04]  /*0320*/  STL [R1+0x30], R0 ;  /* 0x0000300001007387 */ /* 0x0003e80000100800 */
.L_x_14:
[----:B------:R-:W2:Y:S02]  /*0330*/  LDL R49, [R1+0x30] ;  /* 0x0000300001317983 */ /* 0x000ea40000100800 */
[----:B--2---:R-:W-:-:S13]  /*0340*/  ISETP.GE.AND P0, PT, R49, RZ, PT ;  /* 0x000000ff3100720c */ /* 0x004fda0003f06270 */
[----:B------:R-:W-:Y:S05]  /*0350*/  @!P0 EXIT ;  /* 0x000000000000894d */ /* 0x000fea0003800000 */
[----:B------:R-:W-:Y:S01]  /*0360*/  ISETP.NE.U32.AND P2, PT, RZ, c[0x0][0x370], PT ;  /* 0x0000dc00ff007a0c */ /* 0x000fe20003f45070 */
[----:B------:R-:W-:Y:S01]  /*0370*/  CS2R R10, SRZ ;  /* 0x00000000000a7805 */ /* 0x000fe2000001ff00 */
[----:B------:R-:W-:Y:S01]  /*0380*/  ISETP.NE.U32.AND P1, PT, RZ, c[0x0][0x360], PT ;  /* 0x0000d800ff007a0c */ /* 0x000fe20003f25070 */
[----:B------:R-:W-:Y:S01]  /*0390*/  IMAD.MOV.U32 R28, RZ, RZ, c[0x0][0x168] ;  /* 0x00005a00ff1c7624 */ /* 0x000fe200078e00ff */
[----:B------:R-:W-:Y:S01]  /*03a0*/  ISETP.NE.AND.EX P2, PT, RZ, c[0x0][0x374], PT, P2 ;  /* 0x0000dd00ff007a0c */ /* 0x000fe20003f45320 */
[----:B------:R-:W-:Y:S01]  /*03b0*/  IMAD.MOV.U32 R12, RZ, RZ, RZ ;  /* 0x000000ffff0c7224 */ /* 0x000fe200078e00ff */
[----:B------:R-:W-:Y:S01]  /*03c0*/  ISETP.NE.AND.EX P1, PT, RZ, c[0x0][0x364], PT, P1 ;  /* 0x0000d900ff007a0c */ /* 0x000fe20003f25310 */
[CC--:B------:R-:W-:Y:S01]  /*03d0*/  IMAD.WIDE R4, R49.reuse, R13.reuse, c[0x0][0x348] ;  /* 0x0000d20031047625 */ /* 0x0c0fe200078e020d */
[----:B------:R-:W-:Y:S02]  /*03e0*/  ISETP.NE.U32.AND P4, PT, RZ, c[0x0][0x348], PT ;  /* 0x0000d200ff007a0c */ /* 0x000fe40003f85070 */
[----:B------:R-:W-:Y:S01]  /*03f0*/  ISETP.NE.U32.AND P0, PT, RZ, c[0x0][0x350], PT ;  /* 0x0000d400ff007a0c */ /* 0x000fe20003f05070 */
[----:B------:R-:W-:Y:S01]  /*0400*/  IMAD.WIDE R2, R49, R13, c[0x0][0x350] ;  /* 0x0000d40031027625 */ /* 0x000fe200078e020d */
[----:B------:R-:W-:-:S02]  /*0410*/  ISETP.NE.AND.EX P4, PT, RZ, c[0x0][0x34c], PT, P4 ;  /* 0x0000d300ff007a0c */ /* 0x000fc40003f85340 */
[----:B------:R-:W-:-:S03]  /*0420*/  ISETP.NE.AND.EX P0, PT, RZ, c[0x0][0x354], PT, P0 ;  /* 0x0000d500ff007a0c */ /* 0x000fc60003f05300 */
[----:B------:R-:W-:-:S04]  /*0430*/  @P2 IMAD.WIDE R8, R49, R13, c[0x0][0x370] ;  /* 0x0000dc0031082625 */ /* 0x000fc800078e020d */
[----:B------:R-:W-:Y:S01]  /*0440*/  @P1 IMAD.WIDE R6, R49, R13, c[0x0][0x360] ;  /* 0x0000d80031061625 */ /* 0x000fe200078e020d */
[----:B------:R2:W5:Y:S04]  /*0450*/  @P2 LDG.E R11, [R8.64] ;  /* 0x00000004080b2981 */ /* 0x000568000c1e1900 */
[----:B------:R2:W5:Y:S04]  /*0460*/  @P1 LDG.E R28, [R6.64] ;  /* 0x00000004061c1981 */ /* 0x000568000c1e1900 */
[----:B------:R2:W5:Y:S04]  /*0470*/  @P4 LDG.E R10, [R4.64] ;  /* 0x00000004040a4981 */ /* 0x000568000c1e1900 */
[----:B------:R2:W5:Y:S01]  /*0480*/  @P0 LDG.E R12, [R2.64] ;  /* 0x00000004020c0981 */ /* 0x000562000c1e1900 */
[----:B-1----:R-:W-:Y:S01]  /*0490*/  IMAD.MOV.U32 R0, RZ, RZ, c[0x0][0x1d0] ;  /* 0x00007400ff007624 */ /* 0x002fe200078e00ff */
[----:B------:R-:W-:Y:S05]  /*04a0*/  @P1 BRA `(.L_x_18) ;  /* 0x0000004000001947 */ /* 0x000fea0003800000 */
[----:B------:R-:W-:Y:S05]  /*04b0*/  @!P4 BRA `(.L_x_18) ;  /* 0x000000300000c947 */ /* 0x000fea0003800000 */
[----:B--2---:R1:W2:Y:S04]  /*04c0*/  LDG.E R6, [R4.64] ;  /* 0x0000000404067981 */ /* 0x0042a8000c1e1900 */
[----:B-1----:R-:W2:Y:S02]  /*04d0*/  LDG.E R4, [R4.64+0x4] ;  /* 0x0000040404047981 */ /* 0x002ea4000c1e1900 */
[----:B--2--5:R-:W-:-:S02]  /*04e0*/  IADD3 R28, -R6, R4, RZ ;  /* 0x00000004061c7210 */ /* 0x024fc40007ffe1ff */
.L_x_18:
[----:B------:R-:W-:-:S04]  /*04f0*/  ISETP.NE.U32.AND P1, PT, RZ, c[0x0][0x368], PT ;  /* 0x0000da00ff007a0c */ /* 0x000fc80003f25070 */
[----:B------:R-:W-:-:S13]  /*0500*/  ISETP.NE.AND.EX P1, PT, RZ, c[0x0][0x36c], PT, P1 ;  /* 0x0000db00ff007a0c */ /* 0x000fda0003f25310 */
[----:B------:R-:W-:Y:S05]  /*0510*/  @!P1 BRA `(.L_x_19) ;  /* 0x0000003000009947 */ /* 0x000fea0003800000 */
[----:B--2---:R-:W-:-:S05]  /*0520*/  IMAD.WIDE R2, R49, R13, c[0x0][0x368] ;  /* 0x0000da0031027625 */ /* 0x004fca00078e020d */
[----:B------:R1:W5:Y:S01]  /*0530*/  LDG.E R0, [R2.64] ;  /* 0x0000000402007981 */ /* 0x000362000c1e1900 */
[----:B------:R-:W-:Y:S05]  /*0540*/  BRA `(.L_x_20) ;  /* 0x0000004000007947 */ /* 0x000fea0003800000 */
.L_x_19:
[----:B------:R-:W-:Y:S05]  /*0550*/  @!P0 BRA `(.L_x_20) ;  /* 0x0000003000008947 */ /* 0x000fea0003800000 */
[----:B------:R1:W3:Y:S04]  /*0560*/  LDG.E R0, [R2.64] ;  /* 0x0000000402007981 */ /* 0x0002e8000c1e1900 */
[----:B-12---:R-:W3:Y:S02]  /*0570*/  LDG.E R2, [R2.64+0x4] ;  /* 0x0000040402027981 */ /* 0x006ee4000c1e1900 */
[----:B---3--:R-:W-:-:S05]  /*0580*/  IADD3 R0, -R0, R2, RZ ;  /* 0x0000000200007210 */ /* 0x008fca0007ffe1ff */
.L_x_20:
[--C-:B-----5:R-:W-:Y:S01]  /*0590*/  IMAD.IADD R145, R0, 0x1, -R11.reuse ;  /* 0x0000000100917824 */ /* 0x120fe200078e0a0b */
[----:B------:R-:W-:Y:S01]  /*05a0*/  PLOP3.LUT P1, PT, PT, PT, PT, 0x80, 0x0 ;  /* 0x000000000000781c */ /* 0x000fe20003f2f070 */
[----:B------:R-:W-:Y:S01]  /*05b0*/  IMAD.IADD R11, R12, 0x1, R11 ;  /* 0x000000010c0b7824 */ /* 0x000fe200078e020b */
[----:B------:R-:W-:Y:S01]  /*05c0*/  CS2R R94, SRZ ;  /* 0x00000000005e7805 */ /* 0x000fe2000001ff00 */
[----:B------:R-:W-:Y:S01]  /*05d0*/  CS2R R92, SRZ ;  /* 0x00000000005c7805 */ /* 0x000fe2000001ff00 */
[C---:B------:R-:W-:Y:S01]  /*05e0*/  ISETP.GE.AND P2, PT, R145.reuse, 0x1, PT ;  /* 0x000000019100780c */ /* 0x040fe20003f46270 */
[----:B------:R-:W-:Y:S01]  /*05f0*/  CS2R R98, SRZ ;  /* 0x0000000000627805 */ /* 0x000fe2000001ff00 */
[----:B------:R-:W-:Y:S01]  /*0600*/  IADD3 R0, R145, 0x3f, RZ ;  /* 0x0000003f91007810 */ /* 0x000fe20007ffe0ff */
[----:B------:R-:W-:Y:S01]  /*0610*/  CS2R R96, SRZ ;  /* 0x0000000000607805 */ /* 0x000fe2000001ff00 */
[----:B------:R-:W-:Y:S01]  /*0620*/  MOV R12, RZ ;  /* 0x000000ff000c7202 */ /* 0x000fe20000000f00 */
[----:B------:R-:W-:Y:S01]  /*0630*/  IMAD.MOV.U32 R90, RZ, RZ, RZ ;  /* 0x000000ffff5a7224 */ /* 0x000fe200078e00ff */
[----:B-12---:R-:W-:Y:S01]  /*0640*/  SHF.R.S32.HI R2, RZ, 0x1f, R0 ;  /* 0x0000001fff027819 */ /* 0x006fe20000011400 */
[----:B------:R-:W-:Y:S01]  /*0650*/  CS2R R88, SRZ ;  /* 0x0000000000587805 */ /* 0x000fe2000001ff00 */
[----:B------:R-:W-:Y:S01]  /*0660*/  CS2R R86, SRZ ;  /* 0x0000000000567805 */ /* 0x000fe2000001ff00 */
[----:B------:R-:W-:Y:S01]  /*0670*/  CS2R R84, SRZ ;  /* 0x0000000000547805 */ /* 0x000fe2000001ff00 */
[----:B------:R-:W-:Y:S01]  /*0680*/  LEA.HI R250, R2, R0, RZ, 0x6 ;  /* 0x0000000002fa7211 */ /* 0x000fe200078f30ff */
[----:B------:R-:W-:Y:S01]  /*0690*/  CS2R R14, SRZ ;  /* 0x00000000000e7805 */ /* 0x000fe2000001ff00 */
[----:B------:R-:W-:Y:S01]  /*06a0*/  IMAD.MOV.U32 R78, RZ, RZ, RZ ;  /* 0x000000ffff4e7224 */ /* 0x000fe200078e00ff */
[----:B------:R-:W-:Y:S01]  /*06b0*/  MOV R76, RZ ;  /* 0x000000ff004c7202 */ /* 0x000fe20000000f00 */
        /* <DEDUP_REMOVED lines=16> */
[----:B------:R-:W-:Y:S01]  /*07c0*/  CS2R R26, SRZ ;  /* 0x00000000001a7805 */ /* 0x000fe2000001ff00 */
[----:B------:R-:W-:Y:S01]  /*07d0*/  IMAD.MOV.U32 R160, RZ, RZ, RZ ;  /* 0x000000ffffa07224 */ /* 0x000fe200078e00ff */
[----:B------:R-:W-:Y:S01]  /*07e0*/  MOV R158, RZ ;  /* 0x000000ff009e7202 */ /* 0x000fe20000000f00 */
[----:B------:R-:W-:Y:S01]  /*07f0*/  CS2R R156, SRZ ;  /* 0x00000000009c7805 */ /* 0x000fe2000001ff00 */
[----:B------:R-:W-:Y:S01]  /*0800*/  CS2R R150, SRZ ;  /* 0x0000000000967805 */ /* 0x000fe2000001ff00 */
[----:B------:R-:W-:Y:S01]  /*0810*/  CS2R R30, SRZ ;  /* 0x00000000001e7805 */ /* 0x000fe2000001ff00 */
[----:B------:R-:W-:Y:S01]  /*0820*/  IMAD.MOV.U32 R148, RZ, RZ, RZ ;  /* 0x000000ffff947224 */ /* 0x000fe200078e00ff */
[----:B------:R-:W-:Y:S01]  /*0830*/  MOV R154, RZ ;  /* 0x000000ff009a7202 */ /* 0x000fe20000000f00 */
[----:B------:R-:W-:Y:S01]  /*0840*/  CS2R R32, SRZ ;  /* 0x0000000000207805 */ /* 0x000fe2000001ff00 */
[----:B------:R-:W-:Y:S01]  /*0850*/  IMAD.MOV.U32 R152, RZ, RZ, RZ ;  /* 0x000000ffff987224 */ /* 0x000fe200078e00ff */
[----:B------:R-:W-:Y:S01]  /*0860*/  CS2R R146, SRZ ;  /* 0x0000000000927805 */ /* 0x000fe2000001ff00 */
        /* <DEDUP_REMOVED lines=18> */
[----:B------:R-:W-:Y:S01]  /*0990*/  CS2R R42, SRZ ;  /* 0x00000000002a7805 */ /* 0x000fe2000001ff00 */
[----:B------:R-:W-:Y:S01]  /*09a0*/  MOV R122, RZ ;  /* 0x000000ff007a7202 */ /* 0x000fe20000000f00 */
[----:B------:R-:W-:Y:S01]  /*09b0*/  IMAD.MOV.U32 R120, RZ, RZ, RZ ;  /* 0x000000ffff787224 */ /* 0x000fe200078e00ff */
[----:B------:R-:W-:Y:S01]  /*09c0*/  CS2R R110, SRZ ;  /* 0x00000000006e7805 */ /* 0x000fe2000001ff00 */
[----:B------:R-:W-:Y:S01]  /*09d0*/  MOV R108, RZ ;  /* 0x000000ff006c7202 */ /* 0x000fe20000000f00 */
[----:B------:R-:W-:Y:S01]  /*09e0*/  CS2R R44, SRZ ;  /* 0x00000000002c7805 */ /* 0x000fe2000001ff00 */
[----:B------:R-:W-:Y:S01]  /*09f0*/  IMAD.MOV.U32 R114, RZ, RZ, RZ ;  /* 0x000000ffff727224 */ /* 0x000fe200078e00ff */
[----:B------:R-:W-:Y:S01]  /*0a00*/  MOV R112, RZ ;  /* 0x000000ff00707202 */ /* 0x000fe20000000f00 */
[----:B------:R-:W-:Y:S01]  /*0a10*/  IMAD.MOV.U32 R54, RZ, RZ, RZ ;  /* 0x000000ffff367224 */ /* 0x000fe200078e00ff */
[----:B------:R-:W-:Y:S01]  /*0a20*/  MOV R53, RZ ;  /* 0x000000ff00357202 */ /* 0x000fe20000000f00 */
[----:B------:R-:W-:Y:S01]  /*0a30*/  CS2R R50, SRZ ;  /* 0x0000000000327805 */ /* 0x000fe2000001ff00 */
[----:B------:R-:W-:Y:S05]  /*0a40*/  @!P2 BRA `(.L_x_21) ;  /* 0x000091000000a947 */ /* 0x000fea0003800000 */
[----:B------:R-:W-:-:S04]  /*0a50*/  ISETP.NE.U32.AND P1, PT, RZ, c[0x0][0x340], PT ;  /* 0x0000d000ff007a0c */ /* 0x000fc80003f25070 */
[----:B------:R-:W-:-:S13]  /*0a60*/  ISETP.NE.AND.EX P1, PT, RZ, c[0x0][0x344], PT, P1 ;  /* 0x0000d100ff007a0c */ /* 0x000fda0003f25310 */
[----:B------:R-:W-:-:S05]  /*0a70*/  @P1 IMAD.WIDE R2, R49, R13, c[0x0][0x340] ;  /* 0x0000d00031021625 */ /* 0x000fca00078e020d */
[----:B------:R1:W2:Y:S01]  /*0a80*/  @P1 LDG.E R26, [R2.64] ;  /* 0x00000004021a1981 */ /* 0x0002a2000c1e1900 */
[----:B------:R-:W-:Y:S01]  /*0a90*/  SHF.R.S32.HI R14, RZ, 0x1f, R155 ;  /* 0x0000001fff0e7819 */ /* 0x000fe2000001149b */
[----:B------:R-:W-:Y:S01]  /*0aa0*/  IMAD.MOV.U32 R7, RZ, RZ, c[0x0][0x2c4] ;  /* 0x0000b100ff077624 */ /* 0x000fe200078e00ff */
[----:B------:R-:W-:Y:S01]  /*0ab0*/  SHF.R.S32.HI R0, RZ, 0x1f, R10 ;  /* 0x0000001fff007819 */ /* 0x000fe2000001140a */
[----:B------:R-:W3:Y:S01]  /*0ac0*/  S2R R31, SR_CTAID.Y ;  /* 0x00000000001f7919 */ /* 0x000ee20000002600 */
[CC--:B------:R-:W-:Y:S01]  /*0ad0*/  LEA.HI R5, R14.reuse, R155.reuse, RZ, 0x4 ;  /* 0x0000009b0e057211 */ /* 0x0c0fe200078f20ff */
[----:B------:R-:W-:Y:S01]  /*0ae0*/  BSSY B0, `(.L_x_22) ;  /* 0x00000b5000007945 */ /* 0x000fe20003800000 */
[-C--:B------:R-:W-:Y:S01]  /*0af0*/  LEA.HI R13, R14, R155.reuse, RZ, 0x2 ;  /* 0x0000009b0e0d7211 */ /* 0x080fe200078f10ff */
[----:B------:R-:W-:Y:S01]  /*0b00*/  IMAD R0, R0, c[0x0][0x178], RZ ;  /* 0x00005e0000007a24 */ /* 0x000fe200078e02ff */
[----:B------:R-:W-:Y:S02]  /*0b10*/  SHF.R.S32.HI R6, RZ, 0x4, R5 ;  /* 0x00000004ff067819 */ /* 0x000fe40000011405 */
[----:B------:R-:W-:Y:S01]  /*0b20*/  LEA.HI R29, R14, R155, RZ, 0x3 ;  /* 0x0000009b0e1d7211 */ /* 0x000fe200078f18ff */
[----:B------:R-:W-:Y:S01]  /*0b30*/  IMAD R0, R10, c[0x0][0x17c], R0 ;  /* 0x00005f000a007a24 */ /* 0x000fe200078e0200 */
[----:B------:R-:W-:-:S02]  /*0b40*/  LEA.HI R4, R5, R6, RZ, 0x1 ;  /* 0x0000000605047211 */ /* 0x000fc400078f08ff */
[----:B------:R-:W-:Y:S02]  /*0b50*/  LOP3.LUT R5, R5, 0xfffffff0, RZ, 0xc0, !PT ;  /* 0xfffffff005057812 */ /* 0x000fe400078ec0ff */
[----:B------:R-:W-:Y:S02]  /*0b60*/  LOP3.LUT R4, R4, 0xfffffffe, RZ, 0xc0, !PT ;  /* 0xfffffffe04047812 */ /* 0x000fe400078ec0ff */
[----:B------:R-:W-:Y:S02]  /*0b70*/  ISETP.NE.AND P2, PT, R7, 0x1, PT ;  /* 0x000000010700780c */ /* 0x000fe40003f45270 */
[----:B------:R-:W-:Y:S01]  /*0b80*/  LOP3.LUT R7, R13, 0xfffffffc, RZ, 0xc0, !PT ;  /* 0xfffffffc0d077812 */ /* 0x000fe200078ec0ff */
[----:B------:R-:W-:Y:S01]  /*0b90*/  IMAD.IADD R25, R6, 0x1, -R4 ;  /* 0x0000000106197824 */ /* 0x000fe200078e0a04 */
[----:B------:R-:W-:Y:S01]  /*0ba0*/  SHF.R.S32.HI R6, RZ, 0x3, R29 ;  /* 0x00000003ff067819 */ /* 0x000fe2000001141d */
[----:B-1----:R-:W-:Y:S01]  /*0bb0*/  IMAD.WIDE.U32 R2, R10, c[0x0][0x178], RZ ;  /* 0x00005e000a027a25 */ /* 0x002fe200078e00ff */
[----:B------:R-:W-:-:S02]  /*0bc0*/  SHF.R.S32.HI R36, RZ, 0x2, R13 ;  /* 0x00000002ff247819 */ /* 0x000fc4000001140d */
[----:B------:R-:W-:Y:S01]  /*0bd0*/  SHF.R.S32.HI R9, RZ, 0x1f, R11 ;  /* 0x0000001fff097819 */ /* 0x000fe2000001140b */
[----:B------:R-:W-:Y:S01]  /*0be0*/  IMAD.IADD R3, R3, 0x1, R0 ;  /* 0x0000000103037824 */ /* 0x000fe200078e0200 */
[----:B---3--:R-:W-:Y:S01]  /*0bf0*/  SHF.R.S32.HI R30, RZ, 0x1f, R31 ;  /* 0x0000001fff1e7819 */ /* 0x008fe2000001141f */
[C---:B------:R-:W-:Y:S01]  /*0c00*/  IMAD.IADD R0, R155.reuse, 0x1, -R5 ;  /* 0x000000019b007824 */ /* 0x040fe200078e0a05 */
[----:B------:R-:W-:Y:S01]  /*0c10*/  LEA.HI R156, R14, R155, RZ, 0x5 ;  /* 0x0000009b0e9c7211 */ /* 0x000fe200078f28ff */
[----:B------:R-:W-:Y:S01]  /*0c20*/  IMAD.IADD R12, R155, 0x1, -R7 ;  /* 0x000000019b0c7824 */ /* 0x000fe200078e0a07 */
[----:B------:R-:W-:Y:S01]  /*0c30*/  SHF.R.S32.HI R21, RZ, 0x1f, R49 ;  /* 0x0000001fff157819 */ /* 0x000fe20000011431 */
[----:B------:R-:W-:Y:S01]  /*0c40*/  IMAD R10, R30, c[0x0][0x1b8], RZ ;  /* 0x00006e001e0a7a24 */ /* 0x000fe200078e02ff */
[----:B------:R-:W-:Y:S01]  /*0c50*/  LEA.HI R15, R0, R0, RZ, 0x1 ;  /* 0x00000000000f7211 */ /* 0x000fe200078f08ff */
[----:B------:R-:W-:Y:S01]  /*0c60*/  IMAD.WIDE.U32 R2, R31, c[0x0][0x1b8], R2 ;  /* 0x00006e001f027a25 */ /* 0x000fe200078e0002 */
[----:B------:R-:W-:-:S02]  /*0c70*/  SHF.R.S32.HI R5, RZ, 0x1f, R0 ;  /* 0x0000001fff057819 */ /* 0x000fc40000011400 */
[----:B------:R-:W-:Y:S02]  /*0c80*/  LOP3.LUT R4, R15, 0x7fffffe, RZ, 0xc0, !PT ;  /* 0x07fffffe0f047812 */ /* 0x000fe400078ec0ff */
[----:B------:R-:W-:Y:S02]  /*0c90*/  LEA.HI R23, R5, R0, RZ, 0x3 ;  /* 0x0000000005177211 */ /* 0x000fe400078f18ff */
[----:B------:R-:W-:Y:S01]  /*0ca0*/  LOP3.LUT R5, R29, 0xfffffff8, RZ, 0xc0, !PT ;  /* 0xfffffff81d057812 */ /* 0x000fe200078ec0ff */
[----:B------:R-:W-:Y:S01]  /*0cb0*/  IMAD.IADD R22, R0, 0x1, -R4 ;  /* 0x0000000100167824 */ /* 0x000fe200078e0a04 */
[----:B------:R-:W-:Y:S01]  /*0cc0*/  IADD3 R4, P3, R11, R36, RZ ;  /* 0x000000240b047210 */ /* 0x000fe20007f7e0ff */
[----:B------:R-:W-:Y:S01]  /*0cd0*/  IMAD.SHL.U32 R0, R6, 0x40, RZ ;  /* 0x0000004006007824 */ /* 0x000fe200078e00ff */
[----:B------:R-:W-:Y:S01]  /*0ce0*/  SHF.R.S32.HI R14, RZ, 0x1, R15 ;  /* 0x00000001ff0e7819 */ /* 0x000fe2000001140f */
[----:B------:R-:W-:Y:S01]  /*0cf0*/  IMAD.SHL.U32 R6, R12, 0x8, RZ ;  /* 0x000000080c067824 */ /* 0x000fe200078e00ff */
[----:B------:R-:W-:Y:S01]  /*0d00*/  SHF.R.S32.HI R16, RZ, 0x5, R156 ;  /* 0x00000005ff107819 */ /* 0x000fe2000001149c */
[----:B------:R-:W-:Y:S01]  /*0d10*/  IMAD.IADD R5, R155, 0x1, -R5 ;  /* 0x000000019b057824 */ /* 0x000fe200078e0a05 */
[----:B------:R-:W-:-:S04]  /*0d20*/  LOP3.LUT R0, R0, 0xc0, RZ, 0xc0, !PT ;  /* 0x000000c000007812 */ /* 0x000fc800078ec0ff */
[----:B------:R-:W-:Y:S02]  /*0d30*/  LOP3.LUT R8, R0, 0x18, R6, 0xf8, !PT ;  /* 0x0000001800087812 */ /* 0x000fe400078ef806 */
[----:B------:R-:W-:Y:S02]  /*0d40*/  SHF.R.U32.HI R7, RZ, 0x3, R0 ;  /* 0x00000003ff077819 */ /* 0x000fe40000011600 */
[----:B------:R-:W-:Y:S02]  /*0d50*/  LEA.HI R17, R5, R5, RZ, 0x1 ;  /* 0x0000000505117211 */ /* 0x000fe400078f08ff */
[----:B------:R-:W-:Y:S01]  /*0d60*/  LOP3.LUT R20, R8, R7, RZ, 0x3c, !PT ;  /* 0x0000000708147212 */ /* 0x000fe200078e3cff */
[----:B------:R-:W-:Y:S01]  /*0d70*/  IMAD R8, R31, c[0x0][0x1bc], R10 ;  /* 0x00006f001f087a24 */ /* 0x000fe200078e020a */
[----:B------:R-:W-:Y:S02]  /*0d80*/  LEA.HI.X.SX32 R7, R36, R9, 0x1, P3 ;  /* 0x0000000924077211 */ /* 0x000fe400018f0eff */
[----:B------:R-:W-:Y:S01]  /*0d90*/  LOP3.LUT R0, R17, 0x7fffffe, RZ, 0xc0, !PT ;  /* 0x07fffffe11007812 */ /* 0x000fe200078ec0ff */
[----:B------:R-:W-:Y:S01]  /*0da0*/  IMAD.IADD R3, R3, 0x1, R8 ;  /* 0x0000000103037824 */ /* 0x000fe200078e0208 */
[----:B------:R-:W-:Y:S01]  /*0db0*/  SHF.R.S32.HI R37, RZ, 0x1, R17 ;  /* 0x00000001ff257819 */ /* 0x000fe20000011411 */
[----:B------:R-:W-:Y:S01]  /*0dc0*/  IMAD R9, R7, c[0x0][0x1e0], RZ ;  /* 0x0000780007097a24 */ /* 0x000fe200078e02ff */
[----:B------:R-:W-:Y:S01]  /*0dd0*/  IADD3 R27, R5, -R0, RZ ;  /* 0x80000000051b7210 */ /* 0x000fe20007ffe0ff */
[----:B------:R-:W-:Y:S01]  /*0de0*/  IMAD R5, R7, c[0x0][0x208], RZ ;  /* 0x0000820007057a24 */ /* 0x000fe200078e02ff */
[----:B------:R-:W-:Y:S01]  /*0df0*/  IADD3 R0, R6, 0x40, RZ ;  /* 0x0000004006007810 */ /* 0x000fe20007ffe0ff */
[----:B------:R-:W-:Y:S01]  /*0e00*/  IMAD R18, R4, c[0x0][0x1e4], R9 ;  /* 0x0000790004127a24 */ /* 0x000fe200078e0209 */
[----:B------:R-:W-:Y:S01]  /*0e10*/  SHF.R.S32.HI R7, RZ, 0x1f, R6 ;  /* 0x0000001fff077819 */ /* 0x000fe20000011406 */
[----:B------:R-:W-:Y:S01]  /*0e20*/  IMAD R9, R12, 0x20, R36 ;  /* 0x000000200c097824 */ /* 0x000fe200078e0224 */
[----:B------:R-:W-:Y:S01]  /*0e30*/  ISETP.GE.AND P5, PT, R0, c[0x0][0x1d4], PT ;  /* 0x0000750000007a0c */ /* 0x000fe20003fa6270 */
[----:B------:R-:W-:Y:S01]  /*0e40*/  IMAD R19, R4, c[0x0][0x20c], R5 ;  /* 0x0000830004137a24 */ /* 0x000fe200078e0205 */
[----:B------:R-:W-:Y:S01]  /*0e50*/  ISETP.GE.AND P3, PT, R0, c[0x0][0x198], PT ;  /* 0x0000660000007a0c */ /* 0x000fe20003f66270 */
[----:B------:R-:W-:Y:S01]  /*0e60*/  IMAD R9, R48, 0x80, R9 ;  /* 0x0000008030097824 */ /* 0x000fe200078e0209 */
[----:B------:R-:W-:Y:S01]  /*0e70*/  LEA.HI R0, R13, R36, RZ, 0x1 ;  /* 0x000000240d007211 */ /* 0x000fe200078f08ff */
[----:B------:R-:W-:Y:S01]  /*0e80*/  IMAD.WIDE.U32 R10, R4, c[0x0][0x1e0], R6 ;  /* 0x00007800040a7a25 */ /* 0x000fe200078e0006 */
[----:B------:R-:W-:-:S02]  /*0e90*/  SHF.R.S32.HI R12, RZ, 0x1f, R15 ;  /* 0x0000001fff0c7819 */ /* 0x000fc4000001140f */
[----:B------:R-:W-:Y:S01]  /*0ea0*/  LOP3.LUT R0, R0, 0x7fffffe, RZ, 0xc0, !PT ;  /* 0x07fffffe00007812 */ /* 0x000fe200078ec0ff */
[----:B------:R-:W-:Y:S01]  /*0eb0*/  @P2 IMAD.HI.U32 R8, R9, c[0x0][0x2c8], RZ ;  /* 0x0000b20009082a27 */ /* 0x000fe200078e00ff */
[----:B------:R-:W-:Y:S02]  /*0ec0*/  SEL R15, R21, RZ, !P4 ;  /* 0x000000ff150f7207 */ /* 0x000fe40006000000 */
[----:B------:R-:W-:Y:S01]  /*0ed0*/  IADD3 R17, R6, 0x20, RZ ;  /* 0x0000002006117810 */ /* 0x000fe20007ffe0ff */
[----:B------:R-:W-:Y:S01]  /*0ee0*/  IMAD.MOV.U32 R13, RZ, RZ, R9 ;  /* 0x000000ffff0d7224 */ /* 0x000fe200078e0009 */
[----:B------:R-:W-:Y:S01]  /*0ef0*/  @P2 SHF.R.U32.HI R13, RZ, c[0x0][0x2cc], R8 ;  /* 0x0000b300ff0d2a19 */ /* 0x000fe20000011608 */
[----:B------:R-:W-:Y:S01]  /*0f00*/  IMAD.IADD R0, R36, 0x1, -R0 ;  /* 0x0000000124007824 */ /* 0x000fe200078e0a00 */
[----:B------:R-:W-:Y:S01]  /*0f10*/  LEA.HI R8, R12, R14, RZ, 0x2 ;  /* 0x0000000e0c087211 */ /* 0x000fe200078f10ff */
[----:B------:R-:W-:Y:S01]  /*0f20*/  IMAD R15, R15, c[0x0][0x1c0], RZ ;  /* 0x000070000f0f7a24 */ /* 0x000fe200078e02ff */
[----:B------:R-:W-:Y:S01]  /*0f30*/  ISETP.GE.AND P6, PT, R17, c[0x0][0x1d4], PT ;  /* 0x0000750011007a0c */ /* 0x000fe20003fc6270 */
[----:B------:R-:W-:Y:S01]  /*0f40*/  IMAD R0, R16, 0x8, R0 ;  /* 0x0000000810007824 */ /* 0x000fe200078e0200 */
[----:B------:R-:W-:Y:S01]  /*0f50*/  LOP3.LUT R8, R8, 0xfffffffc, RZ, 0xc0, !PT ;  /* 0xfffffffc08087812 */ /* 0x000fe200078ec0ff */
[----:B------:R-:W-:Y:S01]  /*0f60*/  IMAD.SHL.U32 R12, R37, 0x40, RZ ;  /* 0x00000040250c7824 */ /* 0x000fe200078e00ff */
[----:B------:R-:W-:Y:S01]  /*0f70*/  IADD3 R11, R11, R18, RZ ;  /* 0x000000120b0b7210 */ /* 0x000fe20007ffe0ff */
[----:B------:R-:W-:Y:S01]  /*0f80*/  IMAD.U32 R233, R0, 0x20, R20 ;  /* 0x0000002000e97824 */ /* 0x000fe200078e0014 */
[----:B------:R-:W-:Y:S01]  /*0f90*/  SEL R0, R49, RZ, !P4 ;  /* 0x000000ff31007207 */ /* 0x000fe20006000000 */
[----:B------:R-:W-:Y:S01]  /*0fa0*/  IMAD.IADD R20, R14, 0x1, -R8 ;  /* 0x000000010e147824 */ /* 0x000fe200078e0a08 */
[----:B------:R-:W-:Y:S01]  /*0fb0*/  LOP3.LUT P2, RZ, R37, 0x2, RZ, 0xc0, !PT ;  /* 0x0000000225ff7812 */ /* 0x000fe2000784c0ff */
[----:B------:R-:W-:Y:S01]  /*0fc0*/  IMAD.SHL.U32 R8, R23, 0x20, RZ ;  /* 0x0000002017087824 */ /* 0x000fe200078e00ff */
[----:B------:R-:W-:Y:S01]  /*0fd0*/  ISETP.GE.AND P2, PT, R6, c[0x0][0x1d4], PT ;  /* 0x0000750006007a0c */ /* 0x000fe20003f46270 */
[----:B------:R-:W-:Y:S01]  /*0fe0*/  IMAD R15, R0, c[0x0][0x1c4], R15 ;  /* 0x00007100000f7a24 */ /* 0x000fe200078e020f */
[----:B------:R-:W-:Y:S01]  /*0ff0*/  ISETP.GE.AND P4, PT, R6, c[0x0][0x198], PT ;  /* 0x0000660006007a0c */ /* 0x000fe20003f86270 */
[----:B------:R-:W-:Y:S01]  /*1000*/  IMAD.WIDE.U32 R2, R0, c[0x0][0x1c0], R2 ;  /* 0x0000700000027a25 */ /* 0x000fe200078e0002 */
[----:B------:R-:W-:-:S02]  /*1010*/  LOP3.LUT R8, R8, 0xffffff00, RZ, 0xc0, !PT ;  /* 0xffffff0008087812 */ /* 0x000fc400078ec0ff */
[----:B------:R-:W-:Y:S01]  /*1020*/  P2R R32, PR, RZ, 0x4 ;  /* 0x00000004ff207803 */ /* 0x000fe20000000000 */
[----:B------:R-:W-:Y:S02]  /*1030*/  IMAD.MOV R0, RZ, RZ, -R13 ;  /* 0x000000ffff007224 */ /* 0x000fe400078e0a0d */
[--C-:B------:R-:W-:Y:S02]  /*1040*/  IMAD R24, R22, 0x20, R8.reuse ;  /* 0x0000002016187824 */ /* 0x100fe400078e0208 */
[----:B------:R-:W-:Y:S01]  /*1050*/  IMAD R18, R0, c[0x0][0x2c4], R9 ;  /* 0x0000b10000127a24 */ /* 0x000fe200078e0209 */
[----:B------:R-:W-:Y:S01]  /*1060*/  LOP3.LUT R0, R12, 0xc0, RZ, 0xc0, !PT ;  /* 0x000000c00c007812 */ /* 0x000fe200078ec0ff */
[----:B------:R-:W-:Y:S01]  /*1070*/  IMAD R9, R16, 0x200, R8 ;  /* 0x0000020010097824 */ /* 0x000fe200078e0208 */
[----:B------:R-:W-:Y:S01]  /*1080*/  SEL R8, RZ, 0xffffffff, P6 ;  /* 0xffffffffff087807 */ /* 0x000fe20003000000 */
[----:B------:R-:W-:Y:S01]  /*1090*/  IMAD.WIDE.U32 R4, R4, c[0x0][0x208], R6 ;  /* 0x0000820004047a25 */ /* 0x000fe200078e0006 */
[----:B------:R-:W-:Y:S01]  /*10a0*/  LOP3.LUT R14, R0, 0x8, R29, 0xf8, !PT ;  /* 0x00000008000e7812 */ /* 0x000fe200078ef81d */
[----:B------:R1:W-:Y:S01]  /*10b0*/  STL [R1+0x58], R32 ;  /* 0x0000582001007387 */ /* 0x0003e20000100800 */
[----:B------:R-:W-:Y:S01]  /*10c0*/  SHF.R.U32.HI R12, RZ, 0x3, R0 ;  /* 0x00000003ff0c7819 */ /* 0x000fe20000011600 */
[----:B------:R-:W-:Y:S01]  /*10d0*/  IMAD.SHL.U32 R0, R8, 0x2, RZ ;  /* 0x0000000208007824 */ /* 0x000fe200078e00ff */
[----:B------:R-:W-:Y:S01]  /*10e0*/  LEA R23, R22, R9, 0x5 ;  /* 0x0000000916177211 */ /* 0x000fe200078e28ff */
[----:B------:R-:W-:Y:S01]  /*10f0*/  IMAD.IADD R5, R5, 0x1, R19 ;  /* 0x0000000105057824 */ /* 0x000fe200078e0213 */
[----:B------:R-:W-:Y:S01]  /*1100*/  SEL R9, RZ, 0x1, P2 ;  /* 0x00000001ff097807 */ /* 0x000fe20001000000 */
[----:B------:R-:W-:Y:S01]  /*1110*/  IMAD R19, R30, c[0x0][0x1e8], RZ ;  /* 0x00007a001e137a24 */ /* 0x000fe200078e02ff */
[----:B------:R-:W-:Y:S01]  /*1120*/  LOP3.LUT R16, R14, R12, RZ, 0x3c, !PT ;  /* 0x0000000c0e107212 */ /* 0x000fe200078e3cff */
[----:B------:R-:W-:Y:S01]  /*1130*/  IMAD.MOV.U32 R8, RZ, RZ, R2 ;  /* 0x000000ffff087224 */ /* 0x000fe200078e0002 */
[----:B------:R-:W-:Y:S01]  /*1140*/  LOP3.LUT R12, R0, 0x2, R9, 0xe2, !PT ;  /* 0x00000002000c7812 */ /* 0x000fe200078ee209 */
[----:B------:R-:W-:Y:S01]  /*1150*/  IMAD.IADD R9, R3, 0x1, R15 ;  /* 0x0000000103097824 */ /* 0x000fe200078e020f */
[----:B------:R-:W-:Y:S01]  /*1160*/  SHF.R.S32.HI R0, RZ, 0x1f, R13 ;  /* 0x0000001fff007819 */ /* 0x000fe2000001140d */
[C---:B------:R-:W-:Y:S01]  /*1170*/  IMAD R19, R31.reuse, c[0x0][0x1ec], R19 ;  /* 0x00007b001f137a24 */ /* 0x040fe200078e0213 */
[----:B------:R-:W-:Y:S01]  /*1180*/  SEL R3, RZ, 0x4, P5 ;  /* 0x00000004ff037807 */ /* 0x000fe20002800000 */
[----:B------:R-:W-:Y:S01]  /*1190*/  IMAD.WIDE.U32 R10, R31, c[0x0][0x1e8], R10 ;  /* 0x00007a001f0a7a25 */ /* 0x000fe200078e000a */
[----:B------:R-:W-:-:S02]  /*11a0*/  ISETP.GE.AND P2, PT, R17, c[0x0][0x198], PT ;  /* 0x0000660011007a0c */ /* 0x000fc40003f46270 */
[----:B------:R-:W-:Y:S01]  /*11b0*/  LOP3.LUT R38, R12, R3, RZ, 0xfc, !PT ;  /* 0x000000030c267212 */ /* 0x000fe200078efcff */
[----:B------:R-:W-:Y:S01]  /*11c0*/  IMAD R0, R0, c[0x0][0x1b0], RZ ;  /* 0x00006c0000007a24 */ /* 0x000fe200078e02ff */
[----:B------:R-:W-:Y:S01]  /*11d0*/  SHF.R.S32.HI R3, RZ, 0x1f, R18 ;  /* 0x0000001fff037819 */ /* 0x000fe20000011412 */
[----:B------:R-:W-:-:S04]  /*11e0*/  IMAD.WIDE.U32 R8, R13, c[0x0][0x1b0], R8 ;  /* 0x00006c000d087a25 */ /* 0x000fc800078e0008 */
[----:B------:R-:W-:Y:S02]  /*11f0*/  IMAD R12, R13, c[0x0][0x1b4], R0 ;  /* 0x00006d000d0c7a24 */ /* 0x000fe400078e0200 */
[----:B------:R-:W-:Y:S02]  /*1200*/  IMAD.SHL.U32 R0, R20, 0x40, RZ ;  /* 0x0000004014007824 */ /* 0x000fe400078e00ff */
[----:B------:R-:W-:Y:S02]  /*1210*/  IMAD.IADD R13, R11, 0x1, R19 ;  /* 0x000000010b0d7824 */ /* 0x000fe400078e0213 */
[----:B------:R-:W-:Y:S01]  /*1220*/  IMAD.SHL.U32 R11, R25, 0x8, RZ ;  /* 0x00000008190b7824 */ /* 0x000fe200078e00ff */
[----:B------:R-:W-:Y:S01]  /*1230*/  LOP3.LUT R0, R0, 0xc0, RZ, 0xc0, !PT ;  /* 0x000000c000007812 */ /* 0x000fe200078ec0ff */
[----:B------:R-:W-:-:S04]  /*1240*/  IMAD.WIDE.U32 R14, R31, c[0x0][0x210], R4 ;  /* 0x000084001f0e7a25 */ /* 0x000fc800078e0004 */
[----:B------:R-:W-:Y:S02]  /*1250*/  IMAD.IADD R9, R9, 0x1, R12 ;  /* 0x0000000109097824 */ /* 0x000fe400078e020c */
[----:B------:R-:W-:Y:S02]  /*1260*/  IMAD R2, R25, 0x8, R27 ;  /* 0x0000000819027824 */ /* 0x000fe400078e021b */
[----:B------:R-:W-:Y:S01]  /*1270*/  IMAD.MOV.U32 R12, RZ, RZ, R10 ;  /* 0x000000ffff0c7224 */ /* 0x000fe200078e000a */
[----:B------:R-:W-:Y:S01]  /*1280*/  LOP3.LUT R10, R0, 0x8, R11, 0xf8, !PT ;  /* 0x00000008000a7812 */ /* 0x000fe200078ef80b */
[----:B------:R-:W-:Y:S01]  /*1290*/  IMAD R22, R30, c[0x0][0x210], RZ ;  /* 0x000084001e167a24 */ /* 0x000fe200078e02ff */
[----:B------:R-:W-:Y:S01]  /*12a0*/  SHF.R.U32.HI R0, RZ, 0x3, R0 ;  /* 0x00000003ff007819 */ /* 0x000fe20000011600 */
[----:B------:R-:W-:Y:S02]  /*12b0*/  IMAD R3, R3, c[0x0][0x1a8], RZ ;  /* 0x00006a0003037a24 */ /* 0x000fe400078e02ff */
[----:B------:R-:W-:-:S02]  /*12c0*/  IMAD.U32 R2, R2, 0x20, R16 ;  /* 0x0000002002027824 */ /* 0x000fc400078e0010 */
[----:B------:R-:W-:Y:S02]  /*12d0*/  IMAD R22, R31, c[0x0][0x214], R22 ;  /* 0x000085001f167a24 */ /* 0x000fe400078e0216 */
[----:B------:R-:W-:Y:S01]  /*12e0*/  IMAD R16, R18, c[0x0][0x1ac], R3 ;  /* 0x00006b0012107a24 */ /* 0x000fe200078e0203 */
[----:B------:R-:W-:Y:S01]  /*12f0*/  LOP3.LUT R3, R10, R0, RZ, 0x3c, !PT ;  /* 0x000000000a037212 */ /* 0x000fe200078e3cff */
[----:B------:R-:W-:Y:S01]  /*1300*/  IMAD.IADD R11, R15, 0x1, R22 ;  /* 0x000000010f0b7824 */ /* 0x000fe200078e0216 */
[----:B------:R-:W-:Y:S01]  /*1310*/  MOV R10, R14 ;  /* 0x0000000e000a7202 */ /* 0x000fe20000000f00 */
[----:B------:R-:W-:-:S04]  /*1320*/  IMAD.WIDE.U32 R8, R18, c[0x0][0x1a8], R8 ;  /* 0x00006a0012087a25 */ /* 0x000fc800078e0008 */
[----:B------:R-:W-:Y:S02]  /*1330*/  IMAD.IADD R9, R9, 0x1, R16 ;  /* 0x0000000109097824 */ /* 0x000fe400078e0210 */
[----:B------:R-:W-:Y:S02]  /*1340*/  IMAD R16, R28, c[0x0][0x2c4], RZ ;  /* 0x0000b1001c107a24 */ /* 0x000fe400078e02ff */
[----:B------:R-:W-:Y:S01]  /*1350*/  IMAD R19, R48, 0x80, R36 ;  /* 0x0000008030137824 */ /* 0x000fe200078e0224 */
[--C-:B--2---:R-:W-:Y:S01]  /*1360*/  @P1 SHF.R.S32.HI R5, RZ, 0x1f, R26.reuse ;  /* 0x0000001fff051819 */ /* 0x104fe2000001141a */
[----:B------:R-:W-:Y:S01]  /*1370*/  @P1 IMAD.MOV.U32 R4, RZ, RZ, R26 ;  /* 0x000000ffff041224 */ /* 0x000fe200078e001a */
[----:B------:R-:W-:Y:S01]  /*1380*/  @!P1 MOV R5, R21 ;  /* 0x0000001500059202 */ /* 0x000fe20000000f00 */
[----:B------:R-:W-:Y:S01]  /*1390*/  @!P1 IMAD.MOV.U32 R4, RZ, RZ, R49 ;  /* 0x000000ffff049224 */ /* 0x000fe200078e0031 */
[----:B------:R-:W-:Y:S01]  /*13a0*/  LOP3.LUT P1, RZ, R20, 0x2, RZ, 0xc0, !PT ;  /* 0x0000000214ff7812 */ /* 0x000fe2000782c0ff */
[----:B------:R-:W-:Y:S01]  /*13b0*/  IMAD.MOV.U32 R20, RZ, RZ, 0x10 ;  /* 0x00000010ff147424 */ /* 0x000fe200078e00ff */
[----:B------:R-:W-:-:S02]  /*13c0*/  SEL R5, R5, RZ, !P0 ;  /* 0x000000ff05057207 */ /* 0x000fc40004000000 */
[----:B------:R-:W-:Y:S01]  /*13d0*/  SEL R0, R4, RZ, !P0 ;  /* 0x000000ff04007207 */ /* 0x000fe20004000000 */
[----:B------:R-:W-:Y:S01]  /*13e0*/  IMAD.IADD R4, R3, 0x1, R24 ;  /* 0x0000000103047824 */ /* 0x000fe200078e0218 */
[C---:B------:R-:W-:Y:S01]  /*13f0*/  LEA R18, P0, R8.reuse, c[0x0][0x160], 0x1 ;  /* 0x0000580008127a11 */ /* 0x040fe200078008ff */
[C---:B------:R-:W-:Y:S02]  /*1400*/  IMAD R14, R5.reuse, c[0x0][0x1f0], RZ ;  /* 0x00007c00050e7a24 */ /* 0x040fe400078e02ff */
[----:B------:R-:W-:Y:S01]  /*1410*/  IMAD R5, R5, c[0x0][0x218], RZ ;  /* 0x0000860005057a24 */ /* 0x000fe200078e02ff */
[----:B------:R-:W-:Y:S01]  /*1420*/  LEA.HI.X R15, R8, c[0x0][0x164], R9, 0x1, P0 ;  /* 0x00005900080f7a11 */ /* 0x000fe200000f0c09 */
[C---:B------:R-:W-:Y:S01]  /*1430*/  IMAD.WIDE.U32 R40, R0.reuse, c[0x0][0x218], R10 ;  /* 0x0000860000287a25 */ /* 0x040fe200078e000a */
[----:B------:R-:W-:Y:S01]  /*1440*/  ISETP.GE.AND P0, PT, R19, R16, PT ;  /* 0x000000101300720c */ /* 0x000fe20003f06270 */
[----:B------:R1:W2:Y:S02]  /*1450*/  SHFL.IDX PT, R8, R18, RZ, 0x1c1f ;  /* 0x001c1fff12087589 */ /* 0x0002a400000e0000 */
[----:B------:R-:W-:-:S02]  /*1460*/  IMAD R5, R0, c[0x0][0x21c], R5 ;  /* 0x0000870000057a24 */ /* 0x000fc400078e0205 */
[C---:B------:R-:W-:Y:S01]  /*1470*/  IMAD R14, R0.reuse, c[0x0][0x1f4], R14 ;  /* 0x00007d00000e7a24 */ /* 0x040fe200078e020e */
[----:B------:R1:W3:Y:S01]  /*1480*/  SHFL.IDX PT, R9, R15, RZ, 0x1c1f ;  /* 0x001c1fff0f097589 */ /* 0x0002e200000e0000 */
[----:B------:R-:W-:Y:S01]  /*1490*/  IMAD.WIDE.U32 R30, R0, c[0x0][0x1f0], R12 ;  /* 0x00007c00001e7a25 */ /* 0x000fe200078e000c */
[----:B------:R-:W-:-:S03]  /*14a0*/  SEL R0, R20, 0xfffffff0, !P1 ;  /* 0xfffffff014007807 */ /* 0x000fc60004800000 */
[----:B------:R-:W-:Y:S01]  /*14b0*/  IMAD.IADD R27, R41, 0x1, R5 ;  /* 0x00000001291b7824 */ /* 0x000fe200078e0205 */
[----:B------:R1:W-:Y:S01]  /*14c0*/  STL.64 [R1+0x50], R30 ;  /* 0x0000501e01007387 */ /* 0x0003e20000100a00 */
[----:B------:R-:W-:Y:S02]  /*14d0*/  IMAD.IADD R35, R31, 0x1, R14 ;  /* 0x000000011f237824 */ /* 0x000fe400078e020e */
[----:B------:R-:W-:Y:S01]  /*14e0*/  IMAD.IADD R3, R3, 0x1, R23 ;  /* 0x0000000103037824 */ /* 0x000fe200078e0217 */
[----:B------:R1:W-:Y:S04]  /*14f0*/  STL.64 [R1+0x48], R40 ;  /* 0x0000482801007387 */ /* 0x0003e80000100a00 */
[----:B------:R1:W-:Y:S04]  /*1500*/  STL [R1+0x44], R27 ;  /* 0x0000441b01007387 */ /* 0x0003e80000100800 */
[----:B------:R1:W-:Y:S01]  /*1510*/  STL [R1+0x3c], R35 ;  /* 0x00003c2301007387 */ /* 0x0003e20000100800 */
[----:B------:R-:W-:Y:S05]  /*1520*/  @P0 BRA `(.L_x_23) ;  /* 0x0000010000000947 */ /* 0x000fea0003800000 */
[----:B--2---:R-:W-:Y:S02]  /*1530*/  IADD3 R5, R6, 0x40, RZ ;  /* 0x0000004006057810 */ /* 0x004fe40007ffe0ff */
[----:B------:R-:W-:-:S02]  /*1540*/  SHF.R.S32.HI R13, RZ, 0x1f, R17 ;  /* 0x0000001fff0d7819 */ /* 0x000fc40000011411 */
[----:B------:R-:W-:Y:S02]  /*1550*/  SHF.R.S32.HI R12, RZ, 0x1f, R5 ;  /* 0x0000001fff0c7819 */ /* 0x000fe40000011405 */
[----:B------:R-:W-:Y:S02]  /*1560*/  LEA.HI R13, R13, R17, RZ, 0x3 ;  /* 0x000000110d0d7211 */ /* 0x000fe400078f18ff */
[----:B------:R-:W-:Y:S02]  /*1570*/  LEA.HI R5, R12, R5, RZ, 0x3 ;  /* 0x000000050c057211 */ /* 0x000fe400078f18ff */
[C---:B------:R-:W-:Y:S02]  /*1580*/  LEA R10, P0, R6.reuse, R8, 0x1 ;  /* 0x00000008060a7211 */ /* 0x040fe400078008ff */
[----:B------:R-:W-:Y:S02]  /*1590*/  LOP3.LUT R12, R13, 0xfffffff8, RZ, 0xc0, !PT ;  /* 0xfffffff80d0c7812 */ /* 0x000fe400078ec0ff */
[----:B------:R-:W-:Y:S01]  /*15a0*/  LOP3.LUT R14, R5, 0xfffffff8, RZ, 0xc0, !PT ;  /* 0xfffffff8050e7812 */ /* 0x000fe200078ec0ff */
[----:B------:R-:W-:Y:S01]  /*15b0*/  IMAD.SHL.U32 R5, R233, 0x2, RZ ;  /* 0x00000002e9057824 */ /* 0x000fe200078e00ff */
[----:B---3--:R-:W-:Y:S01]  /*15c0*/  LEA.HI.X R11, R6, R9, R7, 0x1, P0 ;  /* 0x00000009060b7211 */ /* 0x008fe200000f0c07 */
[----:B------:R-:W-:-:S04]  /*15d0*/  IMAD.WIDE R12, R12, 0x2, R8 ;  /* 0x000000020c0c7825 */ /* 0x000fc800078e0208 */
[----:B------:R-:W-:Y:S01]  /*15e0*/  IMAD.WIDE R8, R14, 0x2, R8 ;  /* 0x000000020e087825 */ /* 0x000fe200078e0208 */
[----:B------:R-:W-:Y:S01]  /*15f0*/  @!PT LDS RZ, [RZ] ;  /* 0x00000000fffff984 */ /* 0x000fe20000000800 */
[----:B------:R2:W-:Y:S04]  /*1600*/  LDGSTS.E.BYPASS.LTC128B.128 [R5+0x6100], [R10.64], !P4 ;  /* 0x061000000a057fae */ /* 0x0005e8000e101d44 */
[----:B------:R2:W-:Y:S04]  /*1610*/  LDGSTS.E.BYPASS.LTC128B.128 [R5+0x8100], [R12.64], !P2 ;  /* 0x081000000c057fae */ /* 0x0005e8000d101d44 */
[----:B------:R2:W-:Y:S02]  /*1620*/  LDGSTS.E.BYPASS.LTC128B.128 [R5+0xa100], [R8.64], !P3 ;  /* 0x0a10000008057fae */ /* 0x0005e4000d901d44 */
.L_x_23:
[----:B--2---:R-:W-:Y:S05]  /*1630*/  BSYNC B0 ;  /* 0x0000000000007941 */ /* 0x004fea0003800000 */
.L_x_22:
[----:B------:R-:W-:Y:S01]  /*1640*/  IADD3 R5, R19, 0x20, RZ ;  /* 0x0000002013057810 */ /* 0x000fe20007ffe0ff */
[----:B---3--:R2:W3:Y:S01]  /*1650*/  SHFL.IDX PT, R9, R15, 0x1, 0x1c1f ;  /* 0x003c1f000f097f89 */ /* 0x0084e200000e0000 */
[----:B------:R-:W-:Y:S02]  /*1660*/  BSSY B0, `(.L_x_24) ;  /* 0x0000014000007945 */ /* 0x000fe40003800000 */
[----:B------:R-:W-:Y:S01]  /*1670*/  ISETP.GE.AND P0, PT, R5, R16, PT ;  /* 0x000000100500720c */ /* 0x000fe20003f06270 */
[----:B------:R2:W4:-:S12]  /*1680*/  SHFL.IDX PT, R8, R18, 0x1, 0x1c1f ;  /* 0x003c1f0012087f89 */ /* 0x00051800000e0000 */
[----:B------:R-:W-:Y:S05]  /*1690*/  @P0 BRA `(.L_x_25) ;  /* 0x0000010000000947 */ /* 0x000fea0003800000 */
[----:B------:R-:W-:Y:S02]  /*16a0*/  IADD3 R5, R6, 0x40, RZ ;  /* 0x0000004006057810 */ /* 0x000fe40007ffe0ff */
[----:B------:R-:W-:Y:S02]  /*16b0*/  SHF.R.S32.HI R13, RZ, 0x1f, R17 ;  /* 0x0000001fff0d7819 */ /* 0x000fe40000011411 */
[----:B------:R-:W-:Y:S02]  /*16c0*/  SHF.R.S32.HI R12, RZ, 0x1f, R5 ;  /* 0x0000001fff0c7819 */ /* 0x000fe40000011405 */
[----:B------:R-:W-:Y:S02]  /*16d0*/  LEA.HI R13, R13, R17, RZ, 0x3 ;  /* 0x000000110d0d7211 */ /* 0x000fe400078f18ff */
[----:B------:R-:W-:Y:S02]  /*16e0*/  LEA.HI R5, R12, R5, RZ, 0x3 ;  /* 0x000000050c057211 */ /* 0x000fe400078f18ff */
[----:B----4-:R-:W-:-:S02]  /*16f0*/  LEA R10, P0, R6, R8, 0x1 ;  /* 0x00000008060a7211 */ /* 0x010fc400078008ff */
        /* <DEDUP_REMOVED lines=10> */
.L_x_25:
[----:B------:R-:W-:Y:S05]  /*17a0*/  BSYNC B0 ;  /* 0x0000000000007941 */ /* 0x000fea0003800000 */
.L_x_24:
[----:B---3--:R-:W-:Y:S01]  /*17b0*/  IADD3 R5, R19, 0x40, RZ ;  /* 0x0000004013057810 */ /* 0x008fe20007ffe0ff */
[----:B------:R3:W1:Y:S01]  /*17c0*/  SHFL.IDX PT, R9, R15, 0x2, 0x1c1f ;  /* 0x005c1f000f097f89 */ /* 0x00066200000e0000 */
[----:B------:R-:W-:Y:S02]  /*17d0*/  BSSY B0, `(.L_x_26) ;  /* 0x0000014000007945 */ /* 0x000fe40003800000 */
[----:B------:R-:W-:Y:S01]  /*17e0*/  ISETP.GE.AND P0, PT, R5, R16, PT ;  /* 0x000000100500720c */ /* 0x000fe20003f06270 */
[----:B----4-:R3:W4:-:S12]  /*17f0*/  SHFL.IDX PT, R8, R18, 0x2, 0x1c1f ;  /* 0x005c1f0012087f89 */ /* 0x01071800000e0000 */
        /* <DEDUP_REMOVED lines=10> */
[----:B-1----:R-:W-:Y:S01]  /*18a0*/  LEA.HI.X R11, R6, R9, R7, 0x1, P0 ;  /* 0x00000009060b7211 */ /* 0x002fe200000f0c07 */
[----:B------:R-:W-:-:S04]  /*18b0*/  IMAD.WIDE R12, R12, 0x2, R8 ;  /* 0x000000020c0c7825 */ /* 0x000fc800078e0208 */
[----:B------:R-:W-:Y:S01]  /*18c0*/  IMAD.WIDE R8, R14, 0x2, R8 ;  /* 0x000000020e087825 */ /* 0x000fe200078e0208 */
[----:B------:R-:W-:Y:S01]  /*18d0*/  @!PT LDS RZ, [RZ] ;  /* 0x00000000fffff984 */ /* 0x000fe20000000800 */
[----:B------:R1:W-:Y:S04]  /*18e0*/  LDGSTS.E.BYPASS.LTC128B.128 [R5+0x7100], [R10.64], !P4 ;  /* 0x071000000a057fae */ /* 0x0003e8000e101d44 */
[----:B------:R1:W-:Y:S04]  /*18f0*/  LDGSTS.E.BYPASS.LTC128B.128 [R5+0x9100], [R12.64], !P2 ;  /* 0x091000000c057fae */ /* 0x0003e8000d101d44 */
[----:B------:R1:W-:Y:S02]  /*1900*/  LDGSTS.E.BYPASS.LTC128B.128 [R5+0xb100], [R8.64], !P3 ;  /* 0x0b10000008057fae */ /* 0x0003e4000d901d44 */
.L_x_27:
[----:B------:R-:W-:Y:S05]  /*1910*/  BSYNC B0 ;  /* 0x0000000000007941 */ /* 0x000fea0003800000 */
.L_x_26:
[----:B-1--4-:R-:W1:Y:S01]  /*1920*/  SHFL.IDX PT, R8, R18, 0x3, 0x1c1f ;  /* 0x007c1f0012087f89 */ /* 0x012e6200000e0000 */
[----:B------:R-:W-:Y:S01]  /*1930*/  IADD3 R5, R19, 0x60, RZ ;  /* 0x0000006013057810 */ /* 0x000fe20007ffe0ff */
[----:B------:R-:W-:Y:S01]  /*1940*/  IMAD.SHL.U32 R233, R233, 0x2, RZ ;  /* 0x00000002e9e97824 */ /* 0x000fe200078e00ff */
[----:B------:R-:W-:Y:S01]  /*1950*/  LEA.HI.SX32 R24, R250, 0xffffffff, 0x1a ;  /* 0xfffffffffa187811 */ /* 0x000fe200078fd2ff */
[----:B------:R-:W4:Y:S01]  /*1960*/  SHFL.IDX PT, R9, R15, 0x3, 0x1c1f ;  /* 0x007c1f000f097f89 */ /* 0x000f2200000e0000 */
[----:B------:R-:W-:Y:S01]  /*1970*/  ISETP.GE.AND P1, PT, R5, R16, PT ;  /* 0x000000100500720c */ /* 0x000fe20003f26270 */
[----:B------:R-:W-:-:S02]  /*1980*/  IMAD.MOV.U32 R12, RZ, RZ, c[0x0][0x1e0] ;  /* 0x00007800ff0c7624 */ /* 0x000fc400078e00ff */
[----:B------:R-:W-:Y:S02]  /*1990*/  IMAD.MOV.U32 R25, RZ, RZ, 0x6 ;  /* 0x00000006ff197424 */ /* 0x000fe400078e00ff */
[----:B------:R-:W-:Y:S02]  /*19a0*/  IMAD.MOV.U32 R166, RZ, RZ, R34 ;  /* 0x000000ffffa67224 */ /* 0x000fe400078e0022 */
[----:B------:R-:W-:Y:S01]  /*19b0*/  IMAD.MOV.U32 R167, RZ, RZ, R35 ;  /* 0x000000ffffa77224 */ /* 0x000fe200078e0023 */
[C---:B------:R-:W-:Y:S01]  /*19c0*/  SHF.L.U64.HI R157, R12.reuse, R25, c[0x0][0x1e4] ;  /* 0x000079000c9d7619 */ /* 0x040fe20000010219 */
[C---:B------:R-:W-:Y:S02]  /*19d0*/  IMAD.SHL.U32 R159, R12.reuse, 0x40, RZ ;  /* 0x000000400c9f7824 */ /* 0x040fe400078e00ff */
[----:B------:R-:W-:Y:S02]  /*19e0*/  IMAD.MOV.U32 R166, RZ, RZ, R30 ;  /* 0x000000ffffa67224 */ /* 0x000fe400078e001e */
[----:B------:R-:W-:-:S02]  /*19f0*/  IMAD.SHL.U32 R158, R12, 0x20, RZ ;  /* 0x000000200c9e7824 */ /* 0x000fc400078e00ff */
[----:B------:R-:W-:Y:S01]  /*1a00*/  IMAD.SHL.U32 R219, R3, 0x2, RZ ;  /* 0x0000000203db7824 */ /* 0x000fe200078e00ff */
[----:B------:R-:W-:Y:S01]  /*1a10*/  STL.64 [R1+0x38], R166 ;  /* 0x000038a601007387 */ /* 0x000fe20000100a00 */
[----:B------:R-:W-:Y:S01]  /*1a20*/  IMAD.SHL.U32 R216, R2, 0x2, RZ ;  /* 0x0000000202d87824 */ /* 0x000fe200078e00ff */
[----:B-1----:R-:W-:Y:S01]  /*1a30*/  @!P1 LEA R10, P0, R6, R8, 0x1 ;  /* 0x00000008060a9211 */ /* 0x002fe200078008ff */
[----:B------:R-:W-:Y:S02]  /*1a40*/  IMAD.MOV.U32 R26, RZ, RZ, R40 ;  /* 0x000000ffff1a7224 */ /* 0x000fe400078e0028 */
[----:B------:R-:W-:Y:S01]  /*1a50*/  IMAD R144, R24, -0x40, R145 ;  /* 0xffffffc018907824 */ /* 0x000fe200078e0291 */
[----:B----4-:R-:W-:Y:S01]  /*1a60*/  @!P1 LEA.HI.X R11, R6, R9, R7, 0x1, P0 ;  /* 0x00000009060b9211 */ /* 0x010fe200000f0c07 */
[----:B------:R-:W-:Y:S01]  /*1a70*/  IMAD R220, R0, 0x2, R219 ;  /* 0x0000000200dc7824 */ /* 0x000fe200078e02db */
[----:B------:R-:W-:Y:S01]  /*1a80*/  @!P1 IADD3 R6, R6, 0x40, RZ ;  /* 0x0000004006069810 */ /* 0x000fe20007ffe0ff */
[----:B------:R-:W-:Y:S01]  /*1a90*/  STL.64 [R1+0x40], R26 ;  /* 0x0000401a01007387 */ /* 0x000fe20000100a00 */
[----:B------:R-:W-:Y:S01]  /*1aa0*/  @!P1 SHF.R.S32.HI R7, RZ, 0x1f, R17 ;  /* 0x0000001fff079819 */ /* 0x000fe20000011411 */
[----:B------:R-:W-:Y:S01]  /*1ab0*/  IMAD.SHL.U32 R217, R4, 0x2, RZ ;  /* 0x0000000204d97824 */ /* 0x000fe200078e00ff */
[----:B------:R-:W-:Y:S01]  /*1ac0*/  @!P1 SHF.R.S32.HI R5, RZ, 0x1f, R6 ;  /* 0x0000001fff059819 */ /* 0x000fe20000011406 */
[----:B------:R-:W-:Y:S01]  /*1ad0*/  @!PT LDS RZ, [RZ] ;  /* 0x00000000fffff984 */ /* 0x000fe20000000800 */
[----:B------:R1:W-:Y:S01]  /*1ae0*/  @!P1 LDGSTS.E.BYPASS.LTC128B.128 [R233+0x7900], [R10.64], !P4 ;  /* 0x079000000ae99fae */ /* 0x0003e2000e101d44 */
[----:B------:R-:W-:Y:S01]  /*1af0*/  @!P1 LEA.HI R7, R7, R17, RZ, 0x3 ;  /* 0x0000001107079211 */ /* 0x000fe200078f18ff */
[----:B------:R-:W-:Y:S01]  /*1b00*/  IMAD R218, R0, 0x2, R217 ;  /* 0x0000000200da7824 */ /* 0x000fe200078e02d9 */
[----:B------:R-:W-:-:S02]  /*1b10*/  @!P1 LEA.HI R6, R5, R6, RZ, 0x3 ;  /* 0x0000000605069211 */ /* 0x000fc400078f18ff */
[----:B------:R-:W-:Y:S02]  /*1b20*/  @!P1 LOP3.LUT R5, R7, 0xfffffff8, RZ, 0xc0, !PT ;  /* 0xfffffff807059812 */ /* 0x000fe400078ec0ff */
[----:B------:R-:W-:Y:S02]  /*1b30*/  ISETP.NE.AND P4, PT, R32, RZ, PT ;  /* 0x000000ff2000720c */ /* 0x000fe40003f85270 */
[----:B------:R-:W-:Y:S01]  /*1b40*/  IADD3 R221, R216, 0x3120, RZ ;  /* 0x00003120d8dd7810 */ /* 0x000fe20007ffe0ff */
[----:B-1----:R-:W-:Y:S01]  /*1b50*/  IMAD.IADD R11, R145, 0x1, -R36 ;  /* 0x00000001910b7824 */ /* 0x002fe200078e0a24 */
[----:B------:R-:W-:Y:S01]  /*1b60*/  @!P1 LOP3.LUT R10, R6, 0xfffffff8, RZ, 0xc0, !PT ;  /* 0xfffffff8060a9812 */ /* 0x000fe200078ec0ff */
[----:B------:R-:W-:-:S04]  /*1b70*/  @!P1 IMAD.WIDE R6, R5, 0x2, R8 ;  /* 0x0000000205069825 */ /* 0x000fc800078e0208 */
[----:B------:R-:W-:Y:S01]  /*1b80*/  IMAD R5, R24, -0x40, R11 ;  /* 0xffffffc018057824 */ /* 0x000fe200078e020b */
[----:B------:R1:W-:Y:S01]  /*1b90*/  @!P1 LDGSTS.E.BYPASS.LTC128B.128 [R233+0x9900], [R6.64], !P2 ;  /* 0x0990000006e99fae */ /* 0x0003e2000d101d44 */
[----:B------:R-:W-:Y:S01]  /*1ba0*/  @!P1 IMAD.WIDE R8, R10, 0x2, R8 ;  /* 0x000000020a089825 */ /* 0x000fe200078e0208 */
[----:B------:R-:W-:Y:S02]  /*1bb0*/  SHF.R.S32.HI R10, RZ, 0x1f, R24 ;  /* 0x0000001fff0a7819 */ /* 0x000fe40000011418 */
[C---:B------:R-:W-:Y:S01]  /*1bc0*/  ISETP.GE.AND P0, PT, R5.reuse, 0x1, PT ;  /* 0x000000010500780c */ /* 0x040fe20003f06270 */
[----:B------:R-:W-:Y:S01]  /*1bd0*/  IMAD.MOV.U32 R11, RZ, RZ, c[0x0][0x208] ;  /* 0x00008200ff0b7624 */ /* 0x000fe200078e00ff */
[----:B------:R4:W-:Y:S01]  /*1be0*/  @!P1 LDGSTS.E.BYPASS.LTC128B.128 [R233+0xb900], [R8.64], !P3 ;  /* 0x0b90000008e99fae */ /* 0x0009e2000d901d44 */
[----:B------:R-:W-:Y:S02]  /*1bf0*/  ISETP.GE.AND P2, PT, R5, 0x21, PT ;  /* 0x000000210500780c */ /* 0x000fe40003f46270 */
[----:B------:R-:W-:Y:S01]  /*1c00*/  LOP3.LUT P3, RZ, R37, 0x2, RZ, 0xc0, !PT ;  /* 0x0000000225ff7812 */ /* 0x000fe2000786c0ff */
[----:B------:R-:W0:Y:S01]  /*1c10*/  LDGDEPBAR ;  /* 0x00000000000079af */ /* 0x000e220000000000 */
[----:B-1----:R-:W-:-:S04]  /*1c20*/  IMAD.WIDE.U32 R6, R24, R159, R166 ;  /* 0x0000009f18067225 */ /* 0x002fc800078e00a6 */
[----:B----4-:R-:W-:Y:S02]  /*1c30*/  IMAD R8, R157, R24, RZ ;  /* 0x000000189d087224 */ /* 0x010fe400078e02ff */
[----:B------:R-:W-:Y:S02]  /*1c40*/  IMAD.MOV.U32 R9, RZ, RZ, 0x5 ;  /* 0x00000005ff097424 */ /* 0x000fe400078e00ff */
[----:B------:R-:W-:Y:S01]  /*1c50*/  IMAD R5, R10, R159, R8 ;  /* 0x0000009f0a057224 */ /* 0x000fe200078e0208 */
[----:B------:R-:W-:Y:S01]  /*1c60*/  BAR.SYNC.DEFER_BLOCKING 0x0 ;  /* 0x0000000000007b1d */ /* 0x000fe20000010000 */
[----:B------:R-:W-:Y:S02]  /*1c70*/  @P0 LEA R8, P1, R6, c[0x0][0x1c8], 0x1 ;  /* 0x0000720006080a11 */ /* 0x000fe400078208ff */
[----:B------:R-:W-:Y:S01]  /*1c80*/  IMAD.IADD R5, R7, 0x1, R5 ;  /* 0x0000000107057824 */ /* 0x000fe200078e0205 */
[----:B------:R-:W-:-:S04]  /*1c90*/  SHF.L.U64.HI R164, R12, R9, c[0x0][0x1e4] ;  /* 0x000079000ca47619 */ /* 0x000fc80000010209 */
[----:B------:R-:W-:Y:S02]  /*1ca0*/  @P0 LEA.HI.X R9, R6, c[0x0][0x1cc], R5, 0x1, P1 ;  /* 0x0000730006090a11 */ /* 0x000fe400008f0c05 */
[----:B------:R-:W-:-:S05]  /*1cb0*/  @P2 IADD3 R7, P1, R158, R6, RZ ;  /* 0x000000069e072210 */ /* 0x000fca0007f3e0ff */
[----:B------:R-:W-:Y:S01]  /*1cc0*/  @P2 IMAD.X R5, R164, 0x1, R5, P1 ;  /* 0x00000001a4052824 */ /* 0x000fe200008e0605 */
[----:B------:R-:W-:-:S04]  /*1cd0*/  @P2 LEA R6, P1, R7, c[0x0][0x1c8], 0x1 ;  /* 0x0000720007062a11 */ /* 0x000fc800078208ff */
[----:B------:R-:W-:Y:S02]  /*1ce0*/  @P2 LEA.HI.X R7, R7, c[0x0][0x1cc], R5, 0x1, P1 ;  /* 0x0000730007072a11 */ /* 0x000fe400008f0c05 */
[----:B------:R-:W-:Y:S01]  /*1cf0*/  LOP3.LUT R5, R38, 0x1, RZ, 0xc0, !PT ;  /* 0x0000000126057812 */ /* 0x000fe200078ec0ff */
[----:B------:R-:W-:Y:S01]  /*1d00*/  @!PT LDS RZ, [RZ] ;  /* 0x00000000fffff984 */ /* 0x000fe20000000800 */
[----:B------:R-:W-:Y:S01]  /*1d10*/  @!PT LDS RZ, [RZ] ;  /* 0x00000000fffff984 */ /* 0x000fe20000000800 */
[----:B------:R-:W-:Y:S01]  /*1d20*/  @!PT LDS RZ, [RZ] ;  /* 0x00000000fffff984 */ /* 0x000fe20000000800 */
[----:B------:R1:W-:Y:S04]  /*1d30*/  @P0 LDGSTS.E.BYPASS.LTC128B.128 [R233+0x3100], [R8.64], !P4 ;  /* 0x0310000008e90fae */ /* 0x0003e8000e101d44 */
[----:B------:R1:W-:Y:S04]  /*1d40*/  @P0 LDGSTS.E.BYPASS.LTC128B.128 [R233+0x4100], [R8.64+0x40], !P6 ;  /* 0x0410004008e90fae */ /* 0x0003e8000f101d44 */
[----:B------:R1:W-:Y:S01]  /*1d50*/  @P0 LDGSTS.E.BYPASS.LTC128B.128 [R233+0x5100], [R8.64+0x80], !P5 ;  /* 0x0510008008e90fae */ /* 0x0003e2000e901d44 */
[----:B------:R-:W-:Y:S01]  /*1d60*/  ISETP.NE.U32.AND P0, PT, R5, 0x1, PT ;  /* 0x000000010500780c */ /* 0x000fe20003f05070 */
[----:B------:R-:W-:-:S02]  /*1d70*/  IMAD.IADD R5, R144, 0x1, -R36 ;  /* 0x0000000190057824 */ /* 0x000fc400078e0a24 */
[----:B------:R4:W-:Y:S04]  /*1d80*/  @P2 LDGSTS.E.BYPASS.LTC128B.128 [R233+0x3900], [R6.64], !P4 ;  /* 0x0390000006e92fae */ /* 0x0009e8000e101d44 */
[----:B------:R4:W-:Y:S04]  /*1d90*/  @P2 LDGSTS.E.BYPASS.LTC128B.128 [R233+0x4900], [R6.64+0x40], !P6 ;  /* 0x0490004006e92fae */ /* 0x0009e8000f101d44 */
[----:B------:R4:W-:Y:S01]  /*1da0*/  @P2 LDGSTS.E.BYPASS.LTC128B.128 [R233+0x5900], [R6.64+0x80], !P5 ;  /* 0x0590008006e92fae */ /* 0x0009e2000e901d44 */
[----:B------:R-:W-:-:S03]  /*1db0*/  LOP3.LUT P2, RZ, R38, 0x2, RZ, 0xc0, !PT ;  /* 0x0000000226ff7812 */ /* 0x000fc6000784c0ff */
[----:B------:R-:W0:Y:S01]  /*1dc0*/  LDGDEPBAR ;  /* 0x00000000000079af */ /* 0x000e220000000000 */
[C---:B-1----:R-:W-:Y:S01]  /*1dd0*/  SHF.L.U64.HI R9, R11.reuse, R25, c[0x0][0x20c] ;  /* 0x000083000b097619 */ /* 0x042fe20000010219 */
[----:B------:R-:W-:Y:S01]  /*1de0*/  IMAD.SHL.U32 R11, R11, 0x40, RZ ;  /* 0x000000400b0b7824 */ /* 0x000fe200078e00ff */
[----:B------:R-:W-:-:S03]  /*1df0*/  IADD3 R8, R216, 0x3100, RZ ;  /* 0x00003100d8087810 */ /* 0x000fc60007ffe0ff */
[----:B------:R-:W-:Y:S01]  /*1e00*/  IMAD R2, R9, R24, RZ ;  /* 0x0000001809027224 */ /* 0x000fe200078e02ff */
[----:B------:R-:W-:Y:S02]  /*1e10*/  @P3 IADD3 R221, R8, -0x20, RZ ;  /* 0xffffffe008dd3810 */ /* 0x000fe40007ffe0ff */
[C---:B------:R-:W-:Y:S01]  /*1e20*/  ISETP.LT.OR P3, PT, R5.reuse, 0x1, P0 ;  /* 0x000000010500780c */ /* 0x040fe20000761670 */
[-C--:B------:R-:W-:Y:S01]  /*1e30*/  IMAD R3, R10, R11.reuse, R2 ;  /* 0x0000000b0a037224 */ /* 0x080fe200078e0202 */
[----:B------:R-:W-:Y:S01]  /*1e40*/  ISETP.LT.OR P0, PT, R5, 0x21, P0 ;  /* 0x000000210500780c */ /* 0x000fe20000701670 */
[----:B----4-:R-:W-:Y:S01]  /*1e50*/  IMAD.WIDE.U32 R6, R24, R11, R26 ;  /* 0x0000000b18067225 */ /* 0x010fe200078e001a */
[----:B------:R-:W-:-:S04]  /*1e60*/  DEPBAR.LE SB0, 0x1 ;  /* 0x000080400000791a */ /* 0x000fc80000000000 */
[----:B------:R-:W-:-:S04]  /*1e70*/  DEPBAR.LE SB0, 0x0 ;  /* 0x000080000000791a */ /* 0x000fc80000000000 */
[----:B------:R-:W-:Y:S01]  /*1e80*/  BAR.SYNC.DEFER_BLOCKING 0x0 ;  /* 0x0000000000007b1d */ /* 0x000fe20000010000 */
[----:B------:R-:W-:Y:S01]  /*1e90*/  IMAD.IADD R3, R7, 0x1, R3 ;  /* 0x0000000107037824 */ /* 0x000fe200078e0203 */
[----:B------:R-:W-:-:S04]  /*1ea0*/  LEA R2, P1, R6, c[0x0][0x1f8], 0x1 ;  /* 0x00007e0006027a11 */ /* 0x000fc800078208ff */
[----:B------:R-:W-:Y:S02]  /*1eb0*/  LEA.HI.X R3, R6, c[0x0][0x1fc], R3, 0x1, P1 ;  /* 0x00007f0006037a11 */ /* 0x000fe400008f0c03 */
[----:B------:R-:W-:-:S05]  /*1ec0*/  IADD3 R6, P1, R11, R2, RZ ;  /* 0x000000020b067210 */ /* 0x000fca0007f3e0ff */
[----:B------:R-:W-:Y:S01]  /*1ed0*/  IMAD.X R7, R9, 0x1, R3, P1 ;  /* 0x0000000109077824 */ /* 0x000fe200008e0603 */
[C---:B------:R-:W-:Y:S02]  /*1ee0*/  ISETP.LT.OR P1, PT, R5.reuse, 0x1, !P2 ;  /* 0x000000010500780c */ /* 0x040fe40005721670 */
[----:B------:R-:W-:Y:S01]  /*1ef0*/  ISETP.LT.OR P2, PT, R5, 0x21, !P2 ;  /* 0x000000210500780c */ /* 0x000fe20005741670 */
[----:B--23--:R-:W-:Y:S04]  /*1f00*/  LDSM.16.M88.4 R16, [R219+0x6100] ;  /* 0x00610000db10783b */ /* 0x00cfe80000000200 */
[----:B------:R-:W1:Y:S04]  /*1f10*/  LDSM.16.M88.4 R20, [R216+0x3100] ;  /* 0x00310000d814783b */ /* 0x000e680000000200 */
[----:B------:R-:W2:Y:S04]  /*1f20*/  LDSM.16.M88.4 R12, [R219+0x7100] ;  /* 0x00710000db0c783b */ /* 0x000ea80000000200 */
[----:B------:R-:W3:Y:S04]  /*1f30*/  LDSM.16.M88.4 R28, [R216+0x3900] ;  /* 0x00390000d81c783b */ /* 0x000ee80000000200 */
[----:B------:R-:W4:Y:S04]  /*1f40*/  LDSM.16.M88.4 R32, [R216+0x3500] ;  /* 0x00350000d820783b */ /* 0x000f280000000200 */
[----:B------:R-:W5:Y:S04]  /*1f50*/  LDSM.16.M88.4 R24, [R216+0x3d00] ;  /* 0x003d0000d818783b */ /* 0x000f680000000200 */
[----:B------:R-:W-:Y:S04]  /*1f60*/  LDSM.16.M88.4 R40, [R220+0x6100] ;  /* 0x00610000dc28783b */ /* 0x000fe80000000200 */
[----:B------:R-:W4:Y:S04]  /*1f70*/  LDSM.16.M88.4 R44, [R221] ;  /* 0x00000000dd2c783b */ /* 0x000f280000000200 */
[----:B------:R-:W4:Y:S04]  /*1f80*/  LDSM.16.M88.4 R8, [R220+0x7100] ;  /* 0x00710000dc08783b */ /* 0x000f280000000200 */
[----:B------:R-:W-:Y:S04]  /*1f90*/  LDSM.16.M88.4 R48, [R221+0x400] ;  /* 0x00040000dd30783b */ /* 0x000fe80000000200 */
[----:B------:R-:W5:Y:S04]  /*1fa0*/  LDSM.16.M88.4 R60, [R221+0x800] ;  /* 0x00080000dd3c783b */ /* 0x000f680000000200 */
[----:B------:R-:W5:Y:S01]  /*1fb0*/  LDSM.16.M88.4 R76, [R221+0xc00] ;  /* 0x000c0000dd4c783b */ /* 0x000f620000000200 */
[----:B-1----:R-:W-:Y:S03]  /*1fc0*/  HMMA.16816.F32 R52, R16, R20, RZ ;  /* 0x000000141034723c */ /* 0x002fe600000018ff */
[----:B------:R-:W-:Y:S01]  /*1fd0*/  @!PT LDS RZ, [RZ] ;  /* 0x00000000fffff984 */ /* 0x000fe20000000800 */
[----:B------:R-:W-:Y:S01]  /*1fe0*/  @!PT LDS RZ, [RZ] ;  /* 0x00000000fffff984 */ /* 0x000fe20000000800 */
[----:B------:R-:W-:Y:S01]  /*1ff0*/  @!PT LDS RZ, [RZ] ;  /* 0x00000000fffff984 */ /* 0x000fe20000000800 */
[----:B------:R1:W-:Y:S01]  /*2000*/  LDGSTS.E.BYPASS.LTC128B.128 [R233+0x100], [R2.64], !P3 ;  /* 0x0010000002e97fae */ /* 0x0003e2000d901d44 */
[----:B------:R-:W-:-:S03]  /*2010*/  LOP3.LUT P3, RZ, R38, 0x4, RZ, 0xc0, !PT ;  /* 0x0000000426ff7812 */ /* 0x000fc6000786c0ff */
[----:B------:R1:W-:Y:S01]  /*2020*/  LDGSTS.E.BYPASS.LTC128B.128 [R233+0x1100], [R2.64+0x40], !P1 ;  /* 0x0110004002e97fae */ /* 0x0003e2000c901d44 */
[C---:B------:R-:W-:Y:S01]  /*2030*/  ISETP.LT.OR P1, PT, R5.reuse, 0x1, !P3 ;  /* 0x000000010500780c */ /* 0x040fe20005f21670 */
[----:B--2---:R-:W-:Y:S01]  /*2040*/  HMMA.16816.F32 R92, R12, R20, RZ ;  /* 0x000000140c5c723c */ /* 0x004fe200000018ff */
[----:B------:R-:W-:-:S07]  /*2050*/  ISETP.LT.OR P3, PT, R5, 0x21, !P3 ;  /* 0x000000210500780c */ /* 0x000fce0005f61670 */
[C---:B---3--:R-:W-:Y:S04]  /*2060*/  HMMA.16816.F32 R104, R12.reuse, R28, RZ ;  /* 0x0000001c0c68723c */ /* 0x048fe800000018ff */
[----:B------:R1:W-:Y:S04]  /*2070*/  LDGSTS.E.BYPASS.LTC128B.128 [R233+0x2100], [R2.64+0x80], !P1 ;  /* 0x0210008002e97fae */ /* 0x0003e8000c901d44 */
[----:B------:R2:W-:Y:S01]  /*2080*/  LDGSTS.E.BYPASS.LTC128B.128 [R233+0x900], [R6.64], !P0 ;  /* 0x0090000006e97fae */ /* 0x0005e2000c101d44 */
[C---:B------:R-:W-:Y:S03]  /*2090*/  HMMA.16816.F32 R100, R12.reuse, R22, RZ ;  /* 0x000000160c64723c */ /* 0x040fe600000018ff */
[----:B------:R2:W-:Y:S04]  /*20a0*/  LDGSTS.E.BYPASS.LTC128B.128 [R233+0x1900], [R6.64+0x40], !P2 ;  /* 0x0190004006e97fae */ /* 0x0005e8000d101d44 */
[----:B------:R2:W-:Y:S01]  /*20b0*/  LDGSTS.E.BYPASS.LTC128B.128 [R233+0x2900], [R6.64+0x80], !P3 ;  /* 0x0290008006e97fae */ /* 0x0005e2000d901d44 */
[C---:B----4-:R-:W-:Y:S03]  /*20c0*/  HMMA.16816.F32 R108, R12.reuse, R32, RZ ;  /* 0x000000200c6c723c */ /* 0x050fe600000018ff */
[----:B------:R-:W-:Y:S04]  /*20d0*/  LDSM.16.M88.4 R64, [R216+0x4100] ;  /* 0x00410000d840783b */ /* 0x000fe80000000200 */
[----:B------:R-:W3:Y:S01]  /*20e0*/  LDSM.16.M88.4 R36, [R219+0x8100] ;  /* 0x00810000db24783b */ /* 0x000ee20000000200 */
[----:B-----5:R-:W-:Y:S03]  /*20f0*/  HMMA.16816.F32 R96, R12, R24, RZ ;  /* 0x000000180c60723c */ /* 0x020fe600000018ff */
[----:B------:R-:W-:Y:S01]  /*2100*/  LDSM.16.M88.4 R56, [R221+0x1000] ;  /* 0x00100000dd38783b */ /* 0x000fe20000000200 */
[----:B-1----:R-:W-:-:S03]  /*2110*/  LOP3.LUT R3, R156, 0xffffffe0, RZ, 0xc0, !PT ;  /* 0xffffffe09c037812 */ /* 0x002fc600078ec0ff */
[----:B------:R-:W0:Y:S01]  /*2120*/  LDGDEPBAR ;  /* 0x00000000000079af */ /* 0x000e220000000000 */
[C---:B------:R-:W-:Y:S08]  /*2130*/  HMMA.16816.F32 R88, R12.reuse, R34, RZ ;  /* 0x000000220c58723c */ /* 0x040ff000000018ff */
[C---:B------:R-:W-:Y:S08]  /*2140*/  HMMA.16816.F32 R84, R12.reuse, R30, RZ ;  /* 0x0000001e0c54723c */ /* 0x040ff000000018ff */
[----:B------:R-:W-:Y:S08]  /*2150*/  HMMA.16816.F32 R68, R12, R26, RZ ;  /* 0x0000001a0c44723c */ /* 0x000ff000000018ff */
[----:B------:R-:W-:Y:S01]  /*2160*/  HMMA.16816.F32 R12, R40, R44, R52 ;  /* 0x0000002c280c723c */ /* 0x000fe20000001834 */
[----:B------:R-:W-:Y:S07]  /*2170*/  LDSM.16.M88.4 R52, [R216+0x5100] ;  /* 0x00510000d834783b */ /* 0x000fee0000000200 */
[C---:B------:R-:W-:Y:S08]  /*2180*/  HMMA.16816.F32 R72, R16.reuse, R32, RZ ;  /* 0x000000201048723c */ /* 0x040ff000000018ff */
[C---:B------:R-:W-:Y:S01]  /*2190*/  HMMA.16816.F32 R116, R16.reuse, R34, RZ ;  /* 0x000000221074723c */ /* 0x040fe200000018ff */
[----:B------:R-:W1:Y:S07]  /*21a0*/  LDSM.16.M88.4 R32, [R219+0x9100] ;  /* 0x00910000db20783b */ /* 0x000e6e0000000200 */
[C---:B------:R-:W-:Y:S08]  /*21b0*/  HMMA.16816.F32 R112, R16.reuse, R28, RZ ;  /* 0x0000001c1070723c */ /* 0x040ff000000018ff */
[C---:B------:R-:W-:Y:S01]  /*21c0*/  HMMA.16816.F32 R124, R16.reuse, R30, RZ ;  /* 0x0000001e107c723c */ /* 0x040fe200000018ff */
[----:B------:R-:W4:Y:S07]  /*21d0*/  LDSM.16.M88.4 R28, [R220+0x8100] ;  /* 0x00810000dc1c783b */ /* 0x000f2e0000000200 */
[----:B------:R-:W-:Y:S08]  /*21e0*/  HMMA.16816.F32 R120, R16, R22, RZ ;  /* 0x000000161078723c */ /* 0x000ff000000018ff */
[C---:B------:R-:W-:Y:S08]  /*21f0*/  HMMA.16816.F32 R20, R8.reuse, R44, R92 ;  /* 0x0000002c0814723c */ /* 0x040ff0000000185c */
[C---:B------:R-:W-:Y:S08]  /*2200*/  HMMA.16816.F32 R136, R8.reuse, R60, R104 ;  /* 0x0000003c0888723c */ /* 0x040ff00000001868 */
[C---:B------:R-:W-:Y:S08]  /*2210*/  HMMA.16816.F32 R92, R8.reuse, R46, R100 ;  /* 0x0000002e085c723c */ /* 0x040ff00000001864 */
[C---:B------:R-:W-:Y:S08]  /*2220*/  HMMA.16816.F32 R108, R8.reuse, R48, R108 ;  /* 0x00000030086c723c */ /* 0x040ff0000000186c */
[C---:B------:R-:W-:Y:S08]  /*2230*/  HMMA.16816.F32 R140, R8.reuse, R76, R96 ;  /* 0x0000004c088c723c */ /* 0x040ff00000001860 */
[C---:B------:R-:W-:Y:S08]  /*2240*/  HMMA.16816.F32 R100, R8.reuse, R50, R88 ;  /* 0x000000320864723c */ /* 0x040ff00000001858 */
[C---:B------:R-:W-:Y:S08]  /*2250*/  HMMA.16816.F32 R104, R8.reuse, R62, R84 ;  /* 0x0000003e0868723c */ /* 0x040ff00000001854 */
[----:B------:R-:W-:Y:S08]  /*2260*/  HMMA.16816.F32 R132, R8, R78, R68 ;  /* 0x0000004e0884723c */ /* 0x000ff00000001844 */
[----:B---3--:R-:W-:Y:S01]  /*2270*/  HMMA.16816.F32 R8, R36, R64, R12 ;  /* 0x000000402408723c */ /* 0x008fe2000000180c */
[----:B------:R-:W-:Y:S07]  /*2280*/  LDSM.16.M88.4 R12, [R219+0xb100] ;  /* 0x00b10000db0c783b */ /* 0x000fee0000000200 */
[C---:B------:R-:W-:Y:S08]  /*2290*/  HMMA.16816.F32 R80, R16.reuse, R24, RZ ;  /* 0x000000181050723c */ /* 0x040ff000000018ff */
[----:B------:R-:W-:Y:S01]  /*22a0*/  HMMA.16816.F32 R128, R16, R26, RZ ;  /* 0x0000001a1080723c */ /* 0x000fe200000018ff */
[----:B------:R-:W3:Y:S04]  /*22b0*/  LDSM.16.M88.4 R16, [R220+0x9100] ;  /* 0x00910000dc10783b */ /* 0x000ee80000000200 */
[----:B------:R-:W5:Y:S03]  /*22c0*/  LDSM.16.M88.4 R24, [R219+0xa100] ;  /* 0x00a10000db18783b */ /* 0x000f660000000200 */
[C---:B------:R-:W-:Y:S08]  /*22d0*/  HMMA.16816.F32 R96, R40.reuse, R48, R72 ;  /* 0x000000302860723c */ /* 0x040ff00000001848 */
[----:B------:R-:W-:Y:S01]  /*22e0*/  HMMA.16816.F32 R72, R40, R46, R120 ;  /* 0x0000002e2848723c */ /* 0x000fe20000001878 */
[----:B------:R-:W-:Y:S07]  /*22f0*/  LDSM.16.M88.4 R44, [R221+0x2000] ;  /* 0x00200000dd2c783b */ /* 0x000fee0000000200 */
[----:B-1----:R-:W-:Y:S01]  /*2300*/  HMMA.16816.F32 R68, R32, R64, R20 ;  /* 0x000000402044723c */ /* 0x002fe20000001814 */
[----:B------:R-:W1:Y:S07]  /*2310*/  LDSM.16.M88.4 R20, [R220+0xa100] ;  /* 0x00a10000dc14783b */ /* 0x000e6e0000000200 */
[----:B----4-:R-:W-:Y:S08]  /*2320*/  HMMA.16816.F32 R8, R28, R56, R8 ;  /* 0x000000381c08723c */ /* 0x010ff00000001808 */
[C---:B------:R-:W-:Y:S08]  /*2330*/  HMMA.16816.F32 R112, R40.reuse, R60, R112 ;  /* 0x0000003c2870723c */ /* 0x040ff00000001870 */
[----:B------:R-:W-:Y:S08]  /*2340*/  HMMA.16816.F32 R124, R40, R62, R124 ;  /* 0x0000003e287c723c */ /* 0x000ff0000000187c */
[----:B------:R-:W-:Y:S08]  /*2350*/  HMMA.16816.F32 R60, R32, R66, R92 ;  /* 0x00000042203c723c */ /* 0x000ff0000000185c */
[----:B------:R-:W-:Y:S01]  /*2360*/  HMMA.16816.F32 R88, R40, R50, R116 ;  /* 0x000000322858723c */ /* 0x000fe20000001874 */
[----:B------:R-:W4:Y:S07]  /*2370*/  LDSM.16.M88.4 R48, [R216+0x4500] ;  /* 0x00450000d830783b */ /* 0x000f2e0000000200 */
[----:B------:R-:W-:Y:S08]  /*2380*/  HMMA.16816.F32 R64, R36, R66, R72 ;  /* 0x000000422440723c */ /* 0x000ff00000001848 */
[----:B---3--:R-:W-:Y:S08]  /*2390*/  HMMA.16816.F32 R68, R16, R56, R68 ;  /* 0x000000381044723c */ /* 0x008ff00000001844 */
[----:B-----5:R-:W-:Y:S01]  /*23a0*/  HMMA.16816.F32 R72, R24, R52, R8 ;  /* 0x000000341848723c */ /* 0x020fe20000001808 */
[----:B------:R-:W3:Y:S07]  /*23b0*/  LDSM.16.M88.4 R8, [R220+0xb100] ;  /* 0x00b10000dc08783b */ /* 0x000eee0000000200 */
[C---:B------:R-:W-:Y:S08]  /*23c0*/  HMMA.16816.F32 R148, R40.reuse, R76, R80 ;  /* 0x0000004c2894723c */ /* 0x040ff00000001850 */
[----:B------:R-:W-:Y:S08]  /*23d0*/  HMMA.16816.F32 R128, R40, R78, R128 ;  /* 0x0000004e2880723c */ /* 0x000ff00000001880 */
[-C--:B------:R-:W-:Y:S01]  /*23e0*/  HMMA.16816.F32 R40, R16, R58.reuse, R60 ;  /* 0x0000003a1028723c */ /* 0x080fe2000000183c */
[----:B------:R-:W5:Y:S07]  /*23f0*/  LDSM.16.M88.4 R60, [R221+0x1400] ;  /* 0x00140000dd3c783b */ /* 0x000f6e0000000200 */
[----:B------:R-:W-:Y:S01]  /*2400*/  HMMA.16816.F32 R64, R28, R58, R64 ;  /* 0x0000003a1c40723c */ /* 0x000fe20000001840 */
[----:B------:R-:W2:Y:S07]  /*2410*/  LDSM.16.M88.4 R56, [R216+0x4900] ;  /* 0x00490000d838783b */ /* 0x000eae0000000200 */
[----:B------:R-:W-:Y:S08]  /*2420*/  HMMA.16816.F32 R68, R12, R52, R68 ;  /* 0x000000340c44723c */ /* 0x000ff00000001844 */
[----:B-1----:R-:W-:Y:S08]  /*2430*/  HMMA.16816.F32 R84, R20, R44, R72 ;  /* 0x0000002c1454723c */ /* 0x002ff00000001848 */
[-C--:B----4-:R-:W-:Y:S08]  /*2440*/  HMMA.16816.F32 R72, R36, R48.reuse, R96 ;  /* 0x000000302448723c */ /* 0x090ff00000001860 */
[----:B------:R-:W-:Y:S08]  /*2450*/  HMMA.16816.F32 R80, R32, R48, R108 ;  /* 0x000000302050723c */ /* 0x000ff0000000186c */
[----:B------:R-:W-:Y:S01]  /*2460*/  HMMA.16816.F32 R76, R12, R54, R40 ;  /* 0x000000360c4c723c */ /* 0x000fe20000001828 */
[----:B------:R-:W-:-:S04]  /*2470*/  FMUL.FTZ R2, R84, c[0x0][0x320] ;  /* 0x0000c80054027a20 */ /* 0x000fc80000410000 */
[----:B------:R1:W-:Y:S03]  /*2480*/  MUFU.TANH R154, R2 ;  /* 0x00000002009a7308 */ /* 0x0003e60000002400 */
[-C--:B------:R-:W-:Y:S08]  /*2490*/  HMMA.16816.F32 R96, R32, R50.reuse, R100 ;  /* 0x000000322060723c */ /* 0x080ff00000001864 */
[----:B------:R-:W-:Y:S01]  /*24a0*/  HMMA.16816.F32 R92, R36, R50, R88 ;  /* 0x00000032245c723c */ /* 0x000fe20000001858 */
[----:B------:R-:W4:Y:S01]  /*24b0*/  LDSM.16.M88.4 R88, [R216+0x4d00] ;  /* 0x004d0000d858783b */ /* 0x000f220000000200 */
[----:B-1----:R-:W-:-:S06]  /*24c0*/  FMUL.FTZ R2, R85, c[0x0][0x320] ;  /* 0x0000c80055027a20 */ /* 0x002fcc0000410000 */
[----:B------:R-:W-:Y:S01]  /*24d0*/  HMMA.16816.F32 R40, R24, R54, R64 ;  /* 0x000000361828723c */ /* 0x000fe20000001840 */
[----:B------:R-:W1:Y:S01]  /*24e0*/  LDSM.16.M88.4 R52, [R216+0x5500] ;  /* 0x00550000d834783b */ /* 0x000e620000000200 */
[----:B------:R2:W-:Y:S06]  /*24f0*/  MUFU.TANH R153, R2 ;  /* 0x0000000200997308 */ /* 0x0005ec0000002400 */
[----:B---3--:R-:W-:Y:S08]  /*2500*/  HMMA.16816.F32 R48, R8, R44, R68 ;  /* 0x0000002c0830723c */ /* 0x008ff00000001844 */
[----:B-----5:R-:W-:Y:S01]  /*2510*/  HMMA.16816.F32 R64, R28, R60, R72 ;  /* 0x0000003c1c40723c */ /* 0x020fe20000001848 */
[----:B--2---:R-:W-:-:S04]  /*2520*/  FMUL.FTZ R2, R86, c[0x0][0x320] ;  /* 0x0000c80056027a20 */ /* 0x004fc80000410000 */
[----:B------:R2:W-:Y:S03]  /*2530*/  MUFU.TANH R152, R2 ;  /* 0x0000000200987308 */ /* 0x0005e60000002400 */
[----:B------:R-:W-:Y:S08]  /*2540*/  HMMA.16816.F32 R68, R16, R60, R80 ;  /* 0x0000003c1044723c */ /* 0x000ff00000001850 */
[----:B------:R-:W-:Y:S01]  /*2550*/  HMMA.16816.F32 R80, R8, R46, R76 ;  /* 0x0000002e0850723c */ /* 0x000fe2000000184c */
[----:B--2---:R-:W-:-:S07]  /*2560*/  FMUL.FTZ R2, R87, c[0x0][0x320] ;  /* 0x0000c80057027a20 */ /* 0x004fce0000410000 */
[----:B------:R-:W-:Y:S01]  /*2570*/  HMMA.16816.F32 R44, R20, R46, R40 ;  /* 0x0000002e142c723c */ /* 0x000fe20000001828 */
[----:B------:R-:W2:Y:S01]  /*2580*/  LDSM.16.M88.4 R40, [R221+0x2400] ;  /* 0x00240000dd28783b */ /* 0x000ea20000000200 */
[----:B------:R3:W-:Y:S06]  /*2590*/  MUFU.TANH R147, R2 ;  /* 0x0000000200937308 */ /* 0x0007ec0000002400 */
[C---:B------:R-:W-:Y:S08]  /*25a0*/  HMMA.16816.F32 R100, R32.reuse, R58, R104 ;  /* 0x0000003a2064723c */ /* 0x040ff00000001868 */
[----:B------:R-:W-:Y:S01]  /*25b0*/  HMMA.16816.F32 R84, R32, R56, R136 ;  /* 0x000000382054723c */ /* 0x000fe20000001888 */
[----:B---3--:R-:W-:-:S04]  /*25c0*/  FMUL.FTZ R2, R48, c[0x0][0x320] ;  /* 0x0000c80030027a20 */ /* 0x008fc80000410000 */
[----:B------:R3:W5:Y:S03]  /*25d0*/  MUFU.TANH R146, R2 ;  /* 0x0000000200927308 */ /* 0x0007660000002400 */
[C---:B----4-:R-:W-:Y:S08]  /*25e0*/  HMMA.16816.F32 R108, R32.reuse, R88, R140 ;  /* 0x00000058206c723c */ /* 0x050ff0000000188c */
[----:B------:R-:W-:Y:S01]  /*25f0*/  HMMA.16816.F32 R104, R32, R90, R132 ;  /* 0x0000005a2068723c */ /* 0x000fe20000001884 */
[----:B---3--:R-:W-:-:S07]  /*2600*/  FMUL.FTZ R2, R49, c[0x0][0x320] ;  /* 0x0000c80031027a20 */ /* 0x008fce0000410000 */
[-C--:B------:R-:W-:Y:S01]  /*2610*/  HMMA.16816.F32 R32, R28, R62.reuse, R92 ;  /* 0x0000003e1c20723c */ /* 0x080fe2000000185c */
[----:B------:R3:W4:Y:S07]  /*2620*/  MUFU.TANH R123, R2 ;  /* 0x00000002007b7308 */ /* 0x00072e0000002400 */
[----:B------:R-:W-:Y:S08]  /*2630*/  HMMA.16816.F32 R60, R16, R62, R96 ;  /* 0x0000003e103c723c */ /* 0x000ff00000001860 */
[----:B------:R-:W-:Y:S01]  /*2640*/  HMMA.16816.F32 R72, R36, R56, R112 ;  /* 0x000000382448723c */ /* 0x000fe20000001870 */
[----:B---3--:R-:W-:-:S04]  /*2650*/  FMUL.FTZ R2, R50, c[0x0][0x320] ;  /* 0x0000c80032027a20 */ /* 0x008fc80000410000 */
[----:B------:R3:W-:Y:S03]  /*2660*/  MUFU.TANH R122, R2 ;  /* 0x00000002007a7308 */ /* 0x0007e60000002400 */
[----:B-1----:R-:W-:Y:S08]  /*2670*/  HMMA.16816.F32 R32, R24, R54, R32 ;  /* 0x000000361820723c */ /* 0x002ff00000001820 */
[----:B------:R-:W-:Y:S01]  /*2680*/  HMMA.16816.F32 R92, R36, R88, R148 ;  /* 0x00000058245c723c */ /* 0x000fe20000001894 */
[----:B---3--:R-:W-:-:S07]  /*2690*/  FMUL.FTZ R2, R51, c[0x0][0x320] ;  /* 0x0000c80033027a20 */ /* 0x008fce0000410000 */
[-C--:B------:R-:W-:Y:S01]  /*26a0*/  HMMA.16816.F32 R48, R24, R52.reuse, R64 ;  /* 0x000000341830723c */ /* 0x080fe20000001840 */
[----:B------:R1:W-:Y:S07]  /*26b0*/  MUFU.TANH R120, R2 ;  /* 0x0000000200787308 */ /* 0x0003ee0000002400 */
[----:B------:R-:W-:Y:S01]  /*26c0*/  HMMA.16816.F32 R64, R12, R52, R68 ;  /* 0x000000340c40723c */ /* 0x000fe20000001844 */
[----:B-1----:R-:W-:-:S04]  /*26d0*/  FMUL.FTZ R2, R44, c[0x0][0x320] ;  /* 0x0000c8002c027a20 */ /* 0x002fc80000410000 */
[----:B------:R1:W-:Y:S11]  /*26e0*/  MUFU.TANH R121, R2 ;  /* 0x0000000200797308 */ /* 0x0003f60000002400 */
[-C--:B--2---:R-:W-:Y:S01]  /*26f0*/  HMMA.16816.F32 R68, R20, R40.reuse, R48 ;  /* 0x000000281444723c */ /* 0x084fe20000001830 */
[----:B------:R-:W2:Y:S07]  /*2700*/  LDSM.16.M88.4 R48, [R221+0x1800] ;  /* 0x00180000dd30783b */ /* 0x000eae0000000200 */
[----:B------:R-:W-:Y:S01]  /*2710*/  HMMA.16816.F32 R76, R8, R40, R64 ;  /* 0x00000028084c723c */ /* 0x000fe20000001840 */
[----:B-1----:R-:W-:-:S04]  /*2720*/  FMUL.FTZ R2, R45, c[0x0][0x320] ;  /* 0x0000c8002d027a20 */ /* 0x002fc80000410000 */
[----:B------:R1:W-:Y:S02]  /*2730*/  MUFU.TANH R119, R2 ;  /* 0x0000000200777308 */ /* 0x0003e40000002400 */
[----:B-1----:R-:W-:-:S06]  /*2740*/  FMUL.FTZ R2, R46, c[0x0][0x320] ;  /* 0x0000c8002e027a20 */ /* 0x002fcc0000410000 */
[----:B------:R1:W-:Y:S01]  /*2750*/  MUFU.TANH R118, R2 ;  /* 0x0000000200767308 */ /* 0x0003e20000002400 */
[----:B--2---:R-:W-:Y:S08]  /*2760*/  HMMA.16816.F32 R64, R16, R48, R84 ;  /* 0x000000301040723c */ /* 0x004ff00000001854 */
[----:B------:R-:W-:Y:S01]  /*2770*/  HMMA.16816.F32 R84, R36, R90, R128 ;  /* 0x0000005a2454723c */ /* 0x000fe20000001880 */
[----:B-1----:R-:W-:-:S02]  /*2780*/  FMUL.FTZ R2, R47, c[0x0][0x320] ;  /* 0x0000c8002f027a20 */ /* 0x002fc40000410000 */
[----:B------:R-:W1:Y:S02]  /*2790*/  LDSM.16.M88.4 R44, [R216+0x5900] ;  /* 0x00590000d82c783b */ /* 0x000e640000000200 */
[----:B------:R2:W-:Y:S02]  /*27a0*/  MUFU.TANH R117, R2 ;  /* 0x0000000200757308 */ /* 0x0005e40000002400 */
[----:B--2---:R-:W-:-:S06]  /*27b0*/  FMUL.FTZ R2, R80, c[0x0][0x320] ;  /* 0x0000c80050027a20 */ /* 0x004fcc0000410000 */
[----:B------:R2:W3:Y:S02]  /*27c0*/  MUFU.TANH R116, R2 ;  /* 0x0000000200747308 */ /* 0x0004e40000002400 */
[----:B--2---:R-:W-:-:S06]  /*27d0*/  FMUL.FTZ R2, R81, c[0x0][0x320] ;  /* 0x0000c80051027a20 */ /* 0x004fcc0000410000 */
[----:B------:R2:W1:Y:S02]  /*27e0*/  MUFU.TANH R114, R2 ;  /* 0x0000000200727308 */ /* 0x0004640000002400 */
[----:B--2---:R-:W-:-:S06]  /*27f0*/  FMUL.FTZ R2, R82, c[0x0][0x320] ;  /* 0x0000c80052027a20 */ /* 0x004fcc0000410000 */
[----:B------:R2:W-:Y:S02]  /*2800*/  MUFU.TANH R113, R2 ;  /* 0x0000000200717308 */ /* 0x0005e40000002400 */
[----:B--2---:R-:W-:Y:S02]  /*2810*/  FMUL.FTZ R2, R83, c[0x0][0x320] ;  /* 0x0000c80053027a20 */ /* 0x004fe40000410000 */
[----:B------:R-:W-:Y:S04]  /*2820*/  HMMA.16816.F32 R80, R36, R58, R124 ;  /* 0x0000003a2450723c */ /* 0x000fe8000000187c */
[----:B------:R2:W-:Y:S04]  /*2830*/  MUFU.TANH R99, R2 ;  /* 0x0000000200637308 */ /* 0x0005e80000002400 */
[----:B------:R-:W-:Y:S01]  /*2840*/  HMMA.16816.F32 R56, R12, R54, R60 ;  /* 0x000000360c38723c */ /* 0x000fe2000000183c */
[----:B------:R-:W3:Y:S07]  /*2850*/  LDSM.16.M88.4 R52, [R221+0x2800] ;  /* 0x00280000dd34783b */ /* 0x000eee0000000200 */
[----:B------:R-:W-:Y:S01]  /*2860*/  HMMA.16816.F32 R60, R28, R48, R72 ;  /* 0x000000301c3c723c */ /* 0x000fe20000001848 */
[----:B--2---:R-:W-:-:S04]  /*2870*/  FMUL.FTZ R2, R68, c[0x0][0x320] ;  /* 0x0000c80044027a20 */ /* 0x004fc80000410000 */
[----:B------:R2:W-:Y:S03]  /*2880*/  MUFU.TANH R112, R2 ;  /* 0x0000000200707308 */ /* 0x0005e60000002400 */
[----:B-1----:R-:W-:Y:S08]  /*2890*/  HMMA.16816.F32 R36, R12, R44, R64 ;  /* 0x0000002c0c24723c */ /* 0x002ff00000001840 */
[----:B------:R-:W-:Y:S01]  /*28a0*/  HMMA.16816.F32 R72, R8, R42, R56 ;  /* 0x0000002a0848723c */ /* 0x000fe20000001838 */
[----:B--2---:R-:W-:-:S07]  /*28b0*/  FMUL.FTZ R2, R69, c[0x0][0x320] ;  /* 0x0000c80045027a20 */ /* 0x004fce0000410000 */
[----:B------:R-:W-:Y:S01]  /*28c0*/  HMMA.16816.F32 R56, R24, R44, R60 ;  /* 0x0000002c1838723c */ /* 0x000fe2000000183c */
[----:B------:R-:W-:Y:S01]  /*28d0*/  LDSM.16.M88.4 R60, [R216+0x5d00] ;  /* 0x005d0000d83c783b */ /* 0x000fe20000000200 */
[----:B------:R1:W-:Y:S02]  /*28e0*/  MUFU.TANH R98, R2 ;  /* 0x0000000200627308 */ /* 0x0003e40000002400 */
[----:B-1----:R-:W-:-:S06]  /*28f0*/  FMUL.FTZ R2, R70, c[0x0][0x320] ;  /* 0x0000c80046027a20 */ /* 0x002fcc0000410000 */
[----:B------:R1:W-:-:S14]  /*2900*/  MUFU.TANH R134, R2 ;  /* 0x0000000200867308 */ /* 0x0003dc0000002400 */
[----:B---3--:R-:W-:Y:S01]  /*2910*/  HMMA.16816.F32 R56, R20, R52, R56 ;  /* 0x000000341438723c */ /* 0x008fe20000001838 */
[----:B-1----:R-:W-:-:S07]  /*2920*/  FMUL.FTZ R2, R71, c[0x0][0x320] ;  /* 0x0000c80047027a20 */ /* 0x002fce0000410000 */
[----:B------:R-:W-:Y:S01]  /*2930*/  HMMA.16816.F32 R68, R20, R42, R32 ;  /* 0x0000002a1444723c */ /* 0x000fe20000001820 */
[----:B------:R-:W1:Y:S01]  /*2940*/  LDSM.16.M88.4 R32, [R221+0x1c00] ;  /* 0x001c0000dd20783b */ /* 0x000e620000000200 */
[----:B------:R2:W-:Y:S06]  /*2950*/  MUFU.TANH R135, R2 ;  /* 0x0000000200877308 */ /* 0x0005ec0000002400 */
[----:B------:R-:W-:Y:S08]  /*2960*/  HMMA.16816.F32 R40, R28, R50, R80 ;  /* 0x000000321c28723c */ /* 0x000ff00000001850 */
[----:B------:R-:W-:-:S02]  /*2970*/  FMUL.FTZ R58, R58, c[0x0][0x320] ;  /* 0x0000c8003a3a7a20 */ /* 0x000fc40000410000 */
[----:B--2---:R-:W-:-:S04]  /*2980*/  FMUL.FTZ R2, R76, c[0x0][0x320] ;  /* 0x0000c8004c027a20 */ /* 0x004fc80000410000 */
[----:B------:R2:W3:Y:S02]  /*2990*/  MUFU.TANH R97, R2 ;  /* 0x0000000200617308 */ /* 0x0004e40000002400 */
[----:B--2---:R-:W-:Y:S01]  /*29a0*/  FMUL.FTZ R2, R77, c[0x0][0x320] ;  /* 0x0000c8004d027a20 */ /* 0x004fe20000410000 */
[----:B-1----:R-:W-:Y:S05]  /*29b0*/  HMMA.16816.F32 R64, R16, R32, R108 ;  /* 0x000000201040723c */ /* 0x002fea000000186c */
[----:B------:R1:W2:Y:S03]  /*29c0*/  MUFU.TANH R96, R2 ;  /* 0x0000000200607308 */ /* 0x0002a60000002400 */
[----:B------:R-:W-:Y:S01]  /*29d0*/  HMMA.16816.F32 R84, R28, R34, R84 ;  /* 0x000000221c54723c */ /* 0x000fe20000001854 */
[----:B-1----:R-:W-:-:S04]  /*29e0*/  FMUL.FTZ R2, R78, c[0x0][0x320] ;  /* 0x0000c8004e027a20 */ /* 0x002fc80000410000 */
[----:B------:R1:W-:Y:S02]  /*29f0*/  MUFU.TANH R89, R2 ;  /* 0x0000000200597308 */ /* 0x0003e40000002400 */
[----:B-1----:R-:W-:Y:S02]  /*2a00*/  FMUL.FTZ R2, R79, c[0x0][0x320] ;  /* 0x0000c8004f027a20 */ /* 0x002fe40000410000 */
[----:B------:R-:W-:Y:S04]  /*2a10*/  HMMA.16816.F32 R76, R16, R50, R100 ;  /* 0x00000032104c723c */ /* 0x000fe80000001864 */
[----:B------:R1:W-:Y:S04]  /*2a20*/  MUFU.TANH R88, R2 ;  /* 0x0000000200587308 */ /* 0x0003e80000002400 */
[----:B------:R-:W-:Y:S08]  /*2a30*/  HMMA.16816.F32 R48, R28, R32, R92 ;  /* 0x000000201c30723c */ /* 0x000ff0000000185c */
[----:B------:R-:W-:Y:S01]  /*2a40*/  HMMA.16816.F32 R28, R12, R60, R64 ;  /* 0x0000003c0c1c723c */ /* 0x000fe20000001840 */
[----:B-1----:R-:W-:-:S04]  /*2a50*/  FMUL.FTZ R2, R68, c[0x0][0x320] ;  /* 0x0000c80044027a20 */ /* 0x002fc80000410000 */
[----:B------:R1:W-:Y:S02]  /*2a60*/  MUFU.TANH R133, R2 ;  /* 0x0000000200857308 */ /* 0x0003e40000002400 */
[----:B-1----:R-:W-:-:S06]  /*2a70*/  FMUL.FTZ R2, R69, c[0x0][0x320] ;  /* 0x0000c80045027a20 */ /* 0x002fcc0000410000 */
[----:B------:R1:W-:Y:S02]  /*2a80*/  MUFU.TANH R132, R2 ;  /* 0x0000000200847308 */ /* 0x0003e40000002400 */
[----:B-1----:R-:W-:-:S06]  /*2a90*/  FMUL.FTZ R2, R70, c[0x0][0x320] ;  /* 0x0000c80046027a20 */ /* 0x002fcc0000410000 */
[----:B------:R1:W-:Y:S02]  /*2aa0*/  MUFU.TANH R160, R2 ;  /* 0x0000000200a07308 */ /* 0x0003e40000002400 */
[----:B-1----:R-:W-:Y:S02]  /*2ab0*/  FMUL.FTZ R2, R71, c[0x0][0x320] ;  /* 0x0000c80047027a20 */ /* 0x002fe40000410000 */
[----:B------:R-:W-:Y:S04]  /*2ac0*/  HMMA.16816.F32 R68, R8, R52, R36 ;  /* 0x000000340844723c */ /* 0x000fe80000001824 */
[----:B------:R1:W-:Y:S04]  /*2ad0*/  MUFU.TANH R161, R2 ;  /* 0x0000000200a17308 */ /* 0x0003e80000002400 */
[----:B------:R-:W-:Y:S08]  /*2ae0*/  HMMA.16816.F32 R36, R24, R46, R40 ;  /* 0x0000002e1824723c */ /* 0x000ff00000001828 */
[----:B------:R-:W-:Y:S01]  /*2af0*/  HMMA.16816.F32 R40, R16, R34, R104 ;  /* 0x000000221028723c */ /* 0x000fe20000001868 */
[----:B-1----:R-:W-:-:S04]  /*2b00*/  FMUL.FTZ R2, R72, c[0x0][0x320] ;  /* 0x0000c80048027a20 */ /* 0x002fc80000410000 */
[----:B------:R1:W1:Y:S03]  /*2b10*/  MUFU.TANH R83, R2 ;  /* 0x0000000200537308 */ /* 0x0002660000002400 */
[----:B------:R-:W-:Y:S08]  /*2b20*/  HMMA.16816.F32 R16, R12, R46, R76 ;  /* 0x0000002e0c10723c */ /* 0x000ff0000000184c */
[----:B------:R-:W-:Y:S01]  /*2b30*/  HMMA.16816.F32 R36, R20, R54, R36 ;  /* 0x000000361424723c */ /* 0x000fe20000001824 */
[----:B-1----:R-:W-:-:S07]  /*2b40*/  FMUL.FTZ R2, R73, c[0x0][0x320] ;  /* 0x0000c80049027a20 */ /* 0x002fce0000410000 */
[----:B------:R-:W-:Y:S01]  /*2b50*/  HMMA.16816.F32 R32, R24, R60, R48 ;  /* 0x0000003c1820723c */ /* 0x000fe20000001830 */
[----:B------:R1:W-:Y:S07]  /*2b60*/  MUFU.TANH R82, R2 ;  /* 0x0000000200527308 */ /* 0x0003ee0000002400 */
[----:B------:R-:W-:Y:S08]  /*2b70*/  HMMA.16816.F32 R16, R8, R54, R16 ;  /* 0x000000360810723c */ /* 0x000ff00000001810 */
[----:B------:R-:W-:Y:S01]  /*2b80*/  HMMA.16816.F32 R12, R12, R62, R40 ;  /* 0x0000003e0c0c723c */ /* 0x000fe20000001828 */
[----:B-1----:R-:W-:-:S02]  /*2b90*/  FMUL.FTZ R2, R74, c[0x0][0x320] ;  /* 0x0000c8004a027a20 */ /* 0x002fc40000410000 */
[----:B------:R-:W-:Y:S05]  /*2ba0*/  MUFU.TANH R74, R58 ;  /* 0x0000003a004a7308 */ /* 0x000fea0000002400 */
[----:B------:R-:W-:Y:S03]  /*2bb0*/  HMMA.16816.F32 R24, R24, R62, R84 ;  /* 0x0000003e1818723c */ /* 0x000fe60000001854 */
[----:B------:R1:W1:Y:S05]  /*2bc0*/  MUFU.TANH R101, R2 ;  /* 0x0000000200657308 */ /* 0x00026a0000002400 */
[----:B------:R-:W-:-:S02]  /*2bd0*/  FMUL.FTZ R7, R16, c[0x0][0x320] ;  /* 0x0000c80010077a20 */ /* 0x000fc40000410000 */
[----:B------:R-:W-:Y:S02]  /*2be0*/  FMUL.FTZ R6, R17, c[0x0][0x320] ;  /* 0x0000c80011067a20 */ /* 0x000fe40000410000 */
[----:B-1----:R-:W-:-:S04]  /*2bf0*/  FMUL.FTZ R2, R75, c[0x0][0x320] ;  /* 0x0000c8004b027a20 */ /* 0x002fc80000410000 */
[----:B------:R1:W-:Y:S02]  /*2c00*/  MUFU.TANH R80, R2 ;  /* 0x0000000200507308 */ /* 0x0003e40000002400 */
[----:B-1----:R-:W-:-:S06]  /*2c10*/  FMUL.FTZ R2, R56, c[0x0][0x320] ;  /* 0x0000c80038027a20 */ /* 0x002fcc0000410000 */
[----:B------:R1:W-:Y:S02]  /*2c20*/  MUFU.TANH R81, R2 ;  /* 0x0000000200517308 */ /* 0x0003e40000002400 */
[----:B-1----:R-:W-:-:S06]  /*2c30*/  FMUL.FTZ R2, R57, c[0x0][0x320] ;  /* 0x0000c80039027a20 */ /* 0x002fcc0000410000 */
[----:B------:R1:W-:Y:S02]  /*2c40*/  MUFU.TANH R75, R2 ;  /* 0x00000002004b7308 */ /* 0x0003e40000002400 */
[----:B-1----:R-:W-:Y:S02]  /*2c50*/  FMUL.FTZ R2, R59, c[0x0][0x320] ;  /* 0x0000c8003b027a20 */ /* 0x002fe40000410000 */
[----:B------:R-:W1:Y:S01]  /*2c60*/  LDSM.16.M88.4 R56, [R221+0x2c00] ;  /* 0x002c0000dd38783b */ /* 0x000e620000000200 */
[----:B------:R-:W-:-:S04]  /*2c70*/  DEPBAR.LE SB0, 0x0 ;  /* 0x000080000000791a */ /* 0x000fc80000000000 */
[----:B------:R2:W-:Y:S02]  /*2c80*/  MUFU.TANH R73, R2 ;  /* 0x0000000200497308 */ /* 0x0005e40000002400 */
[----:B--2---:R-:W-:-:S06]  /*2c90*/  FMUL.FTZ R2, R68, c[0x0][0x320] ;  /* 0x0000c80044027a20 */ /* 0x004fcc0000410000 */
[----:B------:R2:W-:Y:S01]  /*2ca0*/  MUFU.TANH R72, R2 ;  /* 0x0000000200487308 */ /* 0x0005e20000002400 */
[----:B-1----:R-:W-:Y:S01]  /*2cb0*/  HMMA.16816.F32 R32, R20, R56, R32 ;  /* 0x000000381420723c */ /* 0x002fe20000001820 */
[----:B--2---:R-:W-:-:S06]  /*2cc0*/  FMUL.FTZ R2, R69, c[0x0][0x320] ;  /* 0x0000c80045027a20 */ /* 0x004fcc0000410000 */
[----:B------:R1:W-:Y:S01]  /*2cd0*/  MUFU.TANH R68, R2 ;  /* 0x0000000200447308 */ /* 0x0003e20000002400 */
[C---:B------:R-:W-:Y:S08]  /*2ce0*/  HMMA.16816.F32 R28, R8.reuse, R56, R28 ;  /* 0x00000038081c723c */ /* 0x040ff0000000181c */
[----:B------:R-:W-:Y:S01]  /*2cf0*/  HMMA.16816.F32 R12, R8, R58, R12 ;  /* 0x0000003a080c723c */ /* 0x000fe2000000180c */
[----:B------:R-:W-:Y:S01]  /*2d00*/  MUFU.TANH R9, R7 ;  /* 0x0000000700097308 */ /* 0x000fe20000002400 */
[----:B-1----:R-:W-:-:S06]  /*2d10*/  FMUL.FTZ R2, R70, c[0x0][0x320] ;  /* 0x0000c80046027a20 */ /* 0x002fcc0000410000 */
[----:B------:R-:W-:Y:S01]  /*2d20*/  HMMA.16816.F32 R24, R20, R58, R24 ;  /* 0x0000003a1418723c */ /* 0x000fe20000001818 */
[----:B------:R1:W-:Y:S08]  /*2d30*/  MUFU.TANH R65, R2 ;  /* 0x0000000200417308 */ /* 0x0003f00000002400 */
[----:B------:R2:W-:Y:S01]  /*2d40*/  MUFU.TANH R10, R6 ;  /* 0x00000006000a7308 */ /* 0x0005e20000002400 */
[----:B-1----:R-:W-:-:S07]  /*2d50*/  FMUL.FTZ R2, R71, c[0x0][0x320] ;  /* 0x0000c80047027a20 */ /* 0x002fce0000410000 */
[----:B------:R1:W-:Y:S07]  /*2d60*/  MUFU.TANH R64, R2 ;  /* 0x0000000200407308 */ /* 0x0003ee0000002400 */
[----:B------:R-:W-:Y:S02]  /*2d70*/  FMUL.FTZ R26, R26, c[0x0][0x320] ;  /* 0x0000c8001a1a7a20 */ /* 0x000fe40000410000 */
[----:B--2---:R-:W-:-:S04]  /*2d80*/  FMUL.FTZ R6, R29, c[0x0][0x320] ;  /* 0x0000c8001d067a20 */ /* 0x004fc80000410000 */
[----:B------:R-:W-:Y:S01]  /*2d90*/  MUFU.TANH R26, R26 ;  /* 0x0000001a001a7308 */ /* 0x000fe20000002400 */
[----:B-1----:R-:W-:-:S07]  /*2da0*/  FMUL.FTZ R2, R36, c[0x0][0x320] ;  /* 0x0000c80024027a20 */ /* 0x002fce0000410000 */
[----:B------:R1:W-:Y:S02]  /*2db0*/  MUFU.TANH R60, R2 ;  /* 0x00000002003c7308 */ /* 0x0003e40000002400 */
[----:B-1----:R-:W-:Y:S02]  /*2dc0*/  IMAD.IADD R2, R155, 0x1, -R3 ;  /* 0x000000019b027824 */ /* 0x002fe400078e0a03 */
[----:B------:R-:W-:-:S03]  /*2dd0*/  FMUL.FTZ R3, R37, c[0x0][0x320] ;  /* 0x0000c80025037a20 */ /* 0x000fc60000410000 */
[----:B------:R-:W-:Y:S01]  /*2de0*/  SHF.R.S32.HI R5, RZ, 0x1f, R2 ;  /* 0x0000001fff057819 */ /* 0x000fe20000011402 */
[----:B------:R1:W-:Y:S03]  /*2df0*/  MUFU.TANH R50, R3 ;  /* 0x0000000300327308 */ /* 0x0003e60000002400 */
[----:B-1----:R-:W-:Y:S01]  /*2e00*/  LEA.HI R3, R5, R2, RZ, 0x2 ;  /* 0x0000000205037211 */ /* 0x002fe200078f10ff */
[----:B------:R-:W-:-:S03]  /*2e10*/  FMUL.FTZ R5, R38, c[0x0][0x320] ;  /* 0x0000c80026057a20 */ /* 0x000fc60000410000 */
[----:B------:R-:W-:Y:S01]  /*2e20*/  LOP3.LUT R3, R3, 0x7ffffffc, RZ, 0xc0, !PT ;  /* 0x7ffffffc03037812 */ /* 0x000fe200078ec0ff */
[----:B------:R1:W-:Y:S04]  /*2e30*/  MUFU.TANH R49, R5 ;  /* 0x0000000500317308 */ /* 0x0003e80000002400 */
[----:B------:R-:W-:Y:S02]  /*2e40*/  IMAD.IADD R2, R2, 0x1, -R3 ;  /* 0x0000000102027824 */ /* 0x000fe400078e0a03 */
[----:B------:R-:W-:Y:S02]  /*2e50*/  FMUL.FTZ R3, R39, c[0x0][0x320] ;  /* 0x0000c80027037a20 */ /* 0x000fe40000410000 */
[----:B------:R-:W-:Y:S02]  /*2e60*/  IMAD R2, R2, -0x2, R144 ;  /* 0xfffffffe02027824 */ /* 0x000fe400078e0290 */
[----:B------:R2:W-:Y:S01]  /*2e70*/  MUFU.TANH R38, R3 ;  /* 0x0000000300267308 */ /* 0x0005e20000002400 */
[----:B------:R-:W-:Y:S02]  /*2e80*/  BAR.SYNC.DEFER_BLOCKING 0x0 ;  /* 0x0000000000007b1d */ /* 0x000fe40000010000 */
[----:B------:R-:W-:-:S02]  /*2e90*/  ISETP.GT.AND P0, PT, R2, RZ, PT ;  /* 0x000000ff0200720c */ /* 0x000fc40003f04270 */
[----:B------:R-:W-:Y:S01]  /*2ea0*/  ISETP.GT.AND P1, PT, R2, 0x1, PT ;  /* 0x000000010200780c */ /* 0x000fe20003f24270 */
[----:B-1----:R-:W-:Y:S01]  /*2eb0*/  FMUL.FTZ R5, R18, c[0x0][0x320] ;  /* 0x0000c80012057a20 */ /* 0x002fe20000410000 */
[----:B------:R-:W-:Y:S02]  /*2ec0*/  ISETP.GT.AND P3, PT, R2, 0x8, PT ;  /* 0x000000080200780c */ /* 0x000fe40003f64270 */
[----:B-----5:R-:W-:Y:S01]  /*2ed0*/  FSEL R16, R146, -INF , P0 ;  /* 0xff80000092107808 */ /* 0x020fe20000000000 */
[----:B------:R1:W5:Y:S01]  /*2ee0*/  MUFU.TANH R7, R5 ;  /* 0x0000000500077308 */ /* 0x0003620000002400 */
[----:B----4-:R-:W-:Y:S02]  /*2ef0*/  FSEL R17, R123, -INF , P1 ;  /* 0xff8000007b117808 */ /* 0x010fe40000800000 */
[----:B------:R-:W-:Y:S02]  /*2f00*/  ISETP.GT.AND P2, PT, R2, 0x9, PT ;  /* 0x000000090200780c */ /* 0x000fe40003f44270 */
[----:B------:R-:W-:Y:S01]  /*2f10*/  FSEL R18, R116, -INF , P3 ;  /* 0xff80000074127808 */ /* 0x000fe20001800000 */
[----:B--2---:R-:W-:Y:S01]  /*2f20*/  FMUL.FTZ R3, R19, c[0x0][0x320] ;  /* 0x0000c80013037a20 */ /* 0x004fe20000410000 */
[----:B------:R-:W-:-:S02]  /*2f30*/  FSEL R36, R122, -INF , P0 ;  /* 0xff8000007a247808 */ /* 0x000fc40000000000 */
[----:B------:R-:W-:Y:S01]  /*2f40*/  FSEL R46, R152, -INF , P0 ;  /* 0xff800000982e7808 */ /* 0x000fe20000000000 */
[----:B------:R2:W4:Y:S01]  /*2f50*/  MUFU.TANH R8, R3 ;  /* 0x0000000300087308 */ /* 0x0005220000002400 */
[----:B------:R-:W-:Y:S02]  /*2f60*/  FSEL R41, R154, -INF , P0 ;  /* 0xff8000009a297808 */ /* 0x000fe40000000000 */
[----:B------:R-:W-:Y:S02]  /*2f70*/  ISETP.GT.AND P0, PT, R2, 0x10, PT ;  /* 0x000000100200780c */ /* 0x000fe40003f04270 */
[----:B------:R-:W-:Y:S01]  /*2f80*/  FSEL R19, R114, -INF , P2 ;  /* 0xff80000072137808 */ /* 0x000fe20001000000 */
[----:B-1----:R-:W-:Y:S01]  /*2f90*/  FMUL.FTZ R5, R30, c[0x0][0x320] ;  /* 0x0000c8001e057a20 */ /* 0x002fe20000410000 */
[----:B------:R-:W-:Y:S02]  /*2fa0*/  FSEL R37, R120, -INF , P1 ;  /* 0xff80000078257808 */ /* 0x000fe40000800000 */
[----:B------:R-:W-:-:S02]  /*2fb0*/  FSEL R45, R147, -INF , P1 ;  /* 0xff800000932d7808 */ /* 0x000fc40000800000 */
[----:B------:R-:W-:Y:S02]  /*2fc0*/  FSEL R42, R153, -INF , P1 ;  /* 0xff800000992a7808 */ /* 0x000fe40000800000 */
[----:B------:R-:W-:Y:S02]  /*2fd0*/  ISETP.GT.AND P1, PT, R2, 0x11, PT ;  /* 0x000000110200780c */ /* 0x000fe40003f24270 */
[----:B---3--:R-:W-:Y:S01]  /*2fe0*/  FSEL R51, R97, -INF , P0 ;  /* 0xff80000061337808 */ /* 0x008fe20000000000 */
[----:B--2---:R-:W-:Y:S01]  /*2ff0*/  FMUL.FTZ R3, R32, c[0x0][0x320] ;  /* 0x0000c80020037a20 */ /* 0x004fe20000410000 */
[----:B------:R-:W-:Y:S02]  /*3000*/  FSEL R39, R113, -INF , P3 ;  /* 0xff80000071277808 */ /* 0x000fe40001800000 */
[----:B------:R-:W-:Y:S01]  /*3010*/  FSEL R47, R118, -INF , P3 ;  /* 0xff800000762f7808 */ /* 0x000fe20001800000 */
[----:B------:R1:W-:Y:S01]  /*3020*/  MUFU.TANH R32, R3 ;  /* 0x0000000300207308 */ /* 0x0003e20000002400 */
[----:B------:R-:W-:-:S02]  /*3030*/  FSEL R43, R121, -INF , P3 ;  /* 0xff800000792b7808 */ /* 0x000fc40001800000 */
[----:B------:R-:W-:Y:S02]  /*3040*/  ISETP.GT.AND P3, PT, R2, 0x18, PT ;  /* 0x000000180200780c */ /* 0x000fe40003f64270 */
[----:B------:R-:W-:Y:S02]  /*3050*/  FSEL R53, R96, -INF , P1 ;  /* 0xff80000060357808 */ /* 0x000fe40000800000 */
[----:B------:R-:W-:Y:S02]  /*3060*/  FSEL R40, R99, -INF , P2 ;  /* 0xff80000063287808 */ /* 0x000fe40001000000 */
[----:B------:R-:W-:Y:S02]  /*3070*/  FSEL R48, R117, -INF , P2 ;  /* 0xff80000075307808 */ /* 0x000fe40001000000 */
[----:B------:R-:W-:Y:S02]  /*3080*/  FSEL R44, R119, -INF , P2 ;  /* 0xff800000772c7808 */ /* 0x000fe40001000000 */
[----:B------:R-:W-:-:S02]  /*3090*/  ISETP.GT.AND P2, PT, R2, 0x19, PT ;  /* 0x000000190200780c */ /* 0x000fc40003f44270 */
[----:B------:R-:W-:Y:S01]  /*30a0*/  FSEL R52, R83, -INF , P3 ;  /* 0xff80000053347808 */ /* 0x000fe20001800000 */
[----:B-1----:R-:W-:Y:S01]  /*30b0*/  FMUL.FTZ R3, R28, c[0x0][0x320] ;  /* 0x0000c8001c037a20 */ /* 0x002fe20000410000 */
[----:B------:R-:W-:Y:S01]  /*30c0*/  FSEL R101, R101, -INF , P3 ;  /* 0xff80000065657808 */ /* 0x000fe20001800000 */
[----:B------:R1:W-:Y:S01]  /*30d0*/  MUFU.TANH R28, R5 ;  /* 0x00000005001c7308 */ /* 0x0003e20000002400 */
[----:B------:R-:W-:Y:S02]  /*30e0*/  FSEL R160, R160, -INF , P3 ;  /* 0xff800000a0a07808 */ /* 0x000fe40001800000 */
[----:B------:R-:W-:Y:S02]  /*30f0*/  FSEL R133, R133, -INF , P3 ;  /* 0xff80000085857808 */ /* 0x000fe40001800000 */
[----:B------:R-:W-:Y:S02]  /*3100*/  FSEL R55, R89, -INF , P0 ;  /* 0xff80000059377808 */ /* 0x000fe40000000000 */
[----:B------:R-:W-:Y:S01]  /*3110*/  FSEL R134, R134, -INF , P0 ;  /* 0xff80000086867808 */ /* 0x000fe20000000000 */
[----:B------:R2:W3:Y:S01]  /*3120*/  MUFU.TANH R11, R3 ;  /* 0x00000003000b7308 */ /* 0x0004e20000002400 */
[----:B------:R-:W-:-:S02]  /*3130*/  FSEL R106, R112, -INF , P0 ;  /* 0xff800000706a7808 */ /* 0x000fc40000000000 */
[C---:B------:R-:W-:Y:S02]  /*3140*/  ISETP.GT.AND P3, PT, R2.reuse, 0x28, PT ;  /* 0x000000280200780c */ /* 0x040fe40003f64270 */
[----:B------:R-:W-:Y:S02]  /*3150*/  ISETP.GT.AND P0, PT, R2, 0x20, PT ;  /* 0x000000200200780c */ /* 0x000fe40003f04270 */
[----:B------:R-:W-:Y:S01]  /*3160*/  FSEL R54, R82, -INF , P2 ;  /* 0xff80000052367808 */ /* 0x000fe20001000000 */
[----:B-1----:R-:W-:Y:S01]  /*3170*/  FMUL.FTZ R5, R12, c[0x0][0x320] ;  /* 0x0000c8000c057a20 */ /* 0x002fe20000410000 */
[----:B------:R-:W-:Y:S01]  /*3180*/  FSEL R100, R88, -INF , P1 ;  /* 0xff80000058647808 */ /* 0x000fe20000800000 */
[----:B------:R1:W1:Y:S01]  /*3190*/  MUFU.TANH R12, R6 ;  /* 0x00000006000c7308 */ /* 0x0002620000002400 */
[----:B------:R-:W-:Y:S02]  /*31a0*/  FSEL R135, R135, -INF , P1 ;  /* 0xff80000087877808 */ /* 0x000fe40000800000 */
[----:B------:R-:W-:-:S02]  /*31b0*/  FSEL R107, R98, -INF , P1 ;  /* 0xff800000626b7808 */ /* 0x000fc40000800000 */
[----:B-----5:R-:W-:Y:S02]  /*31c0*/  FSEL R176, R7, -INF , P3 ;  /* 0xff80000007b07808 */ /* 0x020fe40001800000 */
[----:B--2---:R-:W-:Y:S01]  /*31d0*/  FMNMX.FTZ R3, R16, R17, !PT ;  /* 0x0000001110037209 */ /* 0x004fe20007810000 */
[----:B------:R2:W5:Y:S01]  /*31e0*/  MUFU.TANH R7, R5 ;  /* 0x0000000500077308 */ /* 0x0005620000002400 */
[----:B------:R-:W-:Y:S02]  /*31f0*/  ISETP.GT.AND P1, PT, R2, 0x21, PT ;  /* 0x000000210200780c */ /* 0x000fe40003f24270 */
[----:B------:R-:W-:Y:S02]  /*3200*/  FMNMX.FTZ R3, R18, R3, !PT ;  /* 0x0000000312037209 */ /* 0x000fe40007810000 */
[----:B------:R-:W-:Y:S02]  /*3210*/  FSEL R173, R72, -INF , P0 ;  /* 0xff80000048ad7808 */ /* 0x000fe40000000000 */
[----:B------:R-:W-:Y:S01]  /*3220*/  FMNMX.FTZ R3, R19, R3, !PT ;  /* 0x0000000313037209 */ /* 0x000fe20007810000 */
[----:B-1----:R-:W-:Y:S01]  /*3230*/  FMUL.FTZ R6, R13, c[0x0][0x320] ;  /* 0x0000c8000d067a20 */ /* 0x002fe20000410000 */
[----:B------:R-:W-:Y:S01]  /*3240*/  FSEL R105, R80, -INF , P2 ;  /* 0xff80000050697808 */ /* 0x000fe20001000000 */
[----:B------:R-:W-:Y:S01]  /*3250*/  FMUL.FTZ R13, R27, c[0x0][0x320] ;  /* 0x0000c8001b0d7a20 */ /* 0x000fe20000410000 */
[----:B------:R-:W-:-:S02]  /*3260*/  FMNMX.FTZ R3, R51, R3, !PT ;  /* 0x0000000333037209 */ /* 0x000fc40007810000 */
[----:B------:R-:W-:Y:S01]  /*3270*/  FSEL R161, R161, -INF , P2 ;  /* 0xff800000a1a17808 */ /* 0x000fe20001000000 */
[----:B------:R-:W1:Y:S01]  /*3280*/  MUFU.TANH R6, R6 ;  /* 0x0000000600067308 */ /* 0x000e620000002400 */
[----:B------:R-:W-:Y:S02]  /*3290*/  FMNMX.FTZ R3, R53, R3, !PT ;  /* 0x0000000335037209 */ /* 0x000fe40007810000 */
[----:B------:R-:W-:Y:S02]  /*32a0*/  FSEL R132, R132, -INF , P2 ;  /* 0xff80000084847808 */ /* 0x000fe40001000000 */
[----:B------:R-:W-:Y:S02]  /*32b0*/  FMNMX.FTZ R3, R52, R3, !PT ;  /* 0x0000000334037209 */ /* 0x000fe40007810000 */
[----:B--2---:R-:W-:Y:S01]  /*32c0*/  FMNMX.FTZ R5, R36, R37, !PT ;  /* 0x0000002524057209 */ /* 0x004fe20007810000 */
[----:B------:R-:W-:Y:S01]  /*32d0*/  MUFU.TANH R13, R13 ;  /* 0x0000000d000d7308 */ /* 0x000fe20000002400 */
[----:B------:R-:W-:-:S02]  /*32e0*/  FMNMX.FTZ R3, R54, R3, !PT ;  /* 0x0000000336037209 */ /* 0x000fc40007810000 */
[----:B------:R-:W-:Y:S02]  /*32f0*/  ISETP.GT.AND P2, PT, R2, 0x29, PT ;  /* 0x000000290200780c */ /* 0x000fe40003f44270 */
[----:B------:R-:W-:Y:S02]  /*3300*/  FSEL R172, R68, -INF , P1 ;  /* 0xff80000044ac7808 */ /* 0x000fe40000800000 */
[----:B------:R-:W-:Y:S02]  /*3310*/  FMNMX.FTZ R3, R173, R3, !PT ;  /* 0x00000003ad037209 */ /* 0x000fe40007810000 */
[----:B------:R-:W-:Y:S02]  /*3320*/  FMNMX.FTZ R5, R39, R5, !PT ;  /* 0x0000000527057209 */ /* 0x000fe40007810000 */
[----:B------:R-:W-:Y:S02]  /*3330*/  FSEL R175, R65, -INF , P0 ;  /* 0xff80000041af7808 */ /* 0x000fe40000000000 */
[----:B------:R-:W-:-:S02]  /*3340*/  FSEL R191, R74, -INF , P0 ;  /* 0xff8000004abf7808 */ /* 0x000fc40000000000 */
[----:B------:R-:W-:Y:S02]  /*3350*/  FSEL R184, R81, -INF , P0 ;  /* 0xff80000051b87808 */ /* 0x000fe40000000000 */
[----:B------:R-:W-:Y:S02]  /*3360*/  FSEL R174, R64, -INF , P1 ;  /* 0xff80000040ae7808 */ /* 0x000fe40000800000 */
[----:B------:R-:W-:Y:S02]  /*3370*/  FSEL R190, R73, -INF , P1 ;  /* 0xff80000049be7808 */ /* 0x000fe40000800000 */
[----:B------:R-:W-:Y:S02]  /*3380*/  FSEL R186, R75, -INF , P1 ;  /* 0xff8000004bba7808 */ /* 0x000fe40000800000 */
[----:B------:R-:W-:Y:S02]  /*3390*/  FSEL R163, R9, -INF , P3 ;  /* 0xff80000009a37808 */ /* 0x000fe40001800000 */
[----:B------:R-:W-:-:S02]  /*33a0*/  FSEL R189, R49, -INF , P3 ;  /* 0xff80000031bd7808 */ /* 0x000fc40001800000 */
[----:B------:R-:W-:Y:S02]  /*33b0*/  FSEL R187, R60, -INF , P3 ;  /* 0xff8000003cbb7808 */ /* 0x000fe40001800000 */
[----:B----4-:R-:W-:Y:S02]  /*33c0*/  FSEL R179, R8, -INF , P2 ;  /* 0xff80000008b37808 */ /* 0x010fe40001000000 */
[----:B------:R-:W-:Y:S02]  /*33d0*/  FSEL R162, R10, -INF , P2 ;  /* 0xff8000000aa27808 */ /* 0x000fe40001000000 */
[----:B------:R-:W-:Y:S02]  /*33e0*/  FSEL R188, R38, -INF , P2 ;  /* 0xff80000026bc7808 */ /* 0x000fe40001000000 */
[----:B------:R-:W-:Y:S02]  /*33f0*/  FSEL R185, R50, -INF , P2 ;  /* 0xff80000032b97808 */ /* 0x000fe40001000000 */
[----:B------:R-:W-:-:S02]  /*3400*/  ISETP.GT.AND P0, PT, R2, 0x30, PT ;  /* 0x000000300200780c */ /* 0x000fc40003f04270 */
[C---:B------:R-:W-:Y:S02]  /*3410*/  ISETP.GT.AND P1, PT, R2.reuse, 0x31, PT ;  /* 0x000000310200780c */ /* 0x040fe40003f24270 */
[C---:B------:R-:W-:Y:S02]  /*3420*/  ISETP.GT.AND P3, PT, R2.reuse, 0x38, PT ;  /* 0x000000380200780c */ /* 0x040fe40003f64270 */
[----:B------:R-:W-:Y:S02]  /*3430*/  ISETP.GT.AND P2, PT, R2, 0x39, PT ;  /* 0x000000390200780c */ /* 0x000fe40003f44270 */
[----:B------:R-:W-:Y:S02]  /*3440*/  FMNMX.FTZ R2, R172, R3, !PT ;  /* 0x00000003ac027209 */ /* 0x000fe40007810000 */
[----:B------:R-:W-:Y:S01]  /*3450*/  FMNMX.FTZ R3, R40, R5, !PT ;  /* 0x0000000528037209 */ /* 0x000fe20007810000 */
[----:B------:R-:W-:Y:S01]  /*3460*/  FMUL.FTZ R5, R31, c[0x0][0x320] ;  /* 0x0000c8001f057a20 */ /* 0x000fe20000410000 */
[----:B------:R-:W-:-:S02]  /*3470*/  FMNMX.FTZ R2, R163, R2, !PT ;  /* 0x00000002a3027209 */ /* 0x000fc40007810000 */
[----:B------:R-:W-:Y:S02]  /*3480*/  FMNMX.FTZ R3, R55, R3, !PT ;  /* 0x0000000337037209 */ /* 0x000fe40007810000 */
[----:B---3--:R-:W-:Y:S02]  /*3490*/  FSEL R205, R11, -INF , P0 ;  /* 0xff8000000bcd7808 */ /* 0x008fe40000000000 */
[----:B------:R-:W-:Y:S01]  /*34a0*/  FMNMX.FTZ R2, R162, R2, !PT ;  /* 0x00000002a2027209 */ /* 0x000fe20007810000 */
[----:B------:R2:W3:Y:S01]  /*34b0*/  MUFU.TANH R11, R5 ;  /* 0x00000005000b7308 */ /* 0x0004e20000002400 */
[----:B------:R-:W-:Y:S02]  /*34c0*/  FMNMX.FTZ R3, R100, R3, !PT ;  /* 0x0000000364037209 */ /* 0x000fe40007810000 */
[----:B------:R-:W-:Y:S02]  /*34d0*/  FSEL R210, R12, -INF , P1 ;  /* 0xff8000000cd27808 */ /* 0x000fe40000800000 */
[----:B------:R-:W-:-:S02]  /*34e0*/  FMNMX.FTZ R2, R205, R2, !PT ;  /* 0x00000002cd027209 */ /* 0x000fc40007810000 */
[----:B------:R-:W-:Y:S02]  /*34f0*/  FMNMX.FTZ R3, R101, R3, !PT ;  /* 0x0000000365037209 */ /* 0x000fe40007810000 */
[----:B-----5:R-:W-:Y:S02]  /*3500*/  FSEL R211, R7, -INF , P3 ;  /* 0xff80000007d37808 */ /* 0x020fe40001800000 */
[----:B------:R-:W-:Y:S02]  /*3510*/  FMNMX.FTZ R2, R210, R2, !PT ;  /* 0x00000002d2027209 */ /* 0x000fe40007810000 */
[----:B------:R-:W-:Y:S02]  /*3520*/  FMNMX.FTZ R3, R105, R3, !PT ;  /* 0x0000000369037209 */ /* 0x000fe40007810000 */
[----:B-1----:R-:W-:Y:S01]  /*3530*/  FSEL R213, R6, -INF , P2 ;  /* 0xff80000006d57808 */ /* 0x002fe20001000000 */
[----:B--2---:R-:W-:Y:S01]  /*3540*/  FMUL.FTZ R5, R14, c[0x0][0x320] ;  /* 0x0000c8000e057a20 */ /* 0x004fe20000410000 */
[----:B------:R-:W-:-:S02]  /*3550*/  FMNMX.FTZ R2, R211, R2, !PT ;  /* 0x00000002d3027209 */ /* 0x000fc40007810000 */
[----:B------:R-:W-:Y:S01]  /*3560*/  FMNMX.FTZ R3, R175, R3, !PT ;  /* 0x00000003af037209 */ /* 0x000fe20007810000 */
[----:B------:R1:W2:Y:S01]  /*3570*/  MUFU.TANH R10, R5 ;  /* 0x00000005000a7308 */ /* 0x0002a20000002400 */
[----:B------:R-:W-:Y:S02]  /*3580*/  FMNMX.FTZ R6, R213, R2, !PT ;  /* 0x00000002d5067209 */ /* 0x000fe40007810000 */
[----:B------:R-:W-:Y:S02]  /*3590*/  FMNMX.FTZ R2, R174, R3, !PT ;  /* 0x00000003ae027209 */ /* 0x000fe40007810000 */
[----:B------:R-:W-:Y:S01]  /*35a0*/  FMNMX.FTZ R3, R41, R42, !PT ;  /* 0x0000002a29037209 */ /* 0x000fe20007810000 */
[----:B------:R-:W4:Y:S01]  /*35b0*/  SHFL.BFLY PT, R7, R6, 0x2, 0x1f ;  /* 0x0c401f0006077f89 */ /* 0x000f2200000e0000 */
[----:B------:R-:W-:Y:S02]  /*35c0*/  FMNMX.FTZ R2, R176, R2, !PT ;  /* 0x00000002b0027209 */ /* 0x000fe40007810000 */
[----:B------:R-:W-:-:S02]  /*35d0*/  FSEL R200, R28, -INF , P0 ;  /* 0xff8000001cc87808 */ /* 0x000fc40000000000 */
[----:B------:R-:W-:Y:S02]  /*35e0*/  FMNMX.FTZ R2, R179, R2, !PT ;  /* 0x00000002b3027209 */ /* 0x000fe40007810000 */
[----:B------:R-:W-:Y:S02]  /*35f0*/  FMNMX.FTZ R3, R43, R3, !PT ;  /* 0x000000032b037209 */ /* 0x000fe40007810000 */
[----:B---3--:R-:W-:Y:S01]  /*3600*/  FSEL R203, R11, -INF , P1 ;  /* 0xff8000000bcb7808 */ /* 0x008fe20000800000 */
[----:B-1----:R-:W-:Y:S01]  /*3610*/  FMUL.FTZ R5, R15, c[0x0][0x320] ;  /* 0x0000c8000f057a20 */ /* 0x002fe20000410000 */
[----:B------:R-:W-:Y:S02]  /*3620*/  FMNMX.FTZ R2, R200, R2, !PT ;  /* 0x00000002c8027209 */ /* 0x000fe40007810000 */
[----:B------:R-:W-:Y:S01]  /*3630*/  FMNMX.FTZ R3, R44, R3, !PT ;  /* 0x000000032c037209 */ /* 0x000fe20007810000 */
[----:B------:R1:W3:Y:S01]  /*3640*/  MUFU.TANH R8, R5 ;  /* 0x0000000500087308 */ /* 0x0002e20000002400 */
[----:B--2---:R-:W-:-:S02]  /*3650*/  FSEL R201, R10, -INF , P3 ;  /* 0xff8000000ac97808 */ /* 0x004fc40001800000 */
[----:B------:R-:W-:Y:S02]  /*3660*/  FMNMX.FTZ R2, R203, R2, !PT ;  /* 0x00000002cb027209 */ /* 0x000fe40007810000 */
[----:B------:R-:W-:Y:S02]  /*3670*/  FMNMX.FTZ R3, R106, R3, !PT ;  /* 0x000000036a037209 */ /* 0x000fe40007810000 */
[----:B------:R-:W-:Y:S02]  /*3680*/  FMNMX.FTZ R2, R201, R2, !PT ;  /* 0x00000002c9027209 */ /* 0x000fe40007810000 */
[----:B------:R-:W-:Y:S02]  /*3690*/  FMNMX.FTZ R3, R107, R3, !PT ;  /* 0x000000036b037209 */ /* 0x000fe40007810000 */
[----:B----4-:R-:W-:Y:S02]  /*36a0*/  FMNMX.FTZ R6, R6, R7, !PT ;  /* 0x0000000706067209 */ /* 0x010fe40007810000 */
[----:B------:R-:W-:-:S02]  /*36b0*/  FMNMX.FTZ R3, R133, R3, !PT ;  /* 0x0000000385037209 */ /* 0x000fc40007810000 */
[----:B------:R-:W-:Y:S01]  /*36c0*/  FSEL R208, R32, -INF , P0 ;  /* 0xff80000020d07808 */ /* 0x000fe20000000000 */
[----:B-1----:R-:W-:Y:S01]  /*36d0*/  FMUL.FTZ R5, R34, c[0x0][0x320] ;  /* 0x0000c80022057a20 */ /* 0x002fe20000410000 */
[----:B---3--:R-:W-:Y:S01]  /*36e0*/  FSEL R209, R8, -INF , P2 ;  /* 0xff80000008d17808 */ /* 0x008fe20001000000 */
[----:B------:R-:W-:Y:S01]  /*36f0*/  FMUL.FTZ R8, R24, c[0x0][0x320] ;  /* 0x0000c80018087a20 */ /* 0x000fe20000410000 */
[----:B------:R-:W1:Y:S01]  /*3700*/  SHFL.BFLY PT, R102, R6, 0x1, 0x1f ;  /* 0x0c201f0006667f89 */ /* 0x000e6200000e0000 */
[----:B------:R2:W3:Y:S01]  /*3710*/  MUFU.TANH R9, R5 ;  /* 0x0000000500097308 */ /* 0x0004e20000002400 */
[----:B------:R-:W-:Y:S02]  /*3720*/  FSEL R214, R26, -INF , P3 ;  /* 0xff8000001ad67808 */ /* 0x000fe40001800000 */
[----:B------:R-:W-:-:S05]  /*3730*/  FSEL R212, R13, -INF , P2 ;  /* 0xff8000000dd47808 */ /* 0x000fca0001000000 */
[----:B------:R4:W5:Y:S01]  /*3740*/  MUFU.TANH R12, R8 ;  /* 0x00000008000c7308 */ /* 0x0009620000002400 */
[----:B--2---:R-:W-:Y:S01]  /*3750*/  FMUL.FTZ R5, R33, c[0x0][0x320] ;  /* 0x0000c80021057a20 */ /* 0x004fe20000410000 */
[----:B---3--:R-:W-:Y:S02]  /*3760*/  FSEL R237, R9, -INF , P0 ;  /* 0xff80000009ed7808 */ /* 0x008fe40000000000 */
[----:B------:R-:W-:-:S04]  /*3770*/  ISETP.GE.AND P0, PT, R145, 0x41, PT ;  /* 0x000000419100780c */ /* 0x000fc80003f06270 */
[----:B------:R2:W3:Y:S01]  /*3780*/  MUFU.TANH R11, R5 ;  /* 0x00000005000b7308 */ /* 0x0004e20000002400 */
[----:B-1----:R-:W-:Y:S01]  /*3790*/  FMNMX.FTZ R102, R6, R102, !PT ;  /* 0x0000006606667209 */ /* 0x002fe20007810000 */
[----:B----4-:R-:W-:Y:S01]  /*37a0*/  FMUL.FTZ R8, R25, c[0x0][0x320] ;  /* 0x0000c80019087a20 */ /* 0x010fe20000410000 */
[----:B-----5:R-:W-:-:S05]  /*37b0*/  FSEL R215, R12, -INF , P3 ;  /* 0xff8000000cd77808 */ /* 0x020fca0001800000 */
[----:B------:R1:W4:Y:S01]  /*37c0*/  MUFU.TANH R10, R8 ;  /* 0x00000008000a7308 */ /* 0x0003220000002400 */
[----:B------:R-:W-:Y:S01]  /*37d0*/  FMUL.FTZ R12, R102, c[0x0][0x2d0] ;  /* 0x0000b400660c7a20 */ /* 0x000fe20000410000 */
[----:B--2---:R-:W-:Y:S02]  /*37e0*/  FMNMX.FTZ R5, R209, R2, !PT ;  /* 0x00000002d1057209 */ /* 0x004fe40007810000 */
[----:B------:R-:W-:Y:S02]  /*37f0*/  FMNMX.FTZ R2, R132, R3, !PT ;  /* 0x0000000384027209 */ /* 0x000fe40007810000 */
[----:B------:R-:W-:Y:S01]  /*3800*/  FMNMX.FTZ R3, R46, R45, !PT ;  /* 0x0000002d2e037209 */ /* 0x000fe20007810000 */
[----:B------:R-:W2:Y:S01]  /*3810*/  SHFL.BFLY PT, R7, R5, 0x2, 0x1f ;  /* 0x0c401f0005077f89 */ /* 0x000ea200000e0000 */
[----:B------:R-:W-:Y:S02]  /*3820*/  FMNMX.FTZ R2, R184, R2, !PT ;  /* 0x00000002b8027209 */ /* 0x000fe40007810000 */
[----:B------:R-:W-:Y:S01]  /*3830*/  FMNMX.FTZ R3, R47, R3, !PT ;  /* 0x000000032f037209 */ /* 0x000fe20007810000 */
[----:B-1----:R-:W-:Y:S01]  /*3840*/  FMUL.FTZ R8, R35, c[0x0][0x320] ;  /* 0x0000c80023087a20 */ /* 0x002fe20000410000 */
[----:B------:R-:W-:-:S02]  /*3850*/  FMNMX.FTZ R2, R186, R2, !PT ;  /* 0x00000002ba027209 */ /* 0x000fc40007810000 */
[----:B------:R-:W-:Y:S02]  /*3860*/  FMNMX.FTZ R3, R48, R3, !PT ;  /* 0x0000000330037209 */ /* 0x000fe40007810000 */
[----:B------:R-:W-:Y:S02]  /*3870*/  FMNMX.FTZ R2, R187, R2, !PT ;  /* 0x00000002bb027209 */ /* 0x000fe40007810000 */
[----:B------:R-:W-:Y:S02]  /*3880*/  FMNMX.FTZ R3, R134, R3, !PT ;  /* 0x0000000386037209 */ /* 0x000fe40007810000 */
[----:B------:R-:W-:Y:S02]  /*3890*/  FMNMX.FTZ R2, R185, R2, !PT ;  /* 0x00000002b9027209 */ /* 0x000fe40007810000 */
[----:B------:R-:W-:Y:S02]  /*38a0*/  FMNMX.FTZ R3, R135, R3, !PT ;  /* 0x0000000387037209 */ /* 0x000fe40007810000 */
[----:B---3--:R-:W-:-:S02]  /*38b0*/  FSEL R15, R11, -INF , P1 ;  /* 0xff8000000b0f7808 */ /* 0x008fc40000800000 */
[----:B------:R-:W-:Y:S01]  /*38c0*/  FMNMX.FTZ R2, R208, R2, !PT ;  /* 0x00000002d0027209 */ /* 0x000fe20007810000 */
[----:B------:R1:W3:Y:S01]  /*38d0*/  MUFU.TANH R11, R8 ;  /* 0x00000008000b7308 */ /* 0x0002e20000002400 */
[----:B------:R-:W-:Y:S02]  /*38e0*/  FMNMX.FTZ R3, R160, R3, !PT ;  /* 0x00000003a0037209 */ /* 0x000fe40007810000 */
[----:B------:R-:W-:Y:S02]  /*38f0*/  FMNMX.FTZ R2, R15, R2, !PT ;  /* 0x000000020f027209 */ /* 0x000fe40007810000 */
[----:B--2---:R-:W-:Y:S02]  /*3900*/  FMNMX.FTZ R9, R5, R7, !PT ;  /* 0x0000000705097209 */ /* 0x004fe40007810000 */
[----:B------:R-:W-:Y:S02]  /*3910*/  FMNMX.FTZ R5, R161, R3, !PT ;  /* 0x00000003a1057209 */ /* 0x000fe40007810000 */
[----:B----4-:R-:W-:-:S02]  /*3920*/  FSEL R222, R10, -INF , P2 ;  /* 0xff8000000ade7808 */ /* 0x010fc40001000000 */
[----:B------:R-:W-:Y:S02]  /*3930*/  FMNMX.FTZ R3, R215, R2, !PT ;  /* 0x00000002d7037209 */ /* 0x000fe40007810000 */
[----:B------:R-:W-:Y:S02]  /*3940*/  FMNMX.FTZ R5, R191, R5, !PT ;  /* 0x00000005bf057209 */ /* 0x000fe40007810000 */
[----:B------:R-:W-:Y:S02]  /*3950*/  @P0 LEA.HI.SX32 R2, R250, 0xfffffffe, 0x1a ;  /* 0xfffffffefa020811 */ /* 0x000fe400078fd2ff */
[----:B------:R-:W-:Y:S02]  /*3960*/  FMNMX.FTZ R10, R222, R3, !PT ;  /* 0x00000003de0a7209 */ /* 0x000fe40007810000 */
[----:B------:R-:W-:Y:S01]  /*3970*/  FMNMX.FTZ R3, R190, R5, !PT ;  /* 0x00000005be037209 */ /* 0x000fe20007810000 */
[----:B------:R-:W-:Y:S01]  /*3980*/  @P0 IMAD R6, R157, R2, RZ ;  /* 0x000000029d060224 */ /* 0x000fe200078e02ff */
[----:B------:R-:W-:Y:S01]  /*3990*/  @P0 SHF.R.S32.HI R7, RZ, 0x1f, R2 ;  /* 0x0000001fff070819 */ /* 0x000fe20000011402 */
[----:B-1----:R-:W1:Y:S01]  /*39a0*/  SHFL.BFLY PT, R8, R10, 0x2, 0x1f ;  /* 0x0c401f000a087f89 */ /* 0x002e6200000e0000 */
[----:B------:R-:W-:Y:S01]  /*39b0*/  FMNMX.FTZ R5, R189, R3, !PT ;  /* 0x00000003bd057209 */ /* 0x000fe20007810000 */
[----:B------:R-:W-:Y:S01]  /*39c0*/  @P0 IMAD.WIDE.U32 R2, R2, R159, R166 ;  /* 0x0000009f02020225 */ /* 0x000fe200078e00a6 */
[----:B---3--:R-:W-:-:S02]  /*39d0*/  FSEL R223, R11, -INF , P1 ;  /* 0xff8000000bdf7808 */ /* 0x008fc40000800000 */
[----:B------:R-:W-:Y:S01]  /*39e0*/  FMNMX.FTZ R5, R188, R5, !PT ;  /* 0x00000005bc057209 */ /* 0x000fe20007810000 */
[----:B------:R-:W-:Y:S01]  /*39f0*/  @P0 IMAD R7, R7, R159, R6 ;  /* 0x0000009f07070224 */ /* 0x000fe200078e0206 */
[----:B------:R-:W-:Y:S01]  /*3a00*/  FSETP.NEU.FTZ.AND P1, PT, R102, -INF , PT ;  /* 0xff8000006600780b */ /* 0x000fe20003f3d000 */
[----:B------:R-:W2:Y:S02]  /*3a10*/  SHFL.BFLY PT, R11, R9, 0x1, 0x1f ;  /* 0x0c201f00090b7f89 */ /* 0x000ea400000e0000 */
[----:B------:R-:W-:Y:S01]  /*3a20*/  @P0 IMAD.IADD R7, R3, 0x1, R7 ;  /* 0x0000000103070824 */ /* 0x000fe200078e0207 */
[----:B------:R-:W-:Y:S02]  /*3a30*/  FMNMX.FTZ R3, R237, R5, !PT ;  /* 0x00000005ed037209 */ /* 0x000fe40007810000 */
[----:B------:R-:W-:Y:S02]  /*3a40*/  FSEL R12, R12, RZ, P1 ;  /* 0x000000ff0c0c7208 */ /* 0x000fe40000800000 */
[----:B------:R-:W-:-:S02]  /*3a50*/  FMNMX.FTZ R3, R223, R3, !PT ;  /* 0x00000003df037209 */ /* 0x000fc40007810000 */
[----:B------:R-:W-:Y:S01]  /*3a60*/  @P0 LEA R6, P1, R2, c[0x0][0x1c8], 0x1 ;  /* 0x0000720002060a11 */ /* 0x000fe200078208ff */
[--C-:B------:R-:W-:Y:S01]  /*3a70*/  FFMA.FTZ R5, R16, c[0x0][0x2d0], -R12.reuse ;  /* 0x0000b40010057a23 */ /* 0x100fe2000001080c */
[----:B------:R-:W-:Y:S02]  /*3a80*/  FMNMX.FTZ R3, R214, R3, !PT ;  /* 0x00000003d6037209 */ /* 0x000fe40007810000 */
[----:B------:R-:W-:Y:S01]  /*3a90*/  @P0 LEA.HI.X R7, R2, c[0x0][0x1cc], R7, 0x1, P1 ;  /* 0x0000730002070a11 */ /* 0x000fe200008f0c07 */
[----:B------:R3:W-:Y:S01]  /*3aa0*/  MUFU.EX2 R249, R5 ;  /* 0x0000000500f97308 */ /* 0x0007e20000000800 */
[--C-:B------:R-:W-:Y:S01]  /*3ab0*/  FFMA.FTZ R2, R17, c[0x0][0x2d0], -R12.reuse ;  /* 0x0000b40011027a23 */ /* 0x100fe2000001080c */
[----:B-1----:R-:W-:Y:S02]  /*3ac0*/  FMNMX.FTZ R10, R10, R8, !PT ;  /* 0x000000080a0a7209 */ /* 0x002fe40007810000 */
[----:B------:R-:W-:Y:S01]  /*3ad0*/  @P0 LEA R8, P1, R158, R6, 0x1 ;  /* 0x000000069e080211 */ /* 0x000fe200078208ff */
[----:B------:R1:W-:Y:S03]  /*3ae0*/  @P0 LDGSTS.E.BYPASS.LTC128B.128 [R233+0x3100], [R6.64], !P4 ;  /* 0x0310000006e90fae */ /* 0x0003e6000e101d44 */
[----:B------:R2:W4:Y:S01]  /*3af0*/  MUFU.EX2 R247, R2 ;  /* 0x0000000200f77308 */ /* 0x0005220000000800 */
[----:B------:R1:W-:Y:S04]  /*3b00*/  @P0 LDGSTS.E.BYPASS.LTC128B.128 [R233+0x4100], [R6.64+0x40], !P6 ;  /* 0x0410004006e90fae */ /* 0x0003e8000f101d44 */
[----:B------:R1:W-:Y:S01]  /*3b10*/  @P0 LDGSTS.E.BYPASS.LTC128B.128 [R233+0x5100], [R6.64+0x80], !P5 ;  /* 0x0510008006e90fae */ /* 0x0003e2000e901d44 */
[----:B---3--:R-:W-:Y:S01]  /*3b20*/  FMNMX.FTZ R5, R212, R3, !PT ;  /* 0x00000003d4057209 */ /* 0x008fe20007810000 */
[----:B------:R-:W-:-:S02]  /*3b30*/  FFMA.FTZ R3, R18, c[0x0][0x2d0], -R12 ;  /* 0x0000b40012037a23 */ /* 0x000fc4000001080c */
[----:B------:R-:W3:Y:S02]  /*3b40*/  SHFL.BFLY PT, R14, R10, 0x1, 0x1f ;  /* 0x0c201f000a0e7f89 */ /* 0x000ee400000e0000 */
[----:B------:R5:W-:Y:S02]  /*3b50*/  MUFU.EX2 R246, R3 ;  /* 0x0000000300f67308 */ /* 0x000be40000000800 */
[----:B------:R-:W1:Y:S01]  /*3b60*/  SHFL.BFLY PT, R13, R5, 0x2, 0x1f ;  /* 0x0c401f00050d7f89 */ /* 0x000e6200000e0000 */
[----:B--2---:R-:W-:Y:S01]  /*3b70*/  FMNMX.FTZ R2, R9, R11, !PT ;  /* 0x0000000b09027209 */ /* 0x004fe20007810000 */
[----:B------:R-:W-:Y:S01]  /*3b80*/  FFMA.FTZ R11, R19, c[0x0][0x2d0], -R12 ;  /* 0x0000b400130b7a23 */ /* 0x000fe2000001080c */
[----:B------:R-:W-:Y:S02]  /*3b90*/  @P0 LEA.HI.X R9, R158, R7, R164, 0x1, P1 ;  /* 0x000000079e090211 */ /* 0x000fe400008f0ca4 */
[C---:B------:R-:W-:Y:S01]  /*3ba0*/  FSETP.NEU.FTZ.AND P1, PT, R2.reuse, -INF , PT ;  /* 0xff8000000200780b */ /* 0x040fe20003f3d000 */
[----:B------:R2:W1:Y:S02]  /*3bb0*/  MUFU.EX2 R248, R11 ;  /* 0x0000000b00f87308 */ /* 0x0004640000000800 */
[----:B------:R4:W-:Y:S04]  /*3bc0*/  @P0 LDGSTS.E.BYPASS.LTC128B.128 [R233+0x3900], [R8.64], !P4 ;  /* 0x0390000008e90fae */ /* 0x0009e8000e101d44 */
[----:B------:R4:W-:Y:S01]  /*3bd0*/  @P0 LDGSTS.E.BYPASS.LTC128B.128 [R233+0x4900], [R8.64+0x40], !P6 ;  /* 0x0490004008e90fae */ /* 0x0009e2000f101d44 */
[----:B-----5:R-:W-:-:S03]  /*3be0*/  FMUL.FTZ R3, R2, c[0x0][0x2d0] ;  /* 0x0000b40002037a20 */ /* 0x020fc60000410000 */
[----:B------:R4:W-:Y:S02]  /*3bf0*/  @P0 LDGSTS.E.BYPASS.LTC128B.128 [R233+0x5900], [R8.64+0x80], !P5 ;  /* 0x0590008008e90fae */ /* 0x0009e4000e901d44 */
[----:B------:R-:W-:Y:S02]  /*3c00*/  FSEL R3, R3, RZ, P1 ;  /* 0x000000ff03037208 */ /* 0x000fe40000800000 */
[----:B------:R-:W-:Y:S01]  /*3c10*/  LDSM.16.MT88.4 R24, [R217+0x100] ;  /* 0x00010000d918783b */ /* 0x000fe20000004200 */
[----:B---3--:R-:W-:Y:S02]  /*3c20*/  FMNMX.FTZ R104, R10, R14, !PT ;  /* 0x0000000e0a687209 */ /* 0x008fe40007810000 */
[----:B-1----:R-:W-:Y:S01]  /*3c30*/  FMNMX.FTZ R4, R5, R13, !PT ;  /* 0x0000000d05047209 */ /* 0x002fe20007810000 */
[--C-:B------:R-:W-:Y:S01]  /*3c40*/  FFMA.FTZ R6, R37, c[0x0][0x2d0], -R3.reuse ;  /* 0x0000b40025067a23 */ /* 0x100fe20000010803 */
[----:B------:R-:W-:Y:S01]  /*3c50*/  LDSM.16.MT88.4 R16, [R218+0x100] ;  /* 0x00010000da10783b */ /* 0x000fe20000004200 */
[--C-:B--2---:R-:W-:Y:S01]  /*3c60*/  FFMA.FTZ R11, R36, c[0x0][0x2d0], -R3.reuse ;  /* 0x0000b400240b7a23 */ /* 0x104fe20000010803 */
[----:B------:R-:W-:Y:S01]  /*3c70*/  FSETP.NEU.FTZ.AND P1, PT, R104, -INF , PT ;  /* 0xff8000006800780b */ /* 0x000fe20003f3d000 */
[----:B------:R1:W-:Y:S01]  /*3c80*/  MUFU.EX2 R243, R6 ;  /* 0x0000000600f37308 */ /* 0x0003e20000000800 */
[--C-:B------:R-:W-:Y:S01]  /*3c90*/  FFMA.FTZ R0, R39, c[0x0][0x2d0], -R3.reuse ;  /* 0x0000b40027007a23 */ /* 0x100fe20000010803 */
[----:B------:R-:W-:Y:S01]  /*3ca0*/  LDSM.16.MT88.4 R20, [R217+0x1100] ;  /* 0x00110000d914783b */ /* 0x000fe20000004200 */
[----:B------:R-:W-:-:S03]  /*3cb0*/  FFMA.FTZ R5, R40, c[0x0][0x2d0], -R3 ;  /* 0x0000b40028057a23 */ /* 0x000fc60000010803 */
[----:B------:R-:W-:Y:S02]  /*3cc0*/  LDSM.16.MT88.4 R28, [R218+0x1100] ;  /* 0x00110000da1c783b */ /* 0x000fe40000004200 */
[----:B------:R2:W-:Y:S02]  /*3cd0*/  MUFU.EX2 R242, R0 ;  /* 0x0000000000f27308 */ /* 0x0005e40000000800 */
[----:B------:R-:W-:Y:S04]  /*3ce0*/  LDSM.16.MT88.4 R32, [R217+0x2100] ;  /* 0x00210000d920783b */ /* 0x000fe80000004200 */
[----:B------:R-:W-:Y:S02]  /*3cf0*/  LDSM.16.MT88.4 R36, [R218+0x2100] ;  /* 0x00210000da24783b */ /* 0x000fe40000004200 */
[----:B------:R-:W-:Y:S02]  /*3d00*/  MUFU.EX2 R245, R11 ;  /* 0x0000000b00f57308 */ /* 0x000fe40000000800 */
[----:B-1----:R-:W1:Y:S04]  /*3d10*/  SHFL.BFLY PT, R6, R4, 0x1, 0x1f ;  /* 0x0c201f0004067f89 */ /* 0x002e6800000e0000 */
[----:B------:R-:W0:Y:S01]  /*3d20*/  LDGDEPBAR ;  /* 0x00000000000079af */ /* 0x000e220000000000 */
[----:B--2---:R-:W-:Y:S01]  /*3d30*/  FMUL.FTZ R0, R104, c[0x0][0x2d0] ;  /* 0x0000b40068007a20 */ /* 0x004fe20000410000 */
[----:B------:R2:W3:Y:S04]  /*3d40*/  MUFU.EX2 R244, R5 ;  /* 0x0000000500f47308 */ /* 0x0004e80000000800 */
[----:B------:R-:W-:-:S05]  /*3d50*/  FSEL R0, R0, RZ, P1 ;  /* 0x000000ff00007208 */ /* 0x000fca0000800000 */
[----:B----4-:R-:W-:-:S04]  /*3d60*/  FFMA.FTZ R9, R43, c[0x0][0x2d0], -R0 ;  /* 0x0000b4002b097a23 */ /* 0x010fc80000010800 */
[----:B------:R-:W-:Y:S01]  /*3d70*/  MUFU.EX2 R240, R9 ;  /* 0x0000000900f07308 */ /* 0x000fe20000000800 */
[----:B--2---:R-:W-:Y:S01]  /*3d80*/  FFMA.FTZ R5, R41, c[0x0][0x2d0], -R0 ;  /* 0x0000b40029057a23 */ /* 0x004fe20000010800 */
[----:B-1----:R-:W-:Y:S02]  /*3d90*/  FMNMX.FTZ R103, R4, R6, !PT ;  /* 0x0000000604677209 */ /* 0x002fe40007810000 */
[----:B------:R-:W-:Y:S02]  /*3da0*/  F2FP.PACK_AB R4, R247, R249 ;  /* 0x000000f9f704723e */ /* 0x000fe400000000ff */
[C---:B------:R-:W-:Y:S01]  /*3db0*/  FSETP.NEU.FTZ.AND P1, PT, R103.reuse, -INF , PT ;  /* 0xff8000006700780b */ /* 0x040fe20003f3d000 */
[----:B------:R-:W-:Y:S01]  /*3dc0*/  FMUL.FTZ R8, R103, c[0x0][0x2d0] ;  /* 0x0000b40067087a20 */ /* 0x000fe20000410000 */
[----:B------:R1:W-:Y:S01]  /*3dd0*/  MUFU.EX2 R239, R5 ;  /* 0x0000000500ef7308 */ /* 0x0003e20000000800 */
[----:B------:R-:W-:Y:S02]  /*3de0*/  F2FP.PACK_AB R6, R248, R246 ;  /* 0x000000f6f806723e */ /* 0x000fe400000000ff */
[----:B---3--:R-:W-:-:S02]  /*3df0*/  F2FP.PACK_AB R7, R244, R242 ;  /* 0x000000f2f407723e */ /* 0x008fc400000000ff */
[----:B------:R-:W-:Y:S01]  /*3e00*/  FSEL R13, R8, RZ, P1 ;  /* 0x000000ff080d7208 */ /* 0x000fe20000800000 */
[----:B------:R-:W-:-:S04]  /*3e10*/  FFMA.FTZ R8, R44, c[0x0][0x2d0], -R0 ;  /* 0x0000b4002c087a23 */ /* 0x000fc80000010800 */
[----:B------:R2:W3:Y:S01]  /*3e20*/  MUFU.EX2 R241, R8 ;  /* 0x0000000800f17308 */ /* 0x0004e20000000800 */
[----:B-1----:R-:W-:Y:S02]  /*3e30*/  FFMA.FTZ R5, R42, c[0x0][0x2d0], -R0 ;  /* 0x0000b4002a057a23 */ /* 0x002fe40000010800 */
[----:B------:R-:W-:Y:S05]  /*3e40*/  LDSM.16.MT88.4 R40, [R218+0x2500] ;  /* 0x00250000da28783b */ /* 0x000fea0000004200 */
[----:B------:R1:W-:Y:S01]  /*3e50*/  MUFU.EX2 R232, R5 ;  /* 0x0000000500e87308 */ /* 0x0003e20000000800 */
[----:B--2---:R-:W-:Y:S01]  /*3e60*/  FFMA.FTZ R8, R46, c[0x0][0x2d0], -R13 ;  /* 0x0000b4002e087a23 */ /* 0x004fe2000001080d */
[----:B---3--:R-:W-:-:S06]  /*3e70*/  F2FP.PACK_AB R10, R241, R240 ;  /* 0x000000f0f10a723e */ /* 0x008fcc00000000ff */
[----:B------:R2:W-:Y:S01]  /*3e80*/  MUFU.EX2 R229, R8 ;  /* 0x0000000800e57308 */ /* 0x0005e20000000800 */
[----:B-1----:R-:W-:-:S07]  /*3e90*/  F2FP.PACK_AB R5, R243, R245 ;  /* 0x000000f5f305723e */ /* 0x002fce00000000ff */
[----:B------:R-:W-:Y:S01]  /*3ea0*/  HMMA.16816.F32 R120, R4, R24, RZ ;  /* 0x000000180478723c */ /* 0x000fe200000018ff */
[----:B--2---:R-:W-:-:S04]  /*3eb0*/  FFMA.FTZ R8, R45, c[0x0][0x2d0], -R13 ;  /* 0x0000b4002d087a23 */ /* 0x004fc8000001080d */
[----:B------:R1:W2:Y:S03]  /*3ec0*/  MUFU.EX2 R228, R8 ;  /* 0x0000000800e47308 */ /* 0x0002a60000000800 */
[C---:B------:R-:W-:Y:S08]  /*3ed0*/  HMMA.16816.F32 R116, R4.reuse, R16, RZ ;  /* 0x000000100474723c */ /* 0x040ff000000018ff */
[----:B------:R-:W-:Y:S01]  /*3ee0*/  HMMA.16816.F32 R112, R4, R20, RZ ;  /* 0x000000140470723c */ /* 0x000fe200000018ff */
[----:B-1----:R-:W-:-:S07]  /*3ef0*/  FFMA.FTZ R8, R47, c[0x0][0x2d0], -R13 ;  /* 0x0000b4002f087a23 */ /* 0x002fce000001080d */
[C---:B------:R-:W-:Y:S01]  /*3f00*/  HMMA.16816.F32 R108, R4.reuse, R28, RZ ;  /* 0x0000001c046c723c */ /* 0x040fe200000018ff */
[----:B--2---:R-:W-:Y:S01]  /*3f10*/  F2FP.PACK_AB R9, R228, R229 ;  /* 0x000000e5e409723e */ /* 0x004fe200000000ff */
[----:B------:R1:W-:Y:S06]  /*3f20*/  MUFU.EX2 R231, R8 ;  /* 0x0000000800e77308 */ /* 0x0003ec0000000800 */
[C---:B------:R-:W-:Y:S08]  /*3f30*/  HMMA.16816.F32 R96, R4.reuse, R32, RZ ;  /* 0x000000200460723c */ /* 0x040ff000000018ff */
[----:B------:R-:W-:Y:S01]  /*3f40*/  HMMA.16816.F32 R92, R4, R36, RZ ;  /* 0x00000024045c723c */ /* 0x000fe200000018ff */
[----:B-1----:R-:W-:-:S04]  /*3f50*/  FFMA.FTZ R8, R48, c[0x0][0x2d0], -R13 ;  /* 0x0000b40030087a23 */ /* 0x002fc8000001080d */
[----:B------:R1:W2:Y:S03]  /*3f60*/  MUFU.EX2 R238, R8 ;  /* 0x0000000800ee7308 */ /* 0x0002a60000000800 */
[C---:B------:R-:W-:Y:S08]  /*3f70*/  HMMA.16816.F32 R88, R4.reuse, R26, RZ ;  /* 0x0000001a0458723c */ /* 0x040ff000000018ff */
[----:B------:R-:W-:Y:S01]  /*3f80*/  HMMA.16816.F32 R84, R4, R18, RZ ;  /* 0x000000120454723c */ /* 0x000fe200000018ff */
[----:B-1----:R-:W-:-:S07]  /*3f90*/  F2FP.PACK_AB R8, R232, R239 ;  /* 0x000000efe808723e */ /* 0x002fce00000000ff */
[----:B------:R-:W-:Y:S01]  /*3fa0*/  HMMA.16816.F32 R80, R4, R22, RZ ;  /* 0x000000160450723c */ /* 0x000fe200000018ff */
[----:B--2---:R-:W-:-:S07]  /*3fb0*/  F2FP.PACK_AB R11, R238, R231 ;  /* 0x000000e7ee0b723e */ /* 0x004fce00000000ff */
[C---:B------:R-:W-:Y:S08]  /*3fc0*/  HMMA.16816.F32 R76, R4.reuse, R30, RZ ;  /* 0x0000001e044c723c */ /* 0x040ff000000018ff */
[C---:B------:R-:W-:Y:S08]  /*3fd0*/  HMMA.16816.F32 R72, R4.reuse, R34, RZ ;  /* 0x000000220448723c */ /* 0x040ff000000018ff */
[----:B------:R-:W-:Y:S07]  /*3fe0*/  HMMA.16816.F32 R64, R4, R38, RZ ;  /* 0x000000260440723c */ /* 0x000fee00000018ff */
[--C-:B------:R-:W-:Y:S01]  /*3ff0*/  FFMA.FTZ R4, R51, c[0x0][0x2d0], -R12.reuse ;  /* 0x0000b40033047a23 */ /* 0x100fe2000001080c */
[C---:B------:R-:W-:Y:S03]  /*4000*/  HMMA.16816.F32 R68, R8.reuse, R24, RZ ;  /* 0x000000180844723c */ /* 0x040fe600000018ff */
[----:B------:R1:W-:Y:S05]  /*4010*/  MUFU.EX2 R230, R4 ;  /* 0x0000000400e67308 */ /* 0x0003ea0000000800 */
[C---:B------:R-:W-:Y:S01]  /*4020*/  HMMA.16816.F32 R136, R8.reuse, R26, RZ ;  /* 0x0000001a0888723c */ /* 0x040fe200000018ff */
[----:B------:R-:W2:Y:S07]  /*4030*/  LDSM.16.MT88.4 R24, [R217+0x500] ;  /* 0x00050000d918783b */ /* 0x000eae0000004200 */
[----:B------:R-:W-:Y:S01]  /*4040*/  HMMA.16816.F32 R60, R8, R16, RZ ;  /* 0x00000010083c723c */ /* 0x000fe200000018ff */
[----:B-1----:R-:W-:-:S04]  /*4050*/  FFMA.FTZ R4, R53, c[0x0][0x2d0], -R12 ;  /* 0x0000b40035047a23 */ /* 0x002fc8000001080c */
[----:B------:R1:W-:Y:S03]  /*4060*/  MUFU.EX2 R236, R4 ;  /* 0x0000000400ec7308 */ /* 0x0003e60000000800 */
[C---:B------:R-:W-:Y:S01]  /*4070*/  HMMA.16816.F32 R128, R8.reuse, R18, RZ ;  /* 0x000000120880723c */ /* 0x040fe200000018ff */
[----:B------:R-:W-:Y:S07]  /*4080*/  LDSM.16.MT88.4 R16, [R217+0x1500] ;  /* 0x00150000d910783b */ /* 0x000fee0000004200 */
[----:B------:R-:W-:Y:S01]  /*4090*/  HMMA.16816.F32 R56, R8, R20, RZ ;  /* 0x000000140838723c */ /* 0x000fe200000018ff */
[----:B-1----:R-:W-:-:S07]  /*40a0*/  FFMA.FTZ R4, R52, c[0x0][0x2d0], -R12 ;  /* 0x0000b40034047a23 */ /* 0x002fce000001080c */
[C---:B------:R-:W-:Y:S01]  /*40b0*/  HMMA.16816.F32 R124, R8.reuse, R22, RZ ;  /* 0x00000016087c723c */ /* 0x040fe200000018ff */
[----:B------:R-:W1:Y:S01]  /*40c0*/  LDSM.16.MT88.4 R20, [R218+0x500] ;  /* 0x00050000da14783b */ /* 0x000e620000004200 */
[----:B------:R3:W-:Y:S06]  /*40d0*/  MUFU.EX2 R235, R4 ;  /* 0x0000000400eb7308 */ /* 0x0007ec0000000800 */
[C---:B------:R-:W-:Y:S08]  /*40e0*/  HMMA.16816.F32 R140, R8.reuse, R30, RZ ;  /* 0x0000001e088c723c */ /* 0x040ff000000018ff */
[----:B------:R-:W-:Y:S01]  /*40f0*/  HMMA.16816.F32 R48, R8, R32, RZ ;  /* 0x000000200830723c */ /* 0x000fe200000018ff */
[----:B---3--:R-:W-:-:S04]  /*4100*/  FFMA.FTZ R4, R54, c[0x0][0x2d0], -R12 ;  /* 0x0000b40036047a23 */ /* 0x008fc8000001080c */
[----:B------:R3:W4:Y:S03]  /*4110*/  MUFU.EX2 R234, R4 ;  /* 0x0000000400ea7308 */ /* 0x0007260000000800 */
[C---:B------:R-:W-:Y:S01]  /*4120*/  HMMA.16816.F32 R152, R8.reuse, R34, RZ ;  /* 0x000000220898723c */ /* 0x040fe200000018ff */
[----:B------:R-:W5:Y:S07]  /*4130*/  LDSM.16.MT88.4 R32, [R217+0x2500] ;  /* 0x00250000d920783b */ /* 0x000f6e0000004200 */
[----:B------:R-:W-:Y:S01]  /*4140*/  HMMA.16816.F32 R44, R8, R36, RZ ;  /* 0x00000024082c723c */ /* 0x000fe200000018ff */
[----:B---3--:R-:W-:-:S07]  /*4150*/  FFMA.FTZ R4, R55, c[0x0][0x2d0], -R3 ;  /* 0x0000b40037047a23 */ /* 0x008fce0000010803 */
[C---:B------:R-:W-:Y:S01]  /*4160*/  HMMA.16816.F32 R156, R8.reuse, R38, RZ ;  /* 0x00000026089c723c */ /* 0x040fe200000018ff */
[----:B----4-:R-:W-:Y:S01]  /*4170*/  F2FP.PACK_AB R6, R234, R235 ;  /* 0x000000ebea06723e */ /* 0x010fe200000000ff */
[----:B------:R-:W-:Y:S01]  /*4180*/  LDSM.16.MT88.4 R36, [R218+0x2900] ;  /* 0x00290000da24783b */ /* 0x000fe20000004200 */
[----:B------:R3:W-:Y:S05]  /*4190*/  MUFU.EX2 R224, R4 ;  /* 0x0000000400e07308 */ /* 0x0007ea0000000800 */
[----:B------:R-:W-:Y:S01]  /*41a0*/  HMMA.16816.F32 R52, R8, R28, RZ ;  /* 0x0000001c0834723c */ /* 0x000fe200000018ff */
[----:B------:R-:W4:Y:S06]  /*41b0*/  LDSM.16.MT88.4 R28, [R218+0x1500] ;  /* 0x00150000da1c783b */ /* 0x000f2c0000004200 */
[----:B------:R-:W-:-:S02]  /*41c0*/  FFMA.FTZ R8, R133, c[0x0][0x2d0], -R0 ;  /* 0x0000b40085087a23 */ /* 0x000fc40000010800 */
[----:B------:R-:W-:Y:S02]  /*41d0*/  FADD.FTZ R9, R229, R228 ;  /* 0x000000e4e5097221 */ /* 0x000fe40000010000 */
[----:B------:R1:W-:Y:S01]  /*41e0*/  MUFU.EX2 R204, R8 ;  /* 0x0000000800cc7308 */ /* 0x0003e20000000800 */
[----:B---3--:R-:W-:Y:S02]  /*41f0*/  FFMA.FTZ R4, R100, c[0x0][0x2d0], -R3 ;  /* 0x0000b40064047a23 */ /* 0x008fe40000010803 */
[----:B------:R-:W-:-:S05]  /*4200*/  FADD.FTZ R11, R231, R9 ;  /* 0x00000009e70b7221 */ /* 0x000fca0000010000 */
[----:B------:R3:W2:Y:S01]  /*4210*/  MUFU.EX2 R227, R4 ;  /* 0x0000000400e37308 */ /* 0x0006a20000000800 */
[----:B-1----:R-:W-:-:S07]  /*4220*/  FFMA.FTZ R8, R132, c[0x0][0x2d0], -R0 ;  /* 0x0000b40084087a23 */ /* 0x002fce0000010800 */
[----:B------:R1:W-:Y:S01]  /*4230*/  MUFU.EX2 R202, R8 ;  /* 0x0000000800ca7308 */ /* 0x0003e20000000800 */
[----:B---3--:R-:W-:Y:S01]  /*4240*/  FFMA.FTZ R4, R101, c[0x0][0x2d0], -R3 ;  /* 0x0000b40065047a23 */ /* 0x008fe20000010803 */
[----:B--2---:R-:W-:-:S06]  /*4250*/  F2FP.PACK_AB R5, R227, R224 ;  /* 0x000000e0e305723e */ /* 0x004fcc00000000ff */
[----:B------:R2:W-:Y:S01]  /*4260*/  MUFU.EX2 R226, R4 ;  /* 0x0000000400e27308 */ /* 0x0005e20000000800 */
[----:B-1----:R-:W-:-:S07]  /*4270*/  FFMA.FTZ R8, R134, c[0x0][0x2d0], -R13 ;  /* 0x0000b40086087a23 */ /* 0x002fce000001080d */
[----:B------:R1:W-:Y:S01]  /*4280*/  MUFU.EX2 R198, R8 ;  /* 0x0000000800c67308 */ /* 0x0003e20000000800 */
[----:B--2---:R-:W-:-:S07]  /*4290*/  FFMA.FTZ R4, R105, c[0x0][0x2d0], -R3 ;  /* 0x0000b40069047a23 */ /* 0x004fce0000010803 */
[----:B------:R2:W3:Y:S01]  /*42a0*/  MUFU.EX2 R225, R4 ;  /* 0x0000000400e17308 */ /* 0x0004e20000000800 */
[----:B-1----:R-:W-:-:S07]  /*42b0*/  FFMA.FTZ R8, R135, c[0x0][0x2d0], -R13 ;  /* 0x0000b40087087a23 */ /* 0x002fce000001080d */
[----:B------:R1:W-:Y:S01]  /*42c0*/  MUFU.EX2 R199, R8 ;  /* 0x0000000800c77308 */ /* 0x0003e20000000800 */
[----:B--2---:R-:W-:Y:S01]  /*42d0*/  FFMA.FTZ R4, R106, c[0x0][0x2d0], -R0 ;  /* 0x0000b4006a047a23 */ /* 0x004fe20000010800 */
[----:B---3--:R-:W-:-:S06]  /*42e0*/  F2FP.PACK_AB R7, R225, R226 ;  /* 0x000000e2e107723e */ /* 0x008fcc00000000ff */
[----:B------:R2:W-:Y:S01]  /*42f0*/  MUFU.EX2 R207, R4 ;  /* 0x0000000400cf7308 */ /* 0x0005e20000000800 */
[----:B-1----:R-:W-:-:S07]  /*4300*/  FFMA.FTZ R8, R160, c[0x0][0x2d0], -R13 ;  /* 0x0000b400a0087a23 */ /* 0x002fce000001080d */
[----:B------:R1:W-:Y:S01]  /*4310*/  MUFU.EX2 R197, R8 ;  /* 0x0000000800c57308 */ /* 0x0003e20000000800 */
[----:B--2---:R-:W-:-:S07]  /*4320*/  FFMA.FTZ R4, R107, c[0x0][0x2d0], -R0 ;  /* 0x0000b4006b047a23 */ /* 0x004fce0000010800 */
[----:B------:R2:W3:Y:S01]  /*4330*/  MUFU.EX2 R206, R4 ;  /* 0x0000000400ce7308 */ /* 0x0004e20000000800 */
[----:B-1----:R-:W-:-:S07]  /*4340*/  FFMA.FTZ R8, R161, c[0x0][0x2d0], -R13 ;  /* 0x0000b400a1087a23 */ /* 0x002fce000001080d */
[----:B------:R1:W1:Y:S01]  /*4350*/  MUFU.EX2 R196, R8 ;  /* 0x0000000800c47308 */ /* 0x0002620000000800 */
[----:B--2---:R-:W-:-:S07]  /*4360*/  F2FP.PACK_AB R4, R236, R230 ;  /* 0x000000e6ec04723e */ /* 0x004fce00000000ff */
[----:B------:R-:W-:Y:S01]  /*4370*/  HMMA.16816.F32 R168, R4, R24, R120 ;  /* 0x0000001804a8723c */ /* 0x000fe20000001878 */
[----:B-1----:R-:W-:-:S07]  /*4380*/  FFMA.FTZ R8, R173, c[0x0][0x2d0], -R12 ;  /* 0x0000b400ad087a23 */ /* 0x002fce000001080c */
[C---:B------:R-:W-:Y:S01]  /*4390*/  HMMA.16816.F32 R164, R4.reuse, R20, R116 ;  /* 0x0000001404a4723c */ /* 0x040fe20000001874 */
[----:B------:R1:W-:Y:S07]  /*43a0*/  MUFU.EX2 R195, R8 ;  /* 0x0000000800c37308 */ /* 0x0003ee0000000800 */
[C---:B------:R-:W-:Y:S08]  /*43b0*/  HMMA.16816.F32 R148, R4.reuse, R16, R112 ;  /* 0x000000100494723c */ /* 0x040ff00000001870 */
[----:B-----5:R-:W-:Y:S01]  /*43c0*/  HMMA.16816.F32 R120, R4, R32, R96 ;  /* 0x000000200478723c */ /* 0x020fe20000001860 */
[----:B-1----:R-:W-:-:S04]  /*43d0*/  FFMA.FTZ R8, R172, c[0x0][0x2d0], -R12 ;  /* 0x0000b400ac087a23 */ /* 0x002fc8000001080c */
[----:B------:R1:W2:Y:S03]  /*43e0*/  MUFU.EX2 R194, R8 ;  /* 0x0000000800c27308 */ /* 0x0002a60000000800 */
[C---:B------:R-:W-:Y:S08]  /*43f0*/  HMMA.16816.F32 R112, R4.reuse, R40, R92 ;  /* 0x000000280470723c */ /* 0x040ff0000000185c */
[----:B------:R-:W-:Y:S01]  /*4400*/  HMMA.16816.F32 R116, R4, R26, R88 ;  /* 0x0000001a0474723c */ /* 0x000fe20000001858 */
[----:B-1----:R-:W-:-:S07]  /*4410*/  FFMA.FTZ R8, R163, c[0x0][0x2d0], -R12 ;  /* 0x0000b400a3087a23 */ /* 0x002fce000001080c */
[C---:B------:R-:W-:Y:S01]  /*4420*/  HMMA.16816.F32 R132, R4.reuse, R22, R84 ;  /* 0x000000160484723c */ /* 0x040fe20000001854 */
[----:B------:R1:W-:Y:S07]  /*4430*/  MUFU.EX2 R193, R8 ;  /* 0x0000000800c17308 */ /* 0x0003ee0000000800 */
[C---:B----4-:R-:W-:Y:S08]  /*4440*/  HMMA.16816.F32 R144, R4.reuse, R28, R108 ;  /* 0x0000001c0490723c */ /* 0x050ff0000000186c */
[----:B------:R-:W-:Y:S01]  /*4450*/  HMMA.16816.F32 R96, R4, R18, R80 ;  /* 0x000000120460723c */ /* 0x000fe20000001850 */
[----:B-1----:R-:W-:-:S04]  /*4460*/  FFMA.FTZ R8, R162, c[0x0][0x2d0], -R12 ;  /* 0x0000b400a2087a23 */ /* 0x002fc8000001080c */
[----:B------:R1:W4:Y:S03]  /*4470*/  MUFU.EX2 R192, R8 ;  /* 0x0000000800c07308 */ /* 0x0003260000000800 */
[C---:B------:R-:W-:Y:S08]  /*4480*/  HMMA.16816.F32 R92, R4.reuse, R30, R76 ;  /* 0x0000001e045c723c */ /* 0x040ff0000000184c */
[----:B------:R-:W-:Y:S01]  /*4490*/  HMMA.16816.F32 R88, R4, R34, R72 ;  /* 0x000000220458723c */ /* 0x000fe20000001848 */
[----:B-1----:R-:W-:-:S07]  /*44a0*/  FFMA.FTZ R8, R175, c[0x0][0x2d0], -R3 ;  /* 0x0000b400af087a23 */ /* 0x002fce0000010803 */
[----:B------:R-:W-:Y:S01]  /*44b0*/  HMMA.16816.F32 R84, R4, R42, R64 ;  /* 0x0000002a0454723c */ /* 0x000fe20000001840 */
[----:B------:R1:W-:Y:S06]  /*44c0*/  MUFU.EX2 R178, R8 ;  /* 0x0000000800b27308 */ /* 0x0003ec0000000800 */
[----:B---3--:R-:W-:Y:S02]  /*44d0*/  F2FP.PACK_AB R4, R206, R207 ;  /* 0x000000cfce04723e */ /* 0x008fe400000000ff */
[----:B------:R-:W-:Y:S02]  /*44e0*/  F2FP.PACK_AB R6, R202, R204 ;  /* 0x000000ccca06723e */ /* 0x000fe400000000ff */
[----:B------:R-:W-:-:S02]  /*44f0*/  F2FP.PACK_AB R5, R199, R198 ;  /* 0x000000c6c705723e */ /* 0x000fc400000000ff */
[----:B------:R-:W-:Y:S01]  /*4500*/  F2FP.PACK_AB R7, R196, R197 ;  /* 0x000000c5c407723e */ /* 0x000fe200000000ff */
[----:B-1----:R-:W-:-:S06]  /*4510*/  FFMA.FTZ R8, R174, c[0x0][0x2d0], -R3 ;  /* 0x0000b400ae087a23 */ /* 0x002fcc0000010803 */
[C---:B------:R-:W-:Y:S01]  /*4520*/  HMMA.16816.F32 R80, R4.reuse, R24, R68 ;  /* 0x000000180450723c */ /* 0x040fe20000001844 */
[----:B------:R1:W3:Y:S07]  /*4530*/  MUFU.EX2 R177, R8 ;  /* 0x0000000800b17308 */ /* 0x0002ee0000000800 */
[C---:B------:R-:W-:Y:S08]  /*4540*/  HMMA.16816.F32 R64, R4.reuse, R32, R48 ;  /* 0x000000200440723c */ /* 0x040ff00000001830 */
[----:B------:R-:W-:Y:S01]  /*4550*/  HMMA.16816.F32 R76, R4, R20, R60 ;  /* 0x00000014044c723c */ /* 0x000fe2000000183c */
[----:B-1----:R-:W-:-:S04]  /*4560*/  FFMA.FTZ R8, R176, c[0x0][0x2d0], -R3 ;  /* 0x0000b400b0087a23 */ /* 0x002fc80000010803 */
[----:B------:R1:W-:Y:S03]  /*4570*/  MUFU.EX2 R175, R8 ;  /* 0x0000000800af7308 */ /* 0x0003e60000000800 */
[C---:B------:R-:W-:Y:S08]  /*4580*/  HMMA.16816.F32 R72, R4.reuse, R16, R56 ;  /* 0x000000100448723c */ /* 0x040ff00000001838 */
[----:B------:R-:W-:Y:S01]  /*4590*/  HMMA.16816.F32 R68, R4, R28, R52 ;  /* 0x0000001c0444723c */ /* 0x000fe20000001834 */
[----:B-1----:R-:W-:-:S07]  /*45a0*/  FFMA.FTZ R8, R179, c[0x0][0x2d0], -R3 ;  /* 0x0000b400b3087a23 */ /* 0x002fce0000010803 */
[C---:B------:R-:W-:Y:S01]  /*45b0*/  HMMA.16816.F32 R180, R4.reuse, R40, R44 ;  /* 0x0000002804b4723c */ /* 0x040fe2000000182c */
[----:B------:R1:W5:Y:S07]  /*45c0*/  MUFU.EX2 R176, R8 ;  /* 0x0000000800b07308 */ /* 0x00036e0000000800 */
[C---:B------:R-:W-:Y:S01]  /*45d0*/  HMMA.16816.F32 R48, R4.reuse, R18, R124 ;  /* 0x000000120430723c */ /* 0x040fe2000000187c */
[----:B------:R-:W2:Y:S07]  /*45e0*/  LDSM.16.MT88.4 R16, [R218+0x900] ;  /* 0x00090000da10783b */ /* 0x000eae0000004200 */
[C---:B------:R-:W-:Y:S01]  /*45f0*/  HMMA.16816.F32 R60, R4.reuse, R26, R136 ;  /* 0x0000001a043c723c */ /* 0x040fe20000001888 */
[--C-:B-1----:R-:W-:Y:S01]  /*4600*/  FFMA.FTZ R8, R184, c[0x0][0x2d0], -R0.reuse ;  /* 0x0000b400b8087a23 */ /* 0x102fe20000010800 */
[----:B------:R-:W1:Y:S03]  /*4610*/  LDSM.16.MT88.4 R24, [R217+0x900] ;  /* 0x00090000d918783b */ /* 0x000e660000004200 */
[----:B------:R3:W-:Y:S01]  /*4620*/  MUFU.EX2 R174, R8 ;  /* 0x0000000800ae7308 */ /* 0x0007e20000000800 */
[----:B------:R-:W-:Y:S02]  /*4630*/  LDSM.16.MT88.4 R136, [R218+0xd00] ;  /* 0x000d0000da88783b */ /* 0x000fe40000004200 */
[C---:B------:R-:W-:Y:S02]  /*4640*/  HMMA.16816.F32 R52, R4.reuse, R22, R128 ;  /* 0x000000160434723c */ /* 0x040fe40000001880 */
[----:B------:R-:W1:Y:S06]  /*4650*/  LDSM.16.MT88.4 R20, [R217+0x1900] ;  /* 0x00190000d914783b */ /* 0x000e6c0000004200 */
[----:B------:R-:W-:Y:S01]  /*4660*/  HMMA.16816.F32 R44, R4, R30, R140 ;  /* 0x0000001e042c723c */ /* 0x000fe2000000188c */
[----:B------:R-:W1:Y:S01]  /*4670*/  LDSM.16.MT88.4 R28, [R218+0x1900] ;  /* 0x00190000da1c783b */ /* 0x000e620000004200 */
[----:B---3--:R-:W-:-:S06]  /*4680*/  FFMA.FTZ R8, R186, c[0x0][0x2d0], -R0 ;  /* 0x0000b400ba087a23 */ /* 0x008fcc0000010800 */
[C---:B------:R-:W-:Y:S01]  /*4690*/  HMMA.16816.F32 R56, R4.reuse, R34, R152 ;  /* 0x000000220438723c */ /* 0x040fe20000001898 */
[----:B------:R3:W1:Y:S01]  /*46a0*/  MUFU.EX2 R107, R8 ;  /* 0x00000008006b7308 */ /* 0x0006620000000800 */
[----:B------:R-:W1:Y:S04]  /*46b0*/  LDSM.16.MT88.4 R32, [R217+0x2900] ;  /* 0x00290000d920783b */ /* 0x000e680000004200 */
[----:B------:R-:W1:Y:S02]  /*46c0*/  LDSM.16.MT88.4 R152, [R217+0x1d00] ;  /* 0x001d0000d998783b */ /* 0x000e640000004200 */
[----:B------:R-:W-:Y:S07]  /*46d0*/  HMMA.16816.F32 R40, R4, R42, R156 ;  /* 0x0000002a0428723c */ /* 0x000fee000000189c */
[----:B--2---:R-:W-:Y:S01]  /*46e0*/  F2FP.PACK_AB R4, R194, R195 ;  /* 0x000000c3c204723e */ /* 0x004fe200000000ff */
[----:B---3--:R-:W-:Y:S01]  /*46f0*/  FFMA.FTZ R8, R187, c[0x0][0x2d0], -R0 ;  /* 0x0000b400bb087a23 */ /* 0x008fe20000010800 */
[----:B----4-:R-:W-:-:S02]  /*4700*/  F2FP.PACK_AB R6, R192, R193 ;  /* 0x000000c1c006723e */ /* 0x010fc400000000ff */
[----:B------:R-:W-:Y:S01]  /*4710*/  F2FP.PACK_AB R5, R177, R178 ;  /* 0x000000b2b105723e */ /* 0x000fe200000000ff */
[----:B------:R2:W-:Y:S01]  /*4720*/  MUFU.EX2 R172, R8 ;  /* 0x0000000800ac7308 */ /* 0x0005e20000000800 */
[----:B-----5:R-:W-:-:S07]  /*4730*/  F2FP.PACK_AB R7, R176, R175 ;  /* 0x000000afb007723e */ /* 0x020fce00000000ff */
[----:B------:R-:W-:Y:S01]  /*4740*/  HMMA.16816.F32 R128, R4, R16, R164 ;  /* 0x000000100480723c */ /* 0x000fe200000018a4 */
[----:B--2---:R-:W-:-:S07]  /*4750*/  FFMA.FTZ R8, R185, c[0x0][0x2d0], -R0 ;  /* 0x0000b400b9087a23 */ /* 0x004fce0000010800 */
[C---:B-1----:R-:W-:Y:S01]  /*4760*/  HMMA.16816.F32 R108, R4.reuse, R24, R168 ;  /* 0x00000018046c723c */ /* 0x042fe200000018a8 */
[----:B------:R-:W-:Y:S01]  /*4770*/  LDSM.16.MT88.4 R168, [R218+0x1d00] ;  /* 0x001d0000daa8783b */ /* 0x000fe20000004200 */
[----:B------:R1:W2:Y:S06]  /*4780*/  MUFU.EX2 R173, R8 ;  /* 0x0000000800ad7308 */ /* 0x0002ac0000000800 */
[C---:B------:R-:W-:Y:S08]  /*4790*/  HMMA.16816.F32 R148, R4.reuse, R20, R148 ;  /* 0x000000140494723c */ /* 0x040ff00000001894 */
[----:B------:R-:W-:Y:S01]  /*47a0*/  HMMA.16816.F32 R160, R4, R28, R144 ;  /* 0x0000001c04a0723c */ /* 0x000fe20000001890 */
[----:B-1----:R-:W-:-:S04]  /*47b0*/  FFMA.FTZ R8, R191, c[0x0][0x2d0], -R13 ;  /* 0x0000b400bf087a23 */ /* 0x002fc8000001080d */
[----:B------:R1:W-:Y:S03]  /*47c0*/  MUFU.EX2 R106, R8 ;  /* 0x00000008006a7308 */ /* 0x0003e60000000800 */
[C---:B------:R-:W-:Y:S01]  /*47d0*/  HMMA.16816.F32 R184, R4.reuse, R32, R120 ;  /* 0x0000002004b8723c */ /* 0x040fe20000001878 */
[----:B------:R-:W-:Y:S07]  /*47e0*/  LDSM.16.MT88.4 R120, [R217+0xd00] ;  /* 0x000d0000d978783b */ /* 0x000fee0000004200 */
[----:B------:R-:W-:Y:S01]  /*47f0*/  HMMA.16816.F32 R116, R4, R26, R116 ;  /* 0x0000001a0474723c */ /* 0x000fe20000001874 */
[----:B-1----:R-:W-:-:S07]  /*4800*/  FFMA.FTZ R8, R190, c[0x0][0x2d0], -R13 ;  /* 0x0000b400be087a23 */ /* 0x002fce000001080d */
[C---:B------:R-:W-:Y:S01]  /*4810*/  HMMA.16816.F32 R132, R4.reuse, R18, R132 ;  /* 0x000000120484723c */ /* 0x040fe20000001884 */
[----:B------:R1:W3:Y:S07]  /*4820*/  MUFU.EX2 R105, R8 ;  /* 0x0000000800697308 */ /* 0x0002ee0000000800 */
[C---:B------:R-:W-:Y:S08]  /*4830*/  HMMA.16816.F32 R96, R4.reuse, R22, R96 ;  /* 0x000000160460723c */ /* 0x040ff00000001860 */
[----:B------:R-:W-:Y:S01]  /*4840*/  HMMA.16816.F32 R164, R4, R30, R92 ;  /* 0x0000001e04a4723c */ /* 0x000fe2000000185c */
[----:B-1----:R-:W-:-:S04]  /*4850*/  FFMA.FTZ R8, R189, c[0x0][0x2d0], -R13 ;  /* 0x0000b400bd087a23 */ /* 0x002fc8000001080d */
[----:B------:R1:W-:Y:S03]  /*4860*/  MUFU.EX2 R101, R8 ;  /* 0x0000000800657308 */ /* 0x0003e60000000800 */
[----:B------:R-:W-:Y:S01]  /*4870*/  HMMA.16816.F32 R88, R4, R34, R88 ;  /* 0x000000220458723c */ /* 0x000fe20000001858 */
[----:B-1----:R-:W-:-:S07]  /*4880*/  FFMA.FTZ R8, R188, c[0x0][0x2d0], -R13 ;  /* 0x0000b400bc087a23 */ /* 0x002fce000001080d */
[C---:B------:R-:W-:Y:S01]  /*4890*/  HMMA.16816.F32 R188, R4.reuse, R36, R112 ;  /* 0x0000002404bc723c */ /* 0x040fe20000001870 */
[----:B------:R1:W4:Y:S07]  /*48a0*/  MUFU.EX2 R100, R8 ;  /* 0x0000000800647308 */ /* 0x00032e0000000800 */
[----:B------:R-:W-:Y:S07]  /*48b0*/  HMMA.16816.F32 R112, R4, R38, R84 ;  /* 0x000000260470723c */ /* 0x000fee0000001854 */
[----:B------:R-:W-:-:S02]  /*48c0*/  F2FP.PACK_AB R4, R107, R174 ;  /* 0x000000ae6b04723e */ /* 0x000fc400000000ff */
[----:B--2---:R-:W-:Y:S01]  /*48d0*/  F2FP.PACK_AB R6, R173, R172 ;  /* 0x000000acad06723e */ /* 0x004fe200000000ff */
[----:B-1----:R-:W-:Y:S01]  /*48e0*/  FFMA.FTZ R8, R205, c[0x0][0x2d0], -R12 ;  /* 0x0000b400cd087a23 */ /* 0x002fe2000001080c */
[----:B---3--:R-:W-:Y:S02]  /*48f0*/  F2FP.PACK_AB R5, R105, R106 ;  /* 0x0000006a6905723e */ /* 0x008fe400000000ff */
[----:B----4-:R-:W-:-:S07]  /*4900*/  F2FP.PACK_AB R7, R100, R101 ;  /* 0x000000656407723e */ /* 0x010fce00000000ff */
[C---:B------:R-:W-:Y:S01]  /*4910*/  HMMA.16816.F32 R60, R4.reuse, R26, R60 ;  /* 0x0000001a043c723c */ /* 0x040fe2000000183c */
[----:B------:R1:W-:Y:S07]  /*4920*/  MUFU.EX2 R27, R8 ;  /* 0x00000008001b7308 */ /* 0x0003ee0000000800 */
[C---:B------:R-:W-:Y:S01]  /*4930*/  HMMA.16816.F32 R156, R4.reuse, R24, R80 ;  /* 0x00000018049c723c */ /* 0x040fe20000001850 */
[----:B------:R-:W2:Y:S07]  /*4940*/  LDSM.16.MT88.4 R80, [R217+0x2d00] ;  /* 0x002d0000d950783b */ /* 0x000eae0000004200 */
[----:B------:R-:W-:Y:S01]  /*4950*/  HMMA.16816.F32 R48, R4, R22, R48 ;  /* 0x000000160430723c */ /* 0x000fe20000001830 */
[----:B-1----:R-:W-:-:S04]  /*4960*/  FFMA.FTZ R8, R210, c[0x0][0x2d0], -R12 ;  /* 0x0000b400d2087a23 */ /* 0x002fc8000001080c */
[----:B------:R1:W3:Y:S03]  /*4970*/  MUFU.EX2 R26, R8 ;  /* 0x00000008001a7308 */ /* 0x0002e60000000800 */
[C---:B------:R-:W-:Y:S08]  /*4980*/  HMMA.16816.F32 R140, R4.reuse, R20, R72 ;  /* 0x00000014048c723c */ /* 0x040ff00000001848 */
[----:B------:R-:W-:Y:S01]  /*4990*/  HMMA.16816.F32 R52, R4, R18, R52 ;  /* 0x000000120434723c */ /* 0x000fe20000001834 */
[----:B-1----:R-:W-:Y:S01]  /*49a0*/  FFMA.FTZ R8, R211, c[0x0][0x2d0], -R12 ;  /* 0x0000b400d3087a23 */ /* 0x002fe2000001080c */
[----:B---3--:R-:W-:-:S06]  /*49b0*/  F2FP.PACK_AB R92, R26, R27 ;  /* 0x0000001b1a5c723e */ /* 0x008fcc00000000ff */
[C---:B------:R-:W-:Y:S01]  /*49c0*/  HMMA.16816.F32 R124, R4.reuse, R16, R76 ;  /* 0x00000010047c723c */ /* 0x040fe2000000184c */
[----:B------:R1:W-:Y:S07]  /*49d0*/  MUFU.EX2 R25, R8 ;  /* 0x0000000800197308 */ /* 0x0003ee0000000800 */
[C---:B------:R-:W-:Y:S08]  /*49e0*/  HMMA.16816.F32 R68, R4.reuse, R28, R68 ;  /* 0x0000001c0444723c */ /* 0x040ff00000001844 */
        /* <DEDUP_REMOVED lines=9> */
[----:B------:R-:W-:Y:S01]  /*4a80*/  HMMA.16816.F32 R40, R4, R38, R40 ;  /* 0x000000260428723c */ /* 0x000fe20000001828 */
[----:B------:R-:W3:Y:S01]  /*4a90*/  LDSM.16.MT88.4 R4, [R218+0x2d00] ;  /* 0x002d0000da04783b */ /* 0x000ee20000004200 */
[----:B-1----:R-:W-:-:S04]  /*4aa0*/  FFMA.FTZ R8, R203, c[0x0][0x2d0], -R3 ;  /* 0x0000b400cb087a23 */ /* 0x002fc80000010803 */
[----:B------:R1:W4:Y:S02]  /*4ab0*/  MUFU.EX2 R22, R8 ;  /* 0x0000000800167308 */ /* 0x0003240000000800 */
[--C-:B-1----:R-:W-:Y:S01]  /*4ac0*/  FFMA.FTZ R8, R201, c[0x0][0x2d0], -R3.reuse ;  /* 0x0000b400c9087a23 */ /* 0x102fe20000010803 */
[----:B----4-:R-:W-:Y:S01]  /*4ad0*/  F2FP.PACK_AB R93, R22, R23 ;  /* 0x00000017165d723e */ /* 0x010fe200000000ff */
[----:B------:R-:W-:-:S04]  /*4ae0*/  FFMA.FTZ R3, R209, c[0x0][0x2d0], -R3 ;  /* 0x0000b400d1037a23 */ /* 0x000fc80000010803 */
[----:B------:R1:W-:Y:S08]  /*4af0*/  MUFU.EX2 R20, R8 ;  /* 0x0000000800147308 */ /* 0x0003f00000000800 */
[----:B------:R4:W5:Y:S01]  /*4b00*/  MUFU.EX2 R21, R3 ;  /* 0x0000000300157308 */ /* 0x0009620000000800 */
[----:B-1----:R-:W-:-:S04]  /*4b10*/  FADD.FTZ R8, R249, R247 ;  /* 0x000000f7f9087221 */ /* 0x002fc80000010000 */
[----:B------:R-:W-:Y:S02]  /*4b20*/  FADD.FTZ R10, R246, R8 ;  /* 0x00000008f60a7221 */ /* 0x000fe40000010000 */
[----:B----4-:R-:W-:Y:S01]  /*4b30*/  FFMA.FTZ R3, R208, c[0x0][0x2d0], -R0 ;  /* 0x0000b400d0037a23 */ /* 0x010fe20000010800 */
[----:B-----5:R-:W-:-:S03]  /*4b40*/  F2FP.PACK_AB R95, R21, R20 ;  /* 0x00000014155f723e */ /* 0x020fc600000000ff */
[----:B------:R1:W-:Y:S04]  /*4b50*/  MUFU.EX2 R19, R3 ;  /* 0x0000000300137308 */ /* 0x0003e80000000800 */
[C---:B------:R-:W-:Y:S08]  /*4b60*/  HMMA.16816.F32 R144, R92.reuse, R152, R148 ;  /* 0x000000985c90723c */ /* 0x040ff00000001894 */
[----:B------:R-:W-:Y:S01]  /*4b70*/  HMMA.16816.F32 R148, R92, R154, R96 ;  /* 0x0000009a5c94723c */ /* 0x000fe20000001860 */
[----:B-1----:R-:W-:-:S04]  /*4b80*/  FFMA.FTZ R3, R15, c[0x0][0x2d0], -R0 ;  /* 0x0000b4000f037a23 */ /* 0x002fc80000010800 */
[----:B------:R1:W4:Y:S03]  /*4b90*/  MUFU.EX2 R18, R3 ;  /* 0x0000000300127308 */ /* 0x0003260000000800 */
[C---:B--2---:R-:W-:Y:S08]  /*4ba0*/  HMMA.16816.F32 R76, R92.reuse, R82, R88 ;  /* 0x000000525c4c723c */ /* 0x044ff00000001858 */
[----:B---3--:R-:W-:Y:S01]  /*4bb0*/  HMMA.16816.F32 R88, R92, R4, R188 ;  /* 0x000000045c58723c */ /* 0x008fe200000018bc */
[--C-:B-1----:R-:W-:Y:S01]  /*4bc0*/  FFMA.FTZ R3, R215, c[0x0][0x2d0], -R0.reuse ;  /* 0x0000b400d7037a23 */ /* 0x102fe20000010800 */
[----:B----4-:R-:W-:Y:S01]  /*4bd0*/  F2FP.PACK_AB R96, R18, R19 ;  /* 0x000000131260723e */ /* 0x010fe200000000ff */
[----:B------:R-:W-:-:S05]  /*4be0*/  FFMA.FTZ R0, R222, c[0x0][0x2d0], -R0 ;  /* 0x0000b400de007a23 */ /* 0x000fca0000010800 */
[C---:B------:R-:W-:Y:S01]  /*4bf0*/  HMMA.16816.F32 R108, R92.reuse, R120, R108 ;  /* 0x000000785c6c723c */ /* 0x040fe2000000186c */
[----:B------:R1:W-:Y:S07]  /*4c00*/  MUFU.EX2 R17, R3 ;  /* 0x0000000300117308 */ /* 0x0003ee0000000800 */
[C---:B------:R-:W-:Y:S01]  /*4c10*/  HMMA.16816.F32 R116, R92.reuse, R122, R116 ;  /* 0x0000007a5c74723c */ /* 0x040fe20000001874 */
[----:B------:R2:W3:Y:S07]  /*4c20*/  MUFU.EX2 R16, R0 ;  /* 0x0000000000107308 */ /* 0x0004ee0000000800 */
[----:B------:R-:W-:Y:S01]  /*4c30*/  HMMA.16816.F32 R128, R92, R136, R128 ;  /* 0x000000885c80723c */ /* 0x000fe20000001880 */
[----:B-1----:R-:W-:-:S04]  /*4c40*/  FADD.FTZ R3, R245, R243 ;  /* 0x000000f3f5037221 */ /* 0x002fc80000010000 */
[----:B------:R-:W-:Y:S02]  /*4c50*/  FADD.FTZ R9, R242, R3 ;  /* 0x00000003f2097221 */ /* 0x000fe40000010000 */
[----:B------:R-:W-:Y:S01]  /*4c60*/  FADD.FTZ R3, R248, R10 ;  /* 0x0000000af8037221 */ /* 0x000fe20000010000 */
[----:B------:R-:W-:Y:S01]  /*4c70*/  HMMA.16816.F32 R132, R92, R138, R132 ;  /* 0x0000008a5c84723c */ /* 0x000fe20000001884 */
[----:B--2---:R-:W-:Y:S01]  /*4c80*/  FFMA.FTZ R0, R237, c[0x0][0x2d0], -R13 ;  /* 0x0000b400ed007a23 */ /* 0x004fe2000001080d */
[----:B---3--:R-:W-:-:S03]  /*4c90*/  F2FP.PACK_AB R98, R16, R17 ;  /* 0x000000111062723e */ /* 0x008fc600000000ff */
[----:B------:R1:W-:Y:S03]  /*4ca0*/  MUFU.EX2 R12, R0 ;  /* 0x00000000000c7308 */ /* 0x0003e60000000800 */
[C---:B------:R-:W-:Y:S08]  /*4cb0*/  HMMA.16816.F32 R160, R92.reuse, R168, R160 ;  /* 0x000000a85ca0723c */ /* 0x040ff000000018a0 */
[----:B------:R-:W-:Y:S01]  /*4cc0*/  HMMA.16816.F32 R164, R92, R170, R164 ;  /* 0x000000aa5ca4723c */ /* 0x000fe200000018a4 */
[----:B-1----:R-:W-:-:S07]  /*4cd0*/  FFMA.FTZ R0, R223, c[0x0][0x2d0], -R13 ;  /* 0x0000b400df007a23 */ /* 0x002fce000001080d */
[C---:B------:R-:W-:Y:S01]  /*4ce0*/  HMMA.16816.F32 R72, R92.reuse, R80, R184 ;  /* 0x000000505c48723c */ /* 0x040fe200000018b8 */
[----:B------:R1:W2:Y:S07]  /*4cf0*/  MUFU.EX2 R14, R0 ;  /* 0x00000000000e7308 */ /* 0x0002ae0000000800 */
[----:B------:R-:W-:Y:S01]  /*4d00*/  HMMA.16816.F32 R92, R92, R6, R112 ;  /* 0x000000065c5c723c */ /* 0x000fe20000001870 */
[----:B-1----:R-:W-:Y:S01]  /*4d10*/  FFMA.FTZ R0, R214, c[0x0][0x2d0], -R13 ;  /* 0x0000b400d6007a23 */ /* 0x002fe2000001080d */
[----:B--2---:R-:W-:-:S03]  /*4d20*/  F2FP.PACK_AB R97, R14, R12 ;  /* 0x0000000c0e61723e */ /* 0x004fc600000000ff */
[----:B------:R1:W-:Y:S02]  /*4d30*/  MUFU.EX2 R15, R0 ;  /* 0x00000000000f7308 */ /* 0x0003e40000000800 */
[----:B-1----:R-:W-:-:S06]  /*4d40*/  FFMA.FTZ R0, R212, c[0x0][0x2d0], -R13 ;  /* 0x0000b400d4007a23 */ /* 0x002fcc000001080d */
[----:B------:R1:W2:Y:S02]  /*4d50*/  MUFU.EX2 R13, R0 ;  /* 0x00000000000d7308 */ /* 0x0002a40000000800 */
[----:B-1----:R-:W-:Y:S01]  /*4d60*/  FADD.FTZ R0, R239, R232 ;  /* 0x000000e8ef007221 */ /* 0x002fe20000010000 */
[----:B--2---:R-:W-:-:S03]  /*4d70*/  F2FP.PACK_AB R99, R13, R15 ;  /* 0x0000000f0d63723e */ /* 0x004fc600000000ff */
[----:B------:R-:W-:-:S04]  /*4d80*/  FADD.FTZ R0, R240, R0 ;  /* 0x00000000f0007221 */ /* 0x000fc80000010000 */
[----:B------:R-:W-:Y:S01]  /*4d90*/  FADD.FTZ R8, R241, R0 ;  /* 0x00000000f1087221 */ /* 0x000fe20000010000 */
[----:B------:R-:W-:Y:S01]  /*4da0*/  HMMA.16816.F32 R84, R96, R4, R84 ;  /* 0x000000046054723c */ /* 0x000fe20000001854 */
[----:B------:R-:W-:Y:S02]  /*4db0*/  FADD.FTZ R0, R244, R9 ;  /* 0x00000009f4007221 */ /* 0x000fe40000010000 */
[----:B------:R-:W-:-:S04]  /*4dc0*/  FADD.FTZ R9, R207, R8 ;  /* 0x00000008cf097221 */ /* 0x000fc80000010000 */
        /* <DEDUP_REMOVED lines=54> */
[----:B------:R-:W-:Y:S01]  /*5130*/  FADD.FTZ R5, R20, R5 ;  /* 0x0000000514057221 */ /* 0x000fe20000010000 */
[----:B------:R1:W-:Y:S01]  /*5140*/  STL [R1], R0 ;  /* 0x0000000001007387 */ /* 0x0003e20000100800 */
[----:B------:R-:W-:Y:S02]  /*5150*/  FADD.FTZ R4, R25, R4 ;  /* 0x0000000419047221 */ /* 0x000fe40000010000 */
[----:B------:R-:W-:Y:S02]  /*5160*/  FADD.FTZ R6, R13, R3 ;  /* 0x000000030d067221 */ /* 0x000fe40000010000 */
[----:B------:R-:W-:-:S03]  /*5170*/  FADD.FTZ R3, R24, R4 ;  /* 0x0000000418037221 */ /* 0x000fc60000010000 */
[----:B------:R2:W-:Y:S01]  /*5180*/  STL [R1+0x4], R6 ;  /* 0x0000040601007387 */ /* 0x0005e20000100800 */
[----:B-1----:R-:W-:-:S05]  /*5190*/  FADD.FTZ R0, R21, R5 ;  /* 0x0000000515007221 */ /* 0x002fca0000010000 */
[----:B------:R2:W-:Y:S04]  /*51a0*/  STL [R1+0xc], R0 ;  /* 0x00000c0001007387 */ /* 0x0005e80000100800 */
[----:B------:R2:W-:Y:S01]  /*51b0*/  STL [R1+0x8], R3 ;  /* 0x0000080301007387 */ /* 0x0005e20000100800 */
[----:B------:R-:W-:Y:S05]  /*51c0*/  @!P0 BRA `(.L_x_28) ;  /* 0x00003ff000008947 */ /* 0x000fea0003800000 */
[----:B------:R-:W3:Y:S04]  /*51d0*/  LDL.64 R32, [R1+0x48] ;  /* 0x0000480001207983 */ /* 0x000ee80000100a00 */
[----:B------:R-:W4:Y:S04]  /*51e0*/  LDL.64 R30, [R1+0x50] ;  /* 0x00005000011e7983 */ /* 0x000f280000100a00 */
[----:B------:R-:W5:Y:S04]  /*51f0*/  LDL.64 R28, [R1+0x40] ;  /* 0x00004000011c7983 */ /* 0x000f680000100a00 */
[----:B--2---:R-:W2:Y:S01]  /*5200*/  LDL.64 R210, [R1+0x38] ;  /* 0x0000380001d27983 */ /* 0x004ea20000100a00 */
[----:B------:R-:W-:Y:S01]  /*5210*/  IMAD.MOV.U32 R106, RZ, RZ, R2 ;  /* 0x000000ffff6a7224 */ /* 0x000fe200078e0002 */
[----:B------:R-:W-:Y:S01]  /*5220*/  LEA.HI.SX32 R234, R250, 0xfffffffe, 0x1a ;  /* 0xfffffffefaea7811 */ /* 0x000fe200078fd2ff */
[----:B------:R-:W-:Y:S01]  /*5230*/  IMAD.MOV.U32 R100, RZ, RZ, R103 ;  /* 0x000000ffff647224 */ /* 0x000fe200078e0067 */
[C---:B------:R-:W-:Y:S01]  /*5240*/  IADD3 R232, R221.reuse, 0x400, RZ ;  /* 0x00000400dde87810 */ /* 0x040fe20007ffe0ff */
[----:B------:R-:W-:Y:S01]  /*5250*/  IMAD.MOV.U32 R3, RZ, RZ, R104 ;  /* 0x000000ffff037224 */ /* 0x000fe200078e0068 */
[C---:B------:R-:W-:Y:S01]  /*5260*/  IADD3 R231, R221.reuse, 0x800, RZ ;  /* 0x00000800dde77810 */ /* 0x040fe20007ffe0ff */
[----:B------:R-:W-:Y:S01]  /*5270*/  IMAD.MOV.U32 R105, RZ, RZ, R102 ;  /* 0x000000ffff697224 */ /* 0x000fe200078e0066 */
[----:B------:R-:W-:-:S02]  /*5280*/  IADD3 R230, R221, 0xc00, RZ ;  /* 0x00000c00dde67810 */ /* 0x000fc40007ffe0ff */
[C---:B------:R-:W-:Y:S02]  /*5290*/  IADD3 R229, R221.reuse, 0x1000, RZ ;  /* 0x00001000dde57810 */ /* 0x040fe40007ffe0ff */
[C---:B------:R-:W-:Y:S02]  /*52a0*/  IADD3 R228, R221.reuse, 0x1400, RZ ;  /* 0x00001400dde47810 */ /* 0x040fe40007ffe0ff */
[C---:B------:R-:W-:Y:S02]  /*52b0*/  IADD3 R227, R221.reuse, 0x1800, RZ ;  /* 0x00001800dde37810 */ /* 0x040fe40007ffe0ff */
[C---:B------:R-:W-:Y:S02]  /*52c0*/  IADD3 R226, R221.reuse, 0x1c00, RZ ;  /* 0x00001c00dde27810 */ /* 0x040fe40007ffe0ff */
[C---:B------:R-:W-:Y:S02]  /*52d0*/  IADD3 R225, R221.reuse, 0x2000, RZ ;  /* 0x00002000dde17810 */ /* 0x040fe40007ffe0ff */
[----:B------:R-:W-:-:S02]  /*52e0*/  IADD3 R224, R221, 0x2400, RZ ;  /* 0x00002400dde07810 */ /* 0x000fc40007ffe0ff */
[C---:B------:R-:W-:Y:S02]  /*52f0*/  IADD3 R223, R221.reuse, 0x2800, RZ ;  /* 0x00002800dddf7810 */ /* 0x040fe40007ffe0ff */
[----:B------:R-:W-:Y:S02]  /*5300*/  IADD3 R222, R221, 0x2c00, RZ ;  /* 0x00002c00ddde7810 */ /* 0x000fe40007ffe0ff */
[C---:B---3--:R-:W-:Y:S02]  /*5310*/  IADD3 R0, P3, R32.reuse, 0x20, RZ ;  /* 0x0000002020007810 */ /* 0x048fe40007f7e0ff */
[----:B------:R-:W-:Y:S02]  /*5320*/  IADD3 R4, P2, R32, 0x40, RZ ;  /* 0x0000004020047810 */ /* 0x000fe40007f5e0ff */
[C---:B----4-:R-:W-:Y:S01]  /*5330*/  IADD3 R2, P1, R30.reuse, 0x20, RZ ;  /* 0x000000201e027810 */ /* 0x050fe20007f3e0ff */
[----:B------:R1:W-:Y:S04]  /*5340*/  STL [R1+0x2c], R0 ;  /* 0x00002c0001007387 */ /* 0x0003e80000100800 */
[----:B------:R5:W-:Y:S04]  /*5350*/  STL [R1+0x24], R4 ;  /* 0x0000240401007387 */ /* 0x000be80000100800 */
[----:B------:R2:W-:Y:S01]  /*5360*/  STL [R1+0x1c], R2 ;  /* 0x00001c0201007387 */ /* 0x0005e20000100800 */
[----:B-1----:R-:W-:Y:S01]  /*5370*/  IADD3 R0, P0, R30, 0x40, RZ ;  /* 0x000000401e007810 */ /* 0x002fe20007f1e0ff */
[----:B-----5:R-:W-:-:S04]  /*5380*/  IMAD.X R4, RZ, RZ, R29, P2 ;  /* 0x000000ffff047224 */ /* 0x020fc800010e061d */
[----:B------:R1:W-:Y:S01]  /*5390*/  STL [R1+0x14], R0 ;  /* 0x0000140001007387 */ /* 0x0003e20000100800 */
[----:B--2---:R-:W-:Y:S02]  /*53a0*/  IMAD.X R2, RZ, RZ, R211, P1 ;  /* 0x000000ffff027224 */ /* 0x004fe400008e06d3 */
[----:B-1----:R-:W-:-:S05]  /*53b0*/  IMAD.X R0, RZ, RZ, R29, P3 ;  /* 0x000000ffff007224 */ /* 0x002fca00018e061d */
[----:B------:R1:W-:Y:S04]  /*53c0*/  STL [R1+0x28], R0 ;  /* 0x0000280001007387 */ /* 0x0003e80000100800 */
[----:B------:R2:W-:Y:S01]  /*53d0*/  STL [R1+0x20], R4 ;  /* 0x0000200401007387 */ /* 0x0005e20000100800 */
[----:B-1----:R-:W-:-:S05]  /*53e0*/  IMAD.X R0, RZ, RZ, R211, P0 ;  /* 0x000000ffff007224 */ /* 0x002fca00000e06d3 */
[----:B------:R2:W-:Y:S04]  /*53f0*/  STL [R1+0x10], R0 ;  /* 0x0000100001007387 */ /* 0x0005e80000100800 */
[----:B------:R2:W-:Y:S02]  /*5400*/  STL [R1+0x18], R2 ;  /* 0x0000180201007387 */ /* 0x0005e40000100800 */
.L_x_29:
[----:B--2---:R-:W2:Y:S01]  /*5410*/  LDL R0, [R1+0x58] ;  /* 0x0000580001007983 */ /* 0x004ea20000100800 */
[----:B------:R-:W-:Y:S04]  /*5420*/  DEPBAR.LE SB0, 0x0 ;  /* 0x000080000000791a */ /* 0x000fe80000000000 */
[----:B------:R-:W3:Y:S01]  /*5430*/  LDL.64 R194, [R1+0x48] ;  /* 0x0000480001c27983 */ /* 0x000ee20000100a00 */
[----:B------:R-:W-:Y:S01]  /*5440*/  IMAD.WIDE.U32 R44, R234, c[0x0][0x208], RZ ;  /* 0x00008200ea2c7a25 */ /* 0x000fe200078e00ff */
[----:B------:R-:W-:Y:S02]  /*5450*/  MOV R54, c[0x0][0x208] ;  /* 0x0000820000367a02 */ /* 0x000fe40000000f00 */
[----:B------:R-:W-:Y:S02]  /*5460*/  MOV R55, c[0x0][0x20c] ;  /* 0x0000830000377a02 */ /* 0x000fe40000000f00 */
[----:B------:R-:W4:Y:S01]  /*5470*/  LDL R101, [R1+0x2c] ;  /* 0x00002c0001657983 */ /* 0x000f220000100800 */
[----:B------:R-:W-:Y:S03]  /*5480*/  SHF.L.U32 R52, R44, 0x6, RZ ;  /* 0x000000062c347819 */ /* 0x000fe600000006ff */
[----:B------:R-:W5:Y:S04]  /*5490*/  LDL R56, [R1+0x28] ;  /* 0x0000280001387983 */ /* 0x000f680000100800 */
[----:B------:R-:W5:Y:S06]  /*54a0*/  LDL.64 R58, [R1+0x40] ;  /* 0x00004000013a7983 */ /* 0x000f6c0000100a00 */
[----:B------:R-:W5:Y:S04]  /*54b0*/  LDL R57, [R1+0x24] ;  /* 0x0000240001397983 */ /* 0x000f680000100800 */
[----:B------:R-:W5:Y:S04]  /*54c0*/  LDL R193, [R1+0x20] ;  /* 0x0000200001c17983 */ /* 0x000f680000100800 */
[----:B------:R-:W-:Y:S08]  /*54d0*/  BAR.SYNC.DEFER_BLOCKING 0x0 ;  /* 0x0000000000007b1d */ /* 0x000ff00000010000 */
[----:B------:R-:W-:Y:S08]  /*54e0*/  LDSM.16.M88.4 R64, [R219+0x6100] ;  /* 0x00610000db40783b */ /* 0x000ff00000000200 */
[----:B------:R-:W1:Y:S08]  /*54f0*/  LDSM.16.M88.4 R16, [R216+0x3100] ;  /* 0x00310000d810783b */ /* 0x000e700000000200 */
[----:B------:R-:W1:Y:S08]  /*5500*/  LDSM.16.M88.4 R60, [R219+0x7100] ;  /* 0x00710000db3c783b */ /* 0x000e700000000200 */
[----:B------:R-:W1:Y:S08]  /*5510*/  LDSM.16.M88.4 R32, [R216+0x3500] ;  /* 0x00350000d820783b */ /* 0x000e700000000200 */
[----:B------:R-:W1:Y:S08]  /*5520*/  LDSM.16.M88.4 R48, [R216+0x3900] ;  /* 0x00390000d830783b */ /* 0x000e700000000200 */
[----:B------:R-:W2:Y:S01]  /*5530*/  LDSM.16.M88.4 R172, [R216+0x3d00] ;  /* 0x003d0000d8ac783b */ /* 0x000ea20000000200 */
[-C--:B-1----:R-:W-:Y:S07]  /*5540*/  HMMA.16816.F32 R4, R64, R16.reuse, RZ ;  /* 0x000000104004723c */ /* 0x082fee00000018ff */
[----:B------:R-:W-:Y:S01]  /*5550*/  LDSM.16.M88.4 R176, [R220+0x6100] ;  /* 0x00610000dcb0783b */ /* 0x000fe20000000200 */
[C---:B------:R-:W-:Y:S07]  /*5560*/  HMMA.16816.F32 R8, R60.reuse, R16, RZ ;  /* 0x000000103c08723c */ /* 0x040fee00000018ff */
[----:B------:R-:W1:Y:S01]  /*5570*/  LDSM.16.M88.4 R180, [R221] ;  /* 0x00000000ddb4783b */ /* 0x000e620000000200 */
[-C--:B------:R-:W-:Y:S07]  /*5580*/  HMMA.16816.F32 R12, R60, R18.reuse, RZ ;  /* 0x000000123c0c723c */ /* 0x080fee00000018ff */
[----:B------:R-:W1:Y:S01]  /*5590*/  LDSM.16.M88.4 R184, [R220+0x7100] ;  /* 0x00710000dcb8783b */ /* 0x000e620000000200 */
[C---:B------:R-:W-:Y:S07]  /*55a0*/  HMMA.16816.F32 R16, R64.reuse, R18, RZ ;  /* 0x000000124010723c */ /* 0x040fee00000018ff */
[----:B------:R-:W1:Y:S01]  /*55b0*/  LDSM.16.M88.4 R188, [R232] ;  /* 0x00000000e8bc783b */ /* 0x000e620000000200 */
[-C--:B------:R-:W-:Y:S07]  /*55c0*/  HMMA.16816.F32 R20, R64, R32.reuse, RZ ;  /* 0x000000204014723c */ /* 0x080fee00000018ff */
[----:B------:R-:W-:Y:S01]  /*55d0*/  LDSM.16.M88.4 R196, [R230] ;  /* 0x00000000e6c4783b */ /* 0x000fe20000000200 */
[C---:B------:R-:W-:Y:S08]  /*55e0*/  HMMA.16816.F32 R24, R60.reuse, R32, RZ ;  /* 0x000000203c18723c */ /* 0x040ff000000018ff */
[-C--:B------:R-:W-:Y:S08]  /*55f0*/  HMMA.16816.F32 R28, R60, R34.reuse, RZ ;  /* 0x000000223c1c723c */ /* 0x080ff000000018ff */
[C---:B------:R-:W-:Y:S08]  /*5600*/  HMMA.16816.F32 R32, R64.reuse, R34, RZ ;  /* 0x000000224020723c */ /* 0x040ff000000018ff */
[-C--:B------:R-:W-:Y:S08]  /*5610*/  HMMA.16816.F32 R36, R64, R48.reuse, RZ ;  /* 0x000000304024723c */ /* 0x080ff000000018ff */
[C---:B------:R-:W-:Y:S02]  /*5620*/  HMMA.16816.F32 R40, R60.reuse, R48, RZ ;  /* 0x000000303c28723c */ /* 0x040fe400000018ff */
[----:B--2---:R-:W-:Y:S02]  /*5630*/  ISETP.NE.AND P4, PT, R0, RZ, PT ;  /* 0x000000ff0000720c */ /* 0x004fe40003f85270 */
[----:B------:R-:W-:Y:S02]  /*5640*/  SHF.R.S32.HI R0, RZ, 0x1f, R234 ;  /* 0x0000001fff007819 */ /* 0x000fe400000114ea */
[----:B---3--:R-:W-:Y:S03]  /*5650*/  IADD3 R2, P3, R52, R194, RZ ;  /* 0x000000c234027210 */ /* 0x008fe60007f7e0ff */
[----:B------:R-:W-:Y:S03]  /*5660*/  IMAD R0, R0, c[0x0][0x208], RZ ;  /* 0x0000820000007a24 */ /* 0x000fe600078e02ff */
[----:B------:R-:W-:Y:S01]  /*5670*/  LEA R208, P2, R2, c[0x0][0x1f8], 0x1 ;  /* 0x00007e0002d07a11 */ /* 0x000fe200078408ff */
[----:B------:R-:W-:Y:S01]  /*5680*/  IMAD R0, R234, c[0x0][0x20c], R0 ;  /* 0x00008300ea007a24 */ /* 0x000fe200078e0200 */
[----:B----4-:R-:W-:Y:S04]  /*5690*/  IADD3 R48, P1, R52, R101, RZ ;  /* 0x0000006534307210 */ /* 0x010fe80007f3e0ff */
[----:B------:R-:W-:Y:S02]  /*56a0*/  IADD3 R0, R45, R0, RZ ;  /* 0x000000002d007210 */ /* 0x000fe40007ffe0ff */
[----:B------:R-:W-:Y:S02]  /*56b0*/  LEA R206, P0, R48, c[0x0][0x1f8], 0x1 ;  /* 0x00007e0030ce7a11 */ /* 0x000fe400078008ff */
[----:B------:R-:W-:Y:S02]  /*56c0*/  SHF.L.U64.HI R0, R44, 0x6, R0 ;  /* 0x000000062c007819 */ /* 0x000fe40000010200 */
[-C--:B------:R-:W-:Y:S02]  /*56d0*/  HMMA.16816.F32 R44, R60, R50.reuse, RZ ;  /* 0x000000323c2c723c */ /* 0x080fe400000018ff */
[C---:B-----5:R-:W-:Y:S02]  /*56e0*/  IADD3.X R49, R0.reuse, R59, RZ, P3, !PT ;  /* 0x0000003b00317210 */ /* 0x060fe40001ffe4ff */
[----:B------:R-:W-:Y:S02]  /*56f0*/  IADD3.X R53, R0, R56, RZ, P1, !PT ;  /* 0x0000003800357210 */ /* 0x000fe40000ffe4ff */
[----:B------:R-:W-:Y:S02]  /*5700*/  LEA.HI.X R209, R2, c[0x0][0x1fc], R49, 0x1, P2 ;  /* 0x00007f0002d17a11 */ /* 0x000fe400010f0c31 */
[----:B------:R-:W-:Y:S02]  /*5710*/  LEA.HI.X R207, R48, c[0x0][0x1fc], R53, 0x1, P0 ;  /* 0x00007f0030cf7a11 */ /* 0x000fe400000f0c35 */
[C---:B------:R-:W-:Y:S02]  /*5720*/  HMMA.16816.F32 R48, R64.reuse, R50, RZ ;  /* 0x000000324030723c */ /* 0x040fe400000018ff */
[----:B------:R-:W-:Y:S02]  /*5730*/  LEA R2, P0, R54, R52, 0x5 ;  /* 0x0000003436027211 */ /* 0x000fe400078028ff */
[----:B------:R-:W-:Y:S02]  /*5740*/  IADD3 R102, P3, R52, R57, RZ ;  /* 0x0000003934667210 */ /* 0x000fe40007f7e0ff */
[----:B------:R-:W-:Y:S02]  /*5750*/  IADD3 R104, P1, R2, R101, RZ ;  /* 0x0000006502687210 */ /* 0x000fe40007f3e0ff */
[----:B------:R-:W-:Y:S02]  /*5760*/  LEA.HI.X R101, R54, R0, R55, 0x5, P0 ;  /* 0x0000000036657211 */ /* 0x000fe400000f2c37 */
[-C--:B------:R-:W-:Y:S02]  /*5770*/  HMMA.16816.F32 R52, R64, R172.reuse, RZ ;  /* 0x000000ac4034723c */ /* 0x080fe400000018ff */
[C---:B------:R-:W-:Y:S02]  /*5780*/  IADD3 R103, P2, R2.reuse, R194, RZ ;  /* 0x000000c202677210 */ /* 0x040fe40007f5e0ff */
[C---:B------:R-:W-:Y:S02]  /*5790*/  IADD3.X R192, R101.reuse, R56, RZ, P1, !PT ;  /* 0x0000003865c07210 */ /* 0x040fe40000ffe4ff */
[----:B------:R-:W-:Y:S02]  /*57a0*/  IADD3 R2, P0, R2, R57, RZ ;  /* 0x0000003902027210 */ /* 0x000fe40007f1e0ff */
[C---:B------:R-:W-:Y:S02]  /*57b0*/  IADD3.X R107, R101.reuse, R59, RZ, P2, !PT ;  /* 0x0000003b656b7210 */ /* 0x040fe400017fe4ff */
[C---:B------:R-:W-:Y:S02]  /*57c0*/  HMMA.16816.F32 R56, R60.reuse, R172, RZ ;  /* 0x000000ac3c38723c */ /* 0x040fe400000018ff */
[-C--:B------:R-:W-:Y:S02]  /*57d0*/  IADD3.X R0, R0, R193.reuse, RZ, P3, !PT ;  /* 0x000000c100007210 */ /* 0x080fe40001ffe4ff */
[C---:B------:R-:W-:Y:S02]  /*57e0*/  LEA R202, P1, R104.reuse, c[0x0][0x1f8], 0x1 ;  /* 0x00007e0068ca7a11 */ /* 0x040fe400078208ff */
[----:B------:R-:W-:Y:S02]  /*57f0*/  IADD3.X R101, R101, R193, RZ, P0, !PT ;  /* 0x000000c165657210 */ /* 0x000fe400007fe4ff */
[-C--:B------:R-:W-:Y:S01]  /*5800*/  HMMA.16816.F32 R60, R60, R174.reuse, RZ ;  /* 0x000000ae3c3c723c */ /* 0x080fe200000018ff */
[----:B------:R-:W-:Y:S02]  /*5810*/  LEA.HI.X R203, R104, c[0x0][0x1fc], R192, 0x1, P1 ;  /* 0x00007f0068cb7a11 */ /* 0x000fe400008f0cc0 */
[----:B------:R-:W2:Y:S01]  /*5820*/  LDSM.16.M88.4 R192, [R231] ;  /* 0x00000000e7c0783b */ /* 0x000ea20000000200 */
[C---:B------:R-:W-:Y:S02]  /*5830*/  LEA R200, P3, R102.reuse, c[0x0][0x1f8], 0x1 ;  /* 0x00007e0066c87a11 */ /* 0x040fe400078608ff */
[C---:B------:R-:W-:Y:S02]  /*5840*/  LEA R204, P2, R103.reuse, c[0x0][0x1f8], 0x1 ;  /* 0x00007e0067cc7a11 */ /* 0x040fe400078408ff */
[----:B------:R-:W-:Y:S03]  /*5850*/  HMMA.16816.F32 R64, R64, R174, RZ ;  /* 0x000000ae4040723c */ /* 0x000fe600000018ff */
[----:B------:R-:W-:Y:S01]  /*5860*/  @!PT LDS RZ, [RZ] ;  /* 0x00000000fffff984 */ /* 0x000fe20000000800 */
[----:B------:R-:W-:Y:S01]  /*5870*/  @!PT LDS RZ, [RZ] ;  /* 0x00000000fffff984 */ /* 0x000fe20000000800 */
[----:B------:R-:W-:Y:S01]  /*5880*/  @!PT LDS RZ, [RZ] ;  /* 0x00000000fffff984 */ /* 0x000fe20000000800 */
[----:B------:R3:W-:Y:S01]  /*5890*/  LDGSTS.E.BYPASS.LTC128B.128 [R233+0x100], [R208.64], !P4 ;  /* 0x00100000d0e97fae */ /* 0x0007e2000e101d44 */
[----:B------:R-:W-:Y:S02]  /*58a0*/  LEA.HI.X R201, R102, c[0x0][0x1fc], R0, 0x1, P3 ;  /* 0x00007f0066c97a11 */ /* 0x000fe400018f0c00 */
[----:B------:R-:W-:Y:S02]  /*58b0*/  LEA.HI.X R205, R103, c[0x0][0x1fc], R107, 0x1, P2 ;  /* 0x00007f0067cd7a11 */ /* 0x000fe400010f0c6b */
[-C--:B-1----:R-:W-:Y:S03]  /*58c0*/  HMMA.16816.F32 R4, R176, R180.reuse, R4 ;  /* 0x000000b4b004723c */ /* 0x082fe60000001804 */
[----:B------:R1:W-:Y:S02]  /*58d0*/  LDGSTS.E.BYPASS.LTC128B.128 [R233+0x1100], [R206.64], !P6 ;  /* 0x01100000cee97fae */ /* 0x0003e4000f101d44 */
[C---:B------:R-:W-:Y:S03]  /*58e0*/  LEA R172, P0, R2.reuse, c[0x0][0x1f8], 0x1 ;  /* 0x00007e0002ac7a11 */ /* 0x040fe600078008ff */
[C---:B------:R-:W-:Y:S03]  /*58f0*/  HMMA.16816.F32 R8, R184.reuse, R180, R8 ;  /* 0x000000b4b808723c */ /* 0x040fe60000001808 */
[----:B------:R4:W-:Y:S01]  /*5900*/  LDGSTS.E.BYPASS.LTC128B.128 [R233+0x2100], [R200.64], !P5 ;  /* 0x02100000c8e97fae */ /* 0x0009e2000e901d44 */
[----:B------:R-:W-:Y:S02]  /*5910*/  LEA.HI.X R173, R2, c[0x0][0x1fc], R101, 0x1, P0 ;  /* 0x00007f0002ad7a11 */ /* 0x000fe400000f0c65 */
[C---:B------:R-:W-:Y:S02]  /*5920*/  ISETP.GT.AND P0, PT, R234.reuse, RZ, PT ;  /* 0x000000ffea00720c */ /* 0x040fe40003f04270 */
[-C--:B------:R-:W-:Y:S03]  /*5930*/  HMMA.16816.F32 R12, R184, R182.reuse, R12 ;  /* 0x000000b6b80c723c */ /* 0x080fe6000000180c */
[----:B------:R1:W-:Y:S01]  /*5940*/  LDGSTS.E.BYPASS.LTC128B.128 [R233+0x900], [R204.64], !P4 ;  /* 0x00900000cce97fae */ /* 0x0003e2000e101d44 */
[----:B------:R-:W-:Y:S04]  /*5950*/  IADD3 R234, R234, -0x1, RZ ;  /* 0xffffffffeaea7810 */ /* 0x000fe80007ffe0ff */
[C---:B------:R-:W-:Y:S03]  /*5960*/  HMMA.16816.F32 R16, R176.reuse, R182, R16 ;  /* 0x000000b6b010723c */ /* 0x040fe60000001810 */
[----:B------:R4:W-:Y:S05]  /*5970*/  LDGSTS.E.BYPASS.LTC128B.128 [R233+0x1900], [R202.64], !P6 ;  /* 0x01900000cae97fae */ /* 0x0009ea000f101d44 */
[-C--:B------:R-:W-:Y:S03]  /*5980*/  HMMA.16816.F32 R20, R176, R188.reuse, R20 ;  /* 0x000000bcb014723c */ /* 0x080fe60000001814 */
[----:B------:R5:W-:Y:S05]  /*5990*/  LDGSTS.E.BYPASS.LTC128B.128 [R233+0x2900], [R172.64], !P5 ;  /* 0x02900000ace97fae */ /* 0x000bea000e901d44 */
[C---:B------:R-:W-:Y:S03]  /*59a0*/  HMMA.16816.F32 R24, R184.reuse, R188, R24 ;  /* 0x000000bcb818723c */ /* 0x040fe60000001818 */
[----:B------:R-:W-:Y:S05]  /*59b0*/  LDSM.16.M88.4 R180, [R216+0x4500] ;  /* 0x00450000d8b4783b */ /* 0x000fea0000000200 */
[-C--:B------:R-:W-:Y:S03]  /*59c0*/  HMMA.16816.F32 R28, R184, R190.reuse, R28 ;  /* 0x000000beb81c723c */ /* 0x080fe6000000181c */
[----:B------:R-:W0:Y:S05]  /*59d0*/  LDGDEPBAR ;  /* 0x00000000000079af */ /* 0x000e2a0000000000 */
[C---:B------:R-:W-:Y:S03]  /*59e0*/  HMMA.16816.F32 R32, R176.reuse, R190, R32 ;  /* 0x000000beb020723c */ /* 0x040fe60000001820 */
[----:B----4-:R-:W-:Y:S05]  /*59f0*/  LDSM.16.M88.4 R200, [R216+0x4100] ;  /* 0x00410000d8c8783b */ /* 0x010fea0000000200 */
[-C--:B--2---:R-:W-:Y:S03]  /*5a00*/  HMMA.16816.F32 R36, R176, R192.reuse, R36 ;  /* 0x000000c0b024723c */ /* 0x084fe60000001824 */
[----:B-----5:R-:W2:Y:S05]  /*5a10*/  LDSM.16.M88.4 R172, [R219+0x8100] ;  /* 0x00810000dbac783b */ /* 0x020eaa0000000200 */
[C---:B------:R-:W-:Y:S03]  /*5a20*/  HMMA.16816.F32 R40, R184.reuse, R192, R40 ;  /* 0x000000c0b828723c */ /* 0x040fe60000001828 */
[----:B-1----:R-:W1:Y:S05]  /*5a30*/  LDSM.16.M88.4 R204, [R219+0x9100] ;  /* 0x00910000dbcc783b */ /* 0x002e6a0000000200 */
[-C--:B------:R-:W-:Y:S03]  /*5a40*/  HMMA.16816.F32 R44, R184, R194.reuse, R44 ;  /* 0x000000c2b82c723c */ /* 0x080fe6000000182c */
[----:B------:R-:W-:Y:S05]  /*5a50*/  LDSM.16.M88.4 R188, [R220+0x8100] ;  /* 0x00810000dcbc783b */ /* 0x000fea0000000200 */
[C---:B------:R-:W-:Y:S03]  /*5a60*/  HMMA.16816.F32 R48, R176.reuse, R194, R48 ;  /* 0x000000c2b030723c */ /* 0x040fe60000001830 */
[----:B------:R-:W-:Y:S05]  /*5a70*/  LDSM.16.M88.4 R192, [R229] ;  /* 0x00000000e5c0783b */ /* 0x000fea0000000200 */
[-C--:B------:R-:W-:Y:S03]  /*5a80*/  HMMA.16816.F32 R52, R176, R196.reuse, R52 ;  /* 0x000000c4b034723c */ /* 0x080fe60000001834 */
[----:B---3--:R-:W-:Y:S05]  /*5a90*/  LDSM.16.M88.4 R208, [R228] ;  /* 0x00000000e4d0783b */ /* 0x008fea0000000200 */
[C---:B------:R-:W-:Y:S03]  /*5aa0*/  HMMA.16816.F32 R56, R184.reuse, R196, R56 ;  /* 0x000000c4b838723c */ /* 0x040fe60000001838 */
[----:B------:R-:W-:Y:S05]  /*5ab0*/  LDSM.16.M88.4 R212, [R225] ;  /* 0x00000000e1d4783b */ /* 0x000fea0000000200 */
[-C--:B------:R-:W-:Y:S03]  /*5ac0*/  HMMA.16816.F32 R60, R184, R198.reuse, R60 ;  /* 0x000000c6b83c723c */ /* 0x080fe6000000183c */
[----:B------:R-:W-:Y:S05]  /*5ad0*/  LDSM.16.M88.4 R184, [R216+0x4d00] ;  /* 0x004d0000d8b8783b */ /* 0x000fea0000000200 */
[----:B------:R-:W-:Y:S03]  /*5ae0*/  HMMA.16816.F32 R64, R176, R198, R64 ;  /* 0x000000c6b040723c */ /* 0x000fe60000001840 */
[----:B------:R-:W3:Y:S05]  /*5af0*/  LDSM.16.M88.4 R176, [R216+0x4900] ;  /* 0x00490000d8b0783b */ /* 0x000eea0000000200 */
[-C--:B--2---:R-:W-:Y:S03]  /*5b00*/  HMMA.16816.F32 R4, R172, R200.reuse, R4 ;  /* 0x000000c8ac04723c */ /* 0x084fe60000001804 */
[----:B------:R-:W2:Y:S05]  /*5b10*/  LDSM.16.M88.4 R196, [R220+0x9100] ;  /* 0x00910000dcc4783b */ /* 0x000eaa0000000200 */
[C---:B-1----:R-:W-:Y:S08]  /*5b20*/  HMMA.16816.F32 R8, R204.reuse, R200, R8 ;  /* 0x000000c8cc08723c */ /* 0x042ff00000001808 */
[-C--:B------:R-:W-:Y:S08]  /*5b30*/  HMMA.16816.F32 R12, R204, R202.reuse, R12 ;  /* 0x000000cacc0c723c */ /* 0x080ff0000000180c */
[C---:B------:R-:W-:Y:S01]  /*5b40*/  HMMA.16816.F32 R16, R172.reuse, R202, R16 ;  /* 0x000000caac10723c */ /* 0x040fe20000001810 */
[----:B------:R-:W1:Y:S07]  /*5b50*/  LDSM.16.M88.4 R200, [R227] ;  /* 0x00000000e3c8783b */ /* 0x000e6e0000000200 */
[-C--:B------:R-:W-:Y:S08]  /*5b60*/  HMMA.16816.F32 R20, R172, R180.reuse, R20 ;  /* 0x000000b4ac14723c */ /* 0x080ff00000001814 */
[C---:B------:R-:W-:Y:S08]  /*5b70*/  HMMA.16816.F32 R24, R204.reuse, R180, R24 ;  /* 0x000000b4cc18723c */ /* 0x040ff00000001818 */
[-C--:B------:R-:W-:Y:S08]  /*5b80*/  HMMA.16816.F32 R28, R204, R182.reuse, R28 ;  /* 0x000000b6cc1c723c */ /* 0x080ff0000000181c */
[C---:B------:R-:W-:Y:S01]  /*5b90*/  HMMA.16816.F32 R32, R172.reuse, R182, R32 ;  /* 0x000000b6ac20723c */ /* 0x040fe20000001820 */
[----:B------:R-:W4:Y:S07]  /*5ba0*/  LDSM.16.M88.4 R180, [R226] ;  /* 0x00000000e2b4783b */ /* 0x000f2e0000000200 */
[-C--:B---3--:R-:W-:Y:S08]  /*5bb0*/  HMMA.16816.F32 R36, R172, R176.reuse, R36 ;  /* 0x000000b0ac24723c */ /* 0x088ff00000001824 */
        /* <DEDUP_REMOVED lines=9> */
[----:B------:R-:W3:Y:S07]  /*5c50*/  LDSM.16.M88.4 R172, [R219+0xa100] ;  /* 0x00a10000dbac783b */ /* 0x000eee0000000200 */
[-C--:B------:R-:W-:Y:S01]  /*5c60*/  HMMA.16816.F32 R4, R188, R192.reuse, R4 ;  /* 0x000000c0bc04723c */ /* 0x080fe20000001804 */
[----:B------:R-:W5:Y:S07]  /*5c70*/  LDSM.16.M88.4 R184, [R219+0xb100] ;  /* 0x00b10000dbb8783b */ /* 0x000f6e0000000200 */
[C---:B--2---:R-:W-:Y:S08]  /*5c80*/  HMMA.16816.F32 R8, R196.reuse, R192, R8 ;  /* 0x000000c0c408723c */ /* 0x044ff00000001808 */
[-C--:B------:R-:W-:Y:S08]  /*5c90*/  HMMA.16816.F32 R12, R196, R194.reuse, R12 ;  /* 0x000000c2c40c723c */ /* 0x080ff0000000180c */
[C---:B------:R-:W-:Y:S01]  /*5ca0*/  HMMA.16816.F32 R16, R188.reuse, R194, R16 ;  /* 0x000000c2bc10723c */ /* 0x040fe20000001810 */
[----:B------:R-:W2:Y:S07]  /*5cb0*/  LDSM.16.M88.4 R192, [R216+0x5500] ;  /* 0x00550000d8c0783b */ /* 0x000eae0000000200 */
[-C--:B------:R-:W-:Y:S08]  /*5cc0*/  HMMA.16816.F32 R20, R188, R208.reuse, R20 ;  /* 0x000000d0bc14723c */ /* 0x080ff00000001814 */
[C---:B------:R-:W-:Y:S08]  /*5cd0*/  HMMA.16816.F32 R24, R196.reuse, R208, R24 ;  /* 0x000000d0c418723c */ /* 0x040ff00000001818 */
[-C--:B------:R-:W-:Y:S08]  /*5ce0*/  HMMA.16816.F32 R28, R196, R210.reuse, R28 ;  /* 0x000000d2c41c723c */ /* 0x080ff0000000181c */
[C---:B------:R-:W-:Y:S01]  /*5cf0*/  HMMA.16816.F32 R32, R188.reuse, R210, R32 ;  /* 0x000000d2bc20723c */ /* 0x040fe20000001820 */
[----:B------:R-:W-:Y:S07]  /*5d00*/  LDSM.16.M88.4 R208, [R220+0xa100] ;  /* 0x00a10000dcd0783b */ /* 0x000fee0000000200 */
[-C--:B-1----:R-:W-:Y:S08]  /*5d10*/  HMMA.16816.F32 R36, R188, R200.reuse, R36 ;  /* 0x000000c8bc24723c */ /* 0x082ff00000001824 */
[C---:B------:R-:W-:Y:S08]  /*5d20*/  HMMA.16816.F32 R40, R196.reuse, R200, R40 ;  /* 0x000000c8c428723c */ /* 0x040ff00000001828 */
[-C--:B------:R-:W-:Y:S08]  /*5d30*/  HMMA.16816.F32 R44, R196, R202.reuse, R44 ;  /* 0x000000cac42c723c */ /* 0x080ff0000000182c */
[C---:B------:R-:W-:Y:S01]  /*5d40*/  HMMA.16816.F32 R48, R188.reuse, R202, R48 ;  /* 0x000000cabc30723c */ /* 0x040fe20000001830 */
[----:B------:R-:W1:Y:S07]  /*5d50*/  LDSM.16.M88.4 R200, [R216+0x5900] ;  /* 0x00590000d8c8783b */ /* 0x000e6e0000000200 */
[-C--:B----4-:R-:W-:Y:S08]  /*5d60*/  HMMA.16816.F32 R52, R188, R180.reuse, R52 ;  /* 0x000000b4bc34723c */ /* 0x090ff00000001834 */
[C---:B------:R-:W-:Y:S08]  /*5d70*/  HMMA.16816.F32 R56, R196.reuse, R180, R56 ;  /* 0x000000b4c438723c */ /* 0x040ff00000001838 */
[-C--:B------:R-:W-:Y:S08]  /*5d80*/  HMMA.16816.F32 R60, R196, R182.reuse, R60 ;  /* 0x000000b6c43c723c */ /* 0x080ff0000000183c */
[----:B------:R-:W-:Y:S08]  /*5d90*/  HMMA.16816.F32 R64, R188, R182, R64 ;  /* 0x000000b6bc40723c */ /* 0x000ff00000001840 */
[-C--:B---3--:R-:W-:Y:S08]  /*5da0*/  HMMA.16816.F32 R4, R172, R176.reuse, R4 ;  /* 0x000000b0ac04723c */ /* 0x088ff00000001804 */
[C---:B-----5:R-:W-:Y:S08]  /*5db0*/  HMMA.16816.F32 R8, R184.reuse, R176, R8 ;  /* 0x000000b0b808723c */ /* 0x060ff00000001808 */
[-C--:B------:R-:W-:Y:S08]  /*5dc0*/  HMMA.16816.F32 R12, R184, R178.reuse, R12 ;  /* 0x000000b2b80c723c */ /* 0x080ff0000000180c */
[C---:B------:R-:W-:Y:S01]  /*5dd0*/  HMMA.16816.F32 R16, R172.reuse, R178, R16 ;  /* 0x000000b2ac10723c */ /* 0x040fe20000001810 */
[----:B------:R-:W3:Y:S07]  /*5de0*/  LDSM.16.M88.4 R176, [R220+0xb100] ;  /* 0x00b10000dcb0783b */ /* 0x000eee0000000200 */
[-C--:B--2---:R-:W-:Y:S08]  /*5df0*/  HMMA.16816.F32 R20, R172, R192.reuse, R20 ;  /* 0x000000c0ac14723c */ /* 0x084ff00000001814 */
[C---:B------:R-:W-:Y:S08]  /*5e00*/  HMMA.16816.F32 R24, R184.reuse, R192, R24 ;  /* 0x000000c0b818723c */ /* 0x040ff00000001818 */
[-C--:B------:R-:W-:Y:S08]  /*5e10*/  HMMA.16816.F32 R28, R184, R194.reuse, R28 ;  /* 0x000000c2b81c723c */ /* 0x080ff0000000181c */
[C---:B------:R-:W-:Y:S08]  /*5e20*/  HMMA.16816.F32 R32, R172.reuse, R194, R32 ;  /* 0x000000c2ac20723c */ /* 0x040ff00000001820 */
[-C--:B-1----:R-:W-:Y:S08]  /*5e30*/  HMMA.16816.F32 R36, R172, R200.reuse, R36 ;  /* 0x000000c8ac24723c */ /* 0x082ff00000001824 */
[C---:B------:R-:W-:Y:S08]  /*5e40*/  HMMA.16816.F32 R40, R184.reuse, R200, R40 ;  /* 0x000000c8b828723c */ /* 0x040ff00000001828 */
[-C--:B------:R-:W-:Y:S08]  /*5e50*/  HMMA.16816.F32 R44, R184, R202.reuse, R44 ;  /* 0x000000cab82c723c */ /* 0x080ff0000000182c */
[C---:B------:R-:W-:Y:S08]  /*5e60*/  HMMA.16816.F32 R48, R172.reuse, R202, R48 ;  /* 0x000000caac30723c */ /* 0x040ff00000001830 */
[-C--:B------:R-:W-:Y:S08]  /*5e70*/  HMMA.16816.F32 R52, R172, R204.reuse, R52 ;  /* 0x000000ccac34723c */ /* 0x080ff00000001834 */
[C---:B------:R-:W-:Y:S08]  /*5e80*/  HMMA.16816.F32 R56, R184.reuse, R204, R56 ;  /* 0x000000ccb838723c */ /* 0x040ff00000001838 */
[-C--:B------:R-:W-:Y:S08]  /*5e90*/  HMMA.16816.F32 R60, R184, R206.reuse, R60 ;  /* 0x000000ceb83c723c */ /* 0x080ff0000000183c */
[----:B------:R-:W-:Y:S08]  /*5ea0*/  HMMA.16816.F32 R64, R172, R206, R64 ;  /* 0x000000ceac40723c */ /* 0x000ff00000001840 */
[-C--:B------:R-:W-:Y:S08]  /*5eb0*/  HMMA.16816.F32 R4, R208, R212.reuse, R4 ;  /* 0x000000d4d004723c */ /* 0x080ff00000001804 */
        /* <DEDUP_REMOVED lines=15> */
[----:B------:R-:W1:Y:S01]  /*5fb0*/  MUFU.TANH R181, R6 ;  /* 0x0000000600b57308 */ /* 0x000e620000002400 */
[----:B------:R-:W-:Y:S02]  /*5fc0*/  FMUL.FTZ R14, R14, c[0x0][0x320] ;  /* 0x0000c8000e0e7a20 */ /* 0x000fe40000410000 */
[----:B------:R-:W-:Y:S02]  /*5fd0*/  FMUL.FTZ R15, R15, c[0x0][0x320] ;  /* 0x0000c8000f0f7a20 */ /* 0x000fe40000410000 */
[----:B------:R-:W-:Y:S02]  /*5fe0*/  FMUL.FTZ R16, R16, c[0x0][0x320] ;  /* 0x0000c80010107a20 */ /* 0x000fe40000410000 */
[----:B------:R-:W-:Y:S02]  /*5ff0*/  FMUL.FTZ R18, R18, c[0x0][0x320] ;  /* 0x0000c80012127a20 */ /* 0x000fe40000410000 */
[----:B------:R-:W-:Y:S01]  /*6000*/  FMUL.FTZ R17, R17, c[0x0][0x320] ;  /* 0x0000c80011117a20 */ /* 0x000fe20000410000 */
[----:B------:R-:W-:Y:S01]  /*6010*/  MUFU.TANH R184, R12 ;  /* 0x0000000c00b87308 */ /* 0x000fe20000002400 */
[----:B------:R-:W-:Y:S09]  /*6020*/  FMUL.FTZ R19, R19, c[0x0][0x320] ;  /* 0x0000c80013137a20 */ /* 0x000ff20000410000 */
[----:B------:R2:W3:Y:S01]  /*6030*/  MUFU.TANH R180, R7 ;  /* 0x0000000700b47308 */ /* 0x0004e20000002400 */
[----:B-1----:R-:W-:Y:S09]  /*6040*/  FMNMX.FTZ R2, R181, R100, !PT ;  /* 0x00000064b5027209 */ /* 0x002ff20007810000 */
[----:B------:R-:W-:Y:S10]  /*6050*/  MUFU.TANH R17, R17 ;  /* 0x0000001100117308 */ /* 0x000ff40000002400 */
[----:B------:R-:W1:Y:S01]  /*6060*/  MUFU.TANH R182, R8 ;  /* 0x0000000800b67308 */ /* 0x000e620000002400 */
[----:B--2---:R-:W2:Y:S01]  /*6070*/  LDSM.16.M88.4 R4, [R224] ;  /* 0x00000000e004783b */ /* 0x004ea20000000200 */
[----:B---3--:R-:W-:Y:S08]  /*6080*/  FMNMX.FTZ R2, R180, R2, !PT ;  /* 0x00000002b4027209 */ /* 0x008ff00007810000 */
[----:B------:R-:W-:Y:S10]  /*6090*/  MUFU.TANH R183, R13 ;  /* 0x0000000d00b77308 */ /* 0x000ff40000002400 */
[----:B------:R-:W3:Y:S01]  /*60a0*/  MUFU.TANH R185, R9 ;  /* 0x0000000900b97308 */ /* 0x000ee20000002400 */
[----:B-1----:R-:W-:Y:S09]  /*60b0*/  FMNMX.FTZ R0, R182, R105, !PT ;  /* 0x00000069b6007209 */ /* 0x002ff20007810000 */
[----:B------:R-:W-:Y:S10]  /*60c0*/  MUFU.TANH R187, R14 ;  /* 0x0000000e00bb7308 */ /* 0x000ff40000002400 */
[----:B------:R-:W-:Y:S01]  /*60d0*/  MUFU.TANH R188, R10 ;  /* 0x0000000a00bc7308 */ /* 0x000fe20000002400 */
[-C--:B--2---:R-:W-:Y:S03]  /*60e0*/  HMMA.16816.F32 R20, R208, R4.reuse, R20 ;  /* 0x00000004d014723c */ /* 0x084fe60000001814 */
[----:B---3--:R-:W-:Y:S06]  /*60f0*/  FMNMX.FTZ R0, R185, R0, !PT ;  /* 0x00000000b9007209 */ /* 0x008fec0007810000 */
[----:B------:R-:W-:Y:S03]  /*6100*/  MUFU.TANH R186, R15 ;  /* 0x0000000f00ba7308 */ /* 0x000fe60000002400 */
[----:B------:R-:W-:Y:S01]  /*6110*/  FMNMX.FTZ R0, R184, R0, !PT ;  /* 0x00000000b8007209 */ /* 0x000fe20007810000 */
[C---:B------:R-:W-:Y:S04]  /*6120*/  HMMA.16816.F32 R24, R176.reuse, R4, R24 ;  /* 0x00000004b018723c */ /* 0x040fe80000001818 */
[----:B------:R-:W-:Y:S02]  /*6130*/  FMNMX.FTZ R0, R183, R0, !PT ;  /* 0x00000000b7007209 */ /* 0x000fe40007810000 */
[----:B------:R1:W-:Y:S02]  /*6140*/  MUFU.TANH R189, R11 ;  /* 0x0000000b00bd7308 */ /* 0x0003e40000002400 */
[-C--:B------:R-:W-:Y:S04]  /*6150*/  HMMA.16816.F32 R28, R176, R6.reuse, R28 ;  /* 0x00000006b01c723c */ /* 0x080fe8000000181c */
[----:B------:R-:W-:Y:S04]  /*6160*/  FMUL.FTZ R23, R23, c[0x0][0x320] ;  /* 0x0000c80017177a20 */ /* 0x000fe80000410000 */
[C---:B------:R-:W-:Y:S01]  /*6170*/  HMMA.16816.F32 R32, R208.reuse, R6, R32 ;  /* 0x00000006d020723c */ /* 0x040fe20000001820 */
[----:B------:R-:W-:Y:S01]  /*6180*/  MUFU.TANH R16, R16 ;  /* 0x0000001000107308 */ /* 0x000fe20000002400 */
[----:B------:R-:W-:Y:S02]  /*6190*/  LDSM.16.M88.4 R4, [R222] ;  /* 0x00000000de04783b */ /* 0x000fe40000000200 */
[----:B------:R-:W-:Y:S02]  /*61a0*/  FMUL.FTZ R22, R22, c[0x0][0x320] ;  /* 0x0000c80016167a20 */ /* 0x000fe40000410000 */
[----:B------:R-:W-:Y:S02]  /*61b0*/  FMUL.FTZ R21, R21, c[0x0][0x320] ;  /* 0x0000c80015157a20 */ /* 0x000fe40000410000 */
[----:B------:R-:W-:Y:S03]  /*61c0*/  FMUL.FTZ R24, R24, c[0x0][0x320] ;  /* 0x0000c80018187a20 */ /* 0x000fe60000410000 */
[----:B------:R2:W-:Y:S01]  /*61d0*/  MUFU.TANH R197, R23 ;  /* 0x0000001700c57308 */ /* 0x0005e20000002400 */
[----:B------:R-:W-:Y:S02]  /*61e0*/  FMUL.FTZ R20, R20, c[0x0][0x320] ;  /* 0x0000c80014147a20 */ /* 0x000fe40000410000 */
[----:B------:R-:W-:Y:S01]  /*61f0*/  FMUL.FTZ R25, R25, c[0x0][0x320] ;  /* 0x0000c80019197a20 */ /* 0x000fe20000410000 */
[----:B-1----:R-:W1:Y:S01]  /*6200*/  LDSM.16.M88.4 R8, [R223] ;  /* 0x00000000df08783b */ /* 0x002e620000000200 */
[----:B------:R-:W-:Y:S01]  /*6210*/  FMUL.FTZ R28, R28, c[0x0][0x320] ;  /* 0x0000c8001c1c7a20 */ /* 0x000fe20000410000 */
[----:B------:R-:W-:Y:S04]  /*6220*/  DEPBAR.LE SB0, 0x0 ;  /* 0x000080000000791a */ /* 0x000fe80000000000 */
[----:B------:R-:W-:Y:S01]  /*6230*/  MUFU.TANH R201, R28 ;  /* 0x0000001c00c97308 */ /* 0x000fe20000002400 */
[----:B------:R-:W-:Y:S01]  /*6240*/  FMUL.FTZ R29, R29, c[0x0][0x320] ;  /* 0x0000c8001d1d7a20 */ /* 0x000fe20000410000 */
[----:B------:R-:W-:Y:S01]  /*6250*/  BAR.SYNC.DEFER_BLOCKING 0x0 ;  /* 0x0000000000007b1d */ /* 0x000fe20000010000 */
[----:B------:R-:W-:Y:S02]  /*6260*/  FMUL.FTZ R32, R32, c[0x0][0x320] ;  /* 0x0000c80020207a20 */ /* 0x000fe40000410000 */
[----:B------:R-:W-:Y:S02]  /*6270*/  FMUL.FTZ R33, R33, c[0x0][0x320] ;  /* 0x0000c80021217a20 */ /* 0x000fe40000410000 */
[----:B------:R-:W-:Y:S02]  /*6280*/  FMUL.FTZ R34, R34, c[0x0][0x320] ;  /* 0x0000c80022227a20 */ /* 0x000fe40000410000 */
[----:B------:R-:W-:Y:S01]  /*6290*/  FMUL.FTZ R30, R30, c[0x0][0x320] ;  /* 0x0000c8001e1e7a20 */ /* 0x000fe20000410000 */
[----:B------:R-:W-:Y:S01]  /*62a0*/  MUFU.TANH R191, R33 ;  /* 0x0000002100bf7308 */ /* 0x000fe20000002400 */
[----:B------:R-:W-:Y:S02]  /*62b0*/  FMUL.FTZ R35, R35, c[0x0][0x320] ;  /* 0x0000c80023237a20 */ /* 0x000fe40000410000 */
[----:B------:R-:W-:Y:S01]  /*62c0*/  FMUL.FTZ R26, R26, c[0x0][0x320] ;  /* 0x0000c8001a1a7a20 */ /* 0x000fe20000410000 */
[----:B--2---:R-:W2:Y:S01]  /*62d0*/  LDL R23, [R1+0x14] ;  /* 0x0000140001177983 */ /* 0x004ea20000100800 */
[----:B------:R-:W-:Y:S02]  /*62e0*/  FMUL.FTZ R31, R31, c[0x0][0x320] ;  /* 0x0000c8001f1f7a20 */ /* 0x000fe40000410000 */
[----:B------:R-:W-:Y:S03]  /*62f0*/  FMUL.FTZ R27, R27, c[0x0][0x320] ;  /* 0x0000c8001b1b7a20 */ /* 0x000fe60000410000 */
[----:B------:R3:W-:Y:S10]  /*6300*/  MUFU.TANH R190, R32 ;  /* 0x0000002000be7308 */ /* 0x0007f40000002400 */
[----:B------:R4:W-:Y:S01]  /*6310*/  MUFU.TANH R196, R22 ;  /* 0x0000001600c47308 */ /* 0x0009e20000002400 */
[-C--:B-1----:R-:W-:Y:S09]  /*6320*/  HMMA.16816.F32 R36, R208, R8.reuse, R36 ;  /* 0x00000008d024723c */ /* 0x082ff20000001824 */
[----:B------:R1:W-:Y:S01]  /*6330*/  MUFU.TANH R200, R29 ;  /* 0x0000001d00c87308 */ /* 0x0003e20000002400 */
[C---:B------:R-:W-:Y:S01]  /*6340*/  HMMA.16816.F32 R40, R176.reuse, R8, R40 ;  /* 0x00000008b028723c */ /* 0x040fe20000001828 */
[----:B---3--:R-:W3:Y:S06]  /*6350*/  LDL.64 R32, [R1+0x50] ;  /* 0x0000500001207983 */ /* 0x008eec0000100a00 */
[----:B------:R-:W-:Y:S02]  /*6360*/  MOV R8, c[0x0][0x1e0] ;  /* 0x0000780000087a02 */ /* 0x000fe40000000f00 */
[----:B------:R5:W-:Y:S01]  /*6370*/  MUFU.TANH R193, R21 ;  /* 0x0000001500c17308 */ /* 0x000be20000002400 */
[-C--:B------:R-:W-:Y:S01]  /*6380*/  HMMA.16816.F32 R44, R176, R10.reuse, R44 ;  /* 0x0000000ab02c723c */ /* 0x080fe2000000182c */
[----:B----4-:R-:W4:Y:S02]  /*6390*/  LDL R22, [R1+0x18] ;  /* 0x0000180001167983 */ /* 0x010f240000100800 */
[----:B------:R-:W-:Y:S01]  /*63a0*/  SHF.L.U32 R8, R8, 0x5, RZ ;  /* 0x0000000508087819 */ /* 0x000fe200000006ff */
[----:B------:R-:W-:Y:S04]  /*63b0*/  FMUL.FTZ R36, R36, c[0x0][0x320] ;  /* 0x0000c80024247a20 */ /* 0x000fe80000410000 */
[C---:B------:R-:W-:Y:S01]  /*63c0*/  HMMA.16816.F32 R48, R208.reuse, R10, R48 ;  /* 0x0000000ad030723c */ /* 0x040fe20000001830 */
[----:B------:R5:W5:Y:S03]  /*63d0*/  MUFU.TANH R199, R24 ;  /* 0x0000001800c77308 */ /* 0x000b660000002400 */
[----:B------:R-:W-:Y:S01]  /*63e0*/  FMUL.FTZ R37, R37, c[0x0][0x320] ;  /* 0x0000c80025257a20 */ /* 0x000fe20000410000 */
[----:B-1----:R-:W2:Y:S01]  /*63f0*/  LDL.64 R28, [R1+0x38] ;  /* 0x00003800011c7983 */ /* 0x002ea20000100a00 */
[----:B------:R-:W-:Y:S02]  /*6400*/  FMUL.FTZ R38, R38, c[0x0][0x320] ;  /* 0x0000c80026267a20 */ /* 0x000fe40000410000 */
[-C--:B------:R-:W-:Y:S03]  /*6410*/  HMMA.16816.F32 R52, R208, R4.reuse, R52 ;  /* 0x00000004d034723c */ /* 0x080fe60000001834 */
[----:B------:R-:W1:Y:S01]  /*6420*/  MUFU.TANH R192, R20 ;  /* 0x0000001400c07308 */ /* 0x000e620000002400 */
[----:B------:R-:W-:Y:S02]  /*6430*/  FMUL.FTZ R39, R39, c[0x0][0x320] ;  /* 0x0000c80027277a20 */ /* 0x000fe40000410000 */
[----:B------:R-:W-:Y:S01]  /*6440*/  FMUL.FTZ R43, R43, c[0x0][0x320] ;  /* 0x0000c8002b2b7a20 */ /* 0x000fe20000410000 */
[----:B-----5:R-:W5:Y:S01]  /*6450*/  LDL R21, [R1+0x10] ;  /* 0x0000100001157983 */ /* 0x020f620000100800 */
[C---:B------:R-:W-:Y:S04]  /*6460*/  HMMA.16816.F32 R56, R176.reuse, R4, R56 ;  /* 0x00000004b038723c */ /* 0x040fe80000001838 */
[----:B------:R-:W-:Y:S01]  /*6470*/  FMUL.FTZ R45, R45, c[0x0][0x320] ;  /* 0x0000c8002d2d7a20 */ /* 0x000fe20000410000 */
[----:B------:R-:W1:Y:S01]  /*6480*/  MUFU.TANH R18, R18 ;  /* 0x0000001200127308 */ /* 0x000e620000002400 */
[----:B------:R-:W-:Y:S01]  /*6490*/  FMUL.FTZ R44, R44, c[0x0][0x320] ;  /* 0x0000c8002c2c7a20 */ /* 0x000fe20000410000 */
[----:B------:R-:W-:Y:S01]  /*64a0*/  FMNMX.FTZ R4, R175, R3, !PT ;  /* 0x00000003af047209 */ /* 0x000fe20007810000 */
[-C--:B------:R-:W-:Y:S01]  /*64b0*/  HMMA.16816.F32 R60, R176, R6.reuse, R60 ;  /* 0x00000006b03c723c */ /* 0x080fe2000000183c */
[----:B------:R-:W2:Y:S03]  /*64c0*/  LDL R24, [R1+0x1c] ;  /* 0x00001c0001187983 */ /* 0x000ea60000100800 */
[----:B------:R-:W-:Y:S01]  /*64d0*/  FMNMX.FTZ R4, R174, R4, !PT ;  /* 0x00000004ae047209 */ /* 0x000fe20007810000 */
[----:B------:R-:W-:Y:S01]  /*64e0*/  FMUL.FTZ R49, R49, c[0x0][0x320] ;  /* 0x0000c80031317a20 */ /* 0x000fe20000410000 */
[----:B------:R-:W-:Y:S01]  /*64f0*/  FMNMX.FTZ R0, R199, R0, !PT ;  /* 0x00000000c7007209 */ /* 0x000fe20007810000 */
[----:B------:R-:W-:Y:S01]  /*6500*/  MUFU.TANH R176, R43 ;  /* 0x0000002b00b07308 */ /* 0x000fe20000002400 */
[----:B------:R-:W-:Y:S01]  /*6510*/  FMUL.FTZ R55, R55, c[0x0][0x320] ;  /* 0x0000c80037377a20 */ /* 0x000fe20000410000 */
[----:B------:R-:W-:Y:S01]  /*6520*/  FMNMX.FTZ R4, R16, R4, !PT ;  /* 0x0000000410047209 */ /* 0x000fe20007810000 */
[----:B------:R-:W-:Y:S04]  /*6530*/  HMMA.16816.F32 R64, R208, R6, R64 ;  /* 0x00000006d040723c */ /* 0x000fe80000001840 */
[----:B------:R-:W-:Y:S01]  /*6540*/  FMUL.FTZ R52, R52, c[0x0][0x320] ;  /* 0x0000c80034347a20 */ /* 0x000fe20000410000 */
[----:B------:R-:W-:Y:S01]  /*6550*/  FMNMX.FTZ R4, R17, R4, !PT ;  /* 0x0000000411047209 */ /* 0x000fe20007810000 */
[----:B------:R-:W-:Y:S01]  /*6560*/  FMUL.FTZ R53, R53, c[0x0][0x320] ;  /* 0x0000c80035357a20 */ /* 0x000fe20000410000 */
[----:B------:R-:W1:Y:S01]  /*6570*/  MUFU.TANH R19, R19 ;  /* 0x0000001300137308 */ /* 0x000e620000002400 */
[----:B------:R-:W-:Y:S01]  /*6580*/  FMUL.FTZ R54, R54, c[0x0][0x320] ;  /* 0x0000c80036367a20 */ /* 0x000fe20000410000 */
[----:B-1----:R-:W-:Y:S03]  /*6590*/  FMNMX.FTZ R4, R192, R4, !PT ;  /* 0x00000004c0047209 */ /* 0x002fe60007810000 */
[----:B------:R-:W-:Y:S01]  /*65a0*/  FMNMX.FTZ R2, R18, R2, !PT ;  /* 0x0000000212027209 */ /* 0x000fe20007810000 */
[----:B------:R-:W-:Y:S01]  /*65b0*/  FMUL.FTZ R50, R50, c[0x0][0x320] ;  /* 0x0000c80032327a20 */ /* 0x000fe20000410000 */
[----:B------:R-:W-:Y:S01]  /*65c0*/  FMNMX.FTZ R4, R193, R4, !PT ;  /* 0x00000004c1047209 */ /* 0x000fe20007810000 */
[----:B------:R-:W-:Y:S01]  /*65d0*/  FMUL.FTZ R51, R51, c[0x0][0x320] ;  /* 0x0000c80033337a20 */ /* 0x000fe20000410000 */
[----:B------:R-:W-:Y:S01]  /*65e0*/  FMNMX.FTZ R5, R188, R106, !PT ;  /* 0x0000006abc057209 */ /* 0x000fe20007810000 */
[----:B------:R-:W1:Y:S01]  /*65f0*/  MUFU.TANH R241, R55 ;  /* 0x0000003700f17308 */ /* 0x000e620000002400 */
        /* <DEDUP_REMOVED lines=9> */
[----:B------:R-:W1:Y:S01]  /*6690*/  MUFU.TANH R214, R36 ;  /* 0x0000002400d67308 */ /* 0x000e620000002400 */
[----:B------:R-:W-:Y:S01]  /*66a0*/  FMUL.FTZ R67, R67, c[0x0][0x320] ;  /* 0x0000c80043437a20 */ /* 0x000fe20000410000 */
[----:B------:R-:W-:Y:S01]  /*66b0*/  FMNMX.FTZ R5, R186, R5, !PT ;  /* 0x00000005ba057209 */ /* 0x000fe20007810000 */
[----:B------:R-:W-:Y:S01]  /*66c0*/  FMUL.FTZ R64, R64, c[0x0][0x320] ;  /* 0x0000c80040407a20 */ /* 0x000fe20000410000 */
[----:B------:R-:W-:Y:S01]  /*66d0*/  FMNMX.FTZ R2, R19, R2, !PT ;  /* 0x0000000213027209 */ /* 0x000fe20007810000 */
[----:B------:R-:W-:Y:S02]  /*66e0*/  FMUL.FTZ R61, R61, c[0x0][0x320] ;  /* 0x0000c8003d3d7a20 */ /* 0x000fe40000410000 */
[----:B------:R-:W-:Y:S01]  /*66f0*/  FMUL.FTZ R42, R42, c[0x0][0x320] ;  /* 0x0000c8002a2a7a20 */ /* 0x000fe20000410000 */
[----:B------:R-:W-:Y:S01]  /*6700*/  FMNMX.FTZ R2, R196, R2, !PT ;  /* 0x00000002c4027209 */ /* 0x000fe20007810000 */
[----:B------:R-:W-:Y:S01]  /*6710*/  FMUL.FTZ R58, R58, c[0x0][0x320] ;  /* 0x0000c8003a3a7a20 */ /* 0x000fe20000410000 */
[----:B------:R-:W1:Y:S01]  /*6720*/  MUFU.TANH R194, R34 ;  /* 0x0000002200c27308 */ /* 0x000e620000002400 */
[----:B------:R-:W-:Y:S01]  /*6730*/  FMUL.FTZ R59, R59, c[0x0][0x320] ;  /* 0x0000c8003b3b7a20 */ /* 0x000fe20000410000 */
[----:B------:R-:W-:Y:S01]  /*6740*/  FMNMX.FTZ R2, R197, R2, !PT ;  /* 0x00000002c5027209 */ /* 0x000fe20007810000 */
[----:B------:R-:W-:Y:S01]  /*6750*/  FMUL.FTZ R62, R62, c[0x0][0x320] ;  /* 0x0000c8003e3e7a20 */ /* 0x000fe20000410000 */
[----:B-1----:R-:W-:Y:S01]  /*6760*/  MOV R211, R241 ;  /* 0x000000f100d37202 */ /* 0x002fe20000000f00 */
[----:B------:R-:W-:Y:S02]  /*6770*/  FMUL.FTZ R48, R48, c[0x0][0x320] ;  /* 0x0000c80030307a20 */ /* 0x000fe40000410000 */
[----:B------:R-:W-:Y:S02]  /*6780*/  FMUL.FTZ R40, R40, c[0x0][0x320] ;  /* 0x0000c80028287a20 */ /* 0x000fe40000410000 */
[----:B------:R-:W-:Y:S01]  /*6790*/  FMUL.FTZ R41, R41, c[0x0][0x320] ;  /* 0x0000c80029297a20 */ /* 0x000fe20000410000 */
[----:B------:R-:W1:Y:S01]  /*67a0*/  MUFU.TANH R215, R37 ;  /* 0x0000002500d77308 */ /* 0x000e620000002400 */
[----:B------:R-:W-:Y:S02]  /*67b0*/  FMUL.FTZ R46, R46, c[0x0][0x320] ;  /* 0x0000c8002e2e7a20 */ /* 0x000fe40000410000 */
[----:B------:R-:W-:Y:S01]  /*67c0*/  FMUL.FTZ R47, R47, c[0x0][0x320] ;  /* 0x0000c8002f2f7a20 */ /* 0x000fe20000410000 */
[----:B------:R-:W-:Y:S06]  /*67d0*/  FMNMX.FTZ R4, R214, R4, !PT ;  /* 0x00000004d6047209 */ /* 0x000fec0007810000 */
[----:B------:R-:W1:Y:S01]  /*67e0*/  MUFU.TANH R195, R35 ;  /* 0x0000002300c37308 */ /* 0x000e620000002400 */
[----:B------:R-:W-:Y:S09]  /*67f0*/  FMNMX.FTZ R2, R194, R2, !PT ;  /* 0x00000002c2027209 */ /* 0x000ff20007810000 */
[----:B------:R-:W1:Y:S02]  /*6800*/  MUFU.TANH R243, R45 ;  /* 0x0000002d00f37308 */ /* 0x000e640000002400 */
[----:B-1----:R-:W-:Y:S08]  /*6810*/  FMNMX.FTZ R4, R215, R4, !PT ;  /* 0x00000004d7047209 */ /* 0x002ff00007810000 */
[----:B------:R-:W1:Y:S01]  /*6820*/  MUFU.TANH R202, R48 ;  /* 0x0000003000ca7308 */ /* 0x000e620000002400 */
[----:B------:R-:W-:Y:S09]  /*6830*/  FMNMX.FTZ R2, R195, R2, !PT ;  /* 0x00000002c3027209 */ /* 0x000ff20007810000 */
[----:B------:R-:W1:Y:S01]  /*6840*/  MUFU.TANH R236, R38 ;  /* 0x0000002600ec7308 */ /* 0x000e620000002400 */
[----:B------:R-:W-:Y:S09]  /*6850*/  MOV R210, R243 ;  /* 0x000000f300d27202 */ /* 0x000ff20000000f00 */
[----:B------:R-:W1:Y:S02]  /*6860*/  MUFU.TANH R198, R25 ;  /* 0x0000001900c67308 */ /* 0x000e640000002400 */
[----:B-1----:R-:W-:Y:S08]  /*6870*/  FMNMX.FTZ R4, R202, R4, !PT ;  /* 0x00000004ca047209 */ /* 0x002ff00007810000 */
[----:B------:R-:W1:Y:S01]  /*6880*/  MUFU.TANH R242, R44 ;  /* 0x0000002c00f27308 */ /* 0x000e620000002400 */
[----:B------:R-:W-:Y:S09]  /*6890*/  FMNMX.FTZ R2, R236, R2, !PT ;  /* 0x00000002ec027209 */ /* 0x000ff20007810000 */
[----:B------:R-:W1:Y:S01]  /*68a0*/  MUFU.TANH R212, R49 ;  /* 0x0000003100d47308 */ /* 0x000e620000002400 */
[----:B------:R-:W-:Y:S04]  /*68b0*/  FMNMX.FTZ R0, R198, R0, !PT ;  /* 0x00000000c6007209 */ /* 0x000fe80007810000 */
[----:B------:R-:W-:Y:S05]  /*68c0*/  FMNMX.FTZ R0, R201, R0, !PT ;  /* 0x00000000c9007209 */ /* 0x000fea0007810000 */
[----:B------:R-:W1:Y:S01]  /*68d0*/  MUFU.TANH R247, R39 ;  /* 0x0000002700f77308 */ /* 0x000e620000002400 */
[----:B------:R-:W-:Y:S02]  /*68e0*/  FMNMX.FTZ R0, R200, R0, !PT ;  /* 0x00000000c8007209 */ /* 0x000fe40007810000 */
[----:B-1----:R-:W-:Y:S07]  /*68f0*/  MOV R209, R242 ;  /* 0x000000f200d17202 */ /* 0x002fee0000000f00 */
[----:B------:R-:W1:Y:S01]  /*6900*/  MUFU.TANH R249, R52 ;  /* 0x0000003400f97308 */ /* 0x000e620000002400 */
[----:B------:R-:W-:Y:S09]  /*6910*/  FMNMX.FTZ R4, R212, R4, !PT ;  /* 0x00000004d4047209 */ /* 0x000ff20007810000 */
[----:B------:R-:W1:Y:S01]  /*6920*/  MUFU.TANH R250, R50 ;  /* 0x0000003200fa7308 */ /* 0x000e620000002400 */
[----:B------:R-:W-:Y:S09]  /*6930*/  FMNMX.FTZ R2, R247, R2, !PT ;  /* 0x00000002f7027209 */ /* 0x000ff20007810000 */
[----:B------:R-:W1:Y:S02]  /*6940*/  MUFU.TANH R244, R53 ;  /* 0x0000003500f47308 */ /* 0x000e640000002400 */
[----:B-1----:R-:W-:Y:S08]  /*6950*/  FMNMX.FTZ R4, R249, R4, !PT ;  /* 0x00000004f9047209 */ /* 0x002ff00007810000 */
        /* <DEDUP_REMOVED lines=11> */
[----:B-1----:R-:W-:Y:S04]  /*6a10*/  FMNMX.FTZ R2, R240, R2, !PT ;  /* 0x00000002f0027209 */ /* 0x002fe80007810000 */
[----:B------:R-:W-:Y:S04]  /*6a20*/  FMNMX.FTZ R2, R211, R2, !PT ;  /* 0x00000002d3027209 */ /* 0x000fe80007810000 */
[----:B------:R-:W1:Y:S01]  /*6a30*/  MUFU.TANH R243, R66 ;  /* 0x0000004200f37308 */ /* 0x000e620000002400 */
[----:B------:R-:W-:Y:S04]  /*6a40*/  FMNMX.FTZ R0, R248, R0, !PT ;  /* 0x00000000f8007209 */ /* 0x000fe80007810000 */
[----:B------:R-:W-:Y:S05]  /*6a50*/  FMNMX.FTZ R0, R209, R0, !PT ;  /* 0x00000000d1007209 */ /* 0x000fea0007810000 */
[----:B------:R-:W3:Y:S01]  /*6a60*/  MUFU.TANH R242, R67 ;  /* 0x0000004300f27308 */ /* 0x000ee20000002400 */
[----:B------:R-:W-:Y:S02]  /*6a70*/  FMNMX.FTZ R0, R210, R0, !PT ;  /* 0x00000000d2007209 */ /* 0x000fe40007810000 */
[----:B------:R-:W-:Y:S05]  /*6a80*/  FMNMX.FTZ R4, R179, R4, !PT ;  /* 0x00000004b3047209 */ /* 0x000fea0007810000 */
[----:B------:R-:W4:Y:S02]  /*6a90*/  SHFL.BFLY PT, R7, R4, 0x2, 0x1f ;  /* 0x0c401f0004077f89 */ /* 0x000f2400000e0000 */
[----:B------:R-:W4:Y:S01]  /*6aa0*/  MUFU.TANH R51, R56 ;  /* 0x0000003800337308 */ /* 0x000f220000002400 */
[----:B-1----:R-:W-:Y:S09]  /*6ab0*/  FMNMX.FTZ R2, R243, R2, !PT ;  /* 0x00000002f3027209 */ /* 0x002ff20007810000 */
[----:B------:R-:W1:Y:S01]  /*6ac0*/  MUFU.TANH R49, R57 ;  /* 0x0000003900317308 */ /* 0x000e620000002400 */
[----:B---3--:R-:W-:Y:S05]  /*6ad0*/  FMNMX.FTZ R2, R242, R2, !PT ;  /* 0x00000002f2027209 */ /* 0x008fea0007810000 */
[----:B------:R-:W3:Y:S04]  /*6ae0*/  SHFL.BFLY PT, R6, R2, 0x2, 0x1f ;  /* 0x0c401f0002067f89 */ /* 0x000ee800000e0000 */
[----:B------:R-:W2:Y:S01]  /*6af0*/  MUFU.TANH R50, R60 ;  /* 0x0000003c00327308 */ /* 0x000ea20000002400 */
[----:B----4-:R-:W-:Y:S02]  /*6b00*/  FMNMX.FTZ R4, R4, R7, !PT ;  /* 0x0000000704047209 */ /* 0x010fe40007810000 */
[----:B------:R-:W-:Y:S03]  /*6b10*/  FMNMX.FTZ R0, R51, R0, !PT ;  /* 0x0000000033007209 */ /* 0x000fe60007810000 */
[----:B------:R-:W4:Y:S04]  /*6b20*/  SHFL.BFLY PT, R104, R4, 0x1, 0x1f ;  /* 0x0c201f0004687f89 */ /* 0x000f2800000e0000 */
[----:B------:R-:W5:Y:S01]  /*6b30*/  MUFU.TANH R48, R61 ;  /* 0x0000003d00307308 */ /* 0x000f620000002400 */
[----:B-1----:R-:W-:Y:S09]  /*6b40*/  FMNMX.FTZ R0, R49, R0, !PT ;  /* 0x0000000031007209 */ /* 0x002ff20007810000 */
[----:B------:R-:W1:Y:S01]  /*6b50*/  MUFU.TANH R203, R26 ;  /* 0x0000001a00cb7308 */ /* 0x000e620000002400 */
[----:B---3--:R-:W-:Y:S02]  /*6b60*/  FMNMX.FTZ R2, R2, R6, !PT ;  /* 0x0000000602027209 */ /* 0x008fe40007810000 */
[----:B--2---:R-:W-:Y:S03]  /*6b70*/  FMNMX.FTZ R0, R50, R0, !PT ;  /* 0x0000000032007209 */ /* 0x004fe60007810000 */
[----:B------:R-:W2:Y:S04]  /*6b80*/  SHFL.BFLY PT, R103, R2, 0x1, 0x1f ;  /* 0x0c201f0002677f89 */ /* 0x000ea800000e0000 */
[----:B------:R-:W3:Y:S01]  /*6b90*/  MUFU.TANH R204, R27 ;  /* 0x0000001b00cc7308 */ /* 0x000ee20000002400 */
[----:B----4-:R-:W-:Y:S02]  /*6ba0*/  FMNMX.FTZ R104, R4, R104, !PT ;  /* 0x0000006804687209 */ /* 0x010fe40007810000 */
[----:B-----5:R-:W-:Y:S03]  /*6bb0*/  FMNMX.FTZ R0, R48, R0, !PT ;  /* 0x0000000030007209 */ /* 0x020fe60007810000 */
[----:B------:R-:W-:Y:S02]  /*6bc0*/  FMUL.FTZ R173, R104, c[0x0][0x2d0] ;  /* 0x0000b40068ad7a20 */ /* 0x000fe40000410000 */
[----:B------:R-:W4:Y:S02]  /*6bd0*/  SHFL.BFLY PT, R102, R0, 0x2, 0x1f ;  /* 0x0c401f0000667f89 */ /* 0x000f2400000e0000 */
[----:B------:R-:W5:Y:S01]  /*6be0*/  MUFU.TANH R213, R30 ;  /* 0x0000001e00d57308 */ /* 0x000f620000002400 */
[--C-:B------:R-:W-:Y:S01]  /*6bf0*/  FFMA.FTZ R40, R193, c[0x0][0x2d0], -R173.reuse ;  /* 0x0000b400c1287a23 */ /* 0x100fe200000108ad */
[----:B-1----:R-:W-:Y:S08]  /*6c00*/  FMNMX.FTZ R5, R203, R5, !PT ;  /* 0x00000005cb057209 */ /* 0x002ff00007810000 */
[----:B------:R-:W1:Y:S01]  /*6c10*/  MUFU.TANH R235, R31 ;  /* 0x0000001f00eb7308 */ /* 0x000e620000002400 */
[----:B--2---:R-:W-:Y:S02]  /*6c20*/  FMNMX.FTZ R103, R2, R103, !PT ;  /* 0x0000006702677209 */ /* 0x004fe40007810000 */
[----:B---3--:R-:W-:Y:S02]  /*6c30*/  FMNMX.FTZ R5, R204, R5, !PT ;  /* 0x00000005cc057209 */ /* 0x008fe40007810000 */
[----:B------:R-:W-:Y:S05]  /*6c40*/  MOV R27, c[0x0][0x1e0] ;  /* 0x00007800001b7a02 */ /* 0x000fea0000000f00 */
[----:B------:R-:W2:Y:S01]  /*6c50*/  MUFU.TANH R239, R42 ;  /* 0x0000002a00ef7308 */ /* 0x000ea20000002400 */
[----:B----4-:R-:W-:Y:S02]  /*6c60*/  FMNMX.FTZ R102, R0, R102, !PT ;  /* 0x0000006600667209 */ /* 0x010fe40007810000 */
[----:B-----5:R-:W-:Y:S02]  /*6c70*/  FMNMX.FTZ R5, R213, R5, !PT ;  /* 0x00000005d5057209 */ /* 0x020fe40007810000 */
[----:B------:R-:W-:Y:S01]  /*6c80*/  MOV R30, 0x5 ;  /* 0x00000005001e7802 */ /* 0x000fe20000000f00 */
[----:B------:R-:W3:Y:S04]  /*6c90*/  SHFL.BFLY PT, R6, R102, 0x1, 0x1f ;  /* 0x0c201f0066067f89 */ /* 0x000ee800000e0000 */
[----:B------:R-:W4:Y:S01]  /*6ca0*/  MUFU.TANH R177, R46 ;  /* 0x0000002e00b17308 */ /* 0x000f220000002400 */
[----:B------:R-:W-:Y:S02]  /*6cb0*/  SHF.L.U64.HI R27, R27, R30, c[0x0][0x1e4] ;  /* 0x000079001b1b7619 */ /* 0x000fe4000001021e */
[----:B-1----:R-:W-:Y:S07]  /*6cc0*/  FMNMX.FTZ R0, R235, R5, !PT ;  /* 0x00000005eb007209 */ /* 0x002fee0007810000 */
[----:B------:R-:W1:Y:S01]  /*6cd0*/  MUFU.TANH R178, R47 ;  /* 0x0000002f00b27308 */ /* 0x000e620000002400 */
[----:B--2---:R-:W-:Y:S01]  /*6ce0*/  FMNMX.FTZ R5, R239, R0, !PT ;  /* 0x00000000ef057209 */ /* 0x004fe20007810000 */
[----:B------:R-:W-:Y:S03]  /*6cf0*/  FMUL.FTZ R0, R63, c[0x0][0x320] ;  /* 0x0000c8003f007a20 */ /* 0x000fe60000410000 */
[----:B------:R-:W-:Y:S01]  /*6d00*/  FMNMX.FTZ R4, R176, R5, !PT ;  /* 0x00000005b0047209 */ /* 0x000fe20007810000 */
[--C-:B------:R-:W-:Y:S04]  /*6d10*/  FFMA.FTZ R5, R17, c[0x0][0x2d0], -R173.reuse ;  /* 0x0000b40011057a23 */ /* 0x100fe800000108ad */
[----:B------:R2:W-:Y:S01]  /*6d20*/  MUFU.TANH R172, R0 ;  /* 0x0000000000ac7308 */ /* 0x0005e20000002400 */
[----:B---3--:R-:W-:Y:S01]  /*6d30*/  FMNMX.FTZ R102, R102, R6, !PT ;  /* 0x0000000666667209 */ /* 0x008fe20007810000 */
[----:B------:R-:W-:Y:S01]  /*6d40*/  @P0 IMAD.WIDE.U32 R6, R234, c[0x0][0x1e0], RZ ;  /* 0x00007800ea060a25 */ /* 0x000fe200078e00ff */
[----:B----4-:R-:W-:Y:S07]  /*6d50*/  FMNMX.FTZ R4, R177, R4, !PT ;  /* 0x00000004b1047209 */ /* 0x010fee0007810000 */
[----:B------:R-:W3:Y:S01]  /*6d60*/  MUFU.EX2 R20, R5 ;  /* 0x0000000500147308 */ /* 0x000ee20000000800 */
[----:B-1----:R-:W-:Y:S01]  /*6d70*/  FMNMX.FTZ R2, R178, R4, !PT ;  /* 0x00000004b2027209 */ /* 0x002fe20007810000 */
[----:B------:R-:W-:Y:S02]  /*6d80*/  FFMA.FTZ R4, R175, c[0x0][0x2d0], -R173 ;  /* 0x0000b400af047a23 */ /* 0x000fe400000108ad */
[----:B------:R-:W-:Y:S06]  /*6d90*/  FMUL.FTZ R175, R102, c[0x0][0x2d0] ;  /* 0x0000b40066af7a20 */ /* 0x000fec0000410000 */
[----:B------:R1:W-:Y:S01]  /*6da0*/  MUFU.EX2 R42, R4 ;  /* 0x00000004002a7308 */ /* 0x0003e20000000800 */
[----:B------:R-:W-:Y:S02]  /*6db0*/  FFMA.FTZ R11, R182, c[0x0][0x2d0], -R175 ;  /* 0x0000b400b60b7a23 */ /* 0x000fe400000108af */
[----:B--2---:R-:W-:Y:S04]  /*6dc0*/  FADD.FTZ R0, -R104, R3 ;  /* 0x0000000368007221 */ /* 0x004fe80000010100 */
[----:B------:R-:W-:Y:S03]  /*6dd0*/  FMUL.FTZ R0, R0, c[0x0][0x2d0] ;  /* 0x0000b40000007a20 */ /* 0x000fe60000410000 */
[----:B------:R-:W2:Y:S01]  /*6de0*/  MUFU.TANH R25, R58 ;  /* 0x0000003a00197308 */ /* 0x000ea20000002400 */
[----:B---3--:R-:W-:Y:S09]  /*6df0*/  MOV R182, R20 ;  /* 0x0000001400b67202 */ /* 0x008ff20000000f00 */
[----:B------:R3:W4:Y:S01]  /*6e00*/  MUFU.EX2 R101, R0 ;  /* 0x0000000000657308 */ /* 0x0007220000000800 */
[--C-:B-1----:R-:W-:Y:S02]  /*6e10*/  FFMA.FTZ R4, R174, c[0x0][0x2d0], -R173.reuse ;  /* 0x0000b400ae047a23 */ /* 0x102fe400000108ad */
[----:B------:R-:W-:Y:S07]  /*6e20*/  FMUL.FTZ R174, R103, c[0x0][0x2d0] ;  /* 0x0000b40067ae7a20 */ /* 0x000fee0000410000 */
[----:B------:R1:W-:Y:S01]  /*6e30*/  MUFU.EX2 R26, R4 ;  /* 0x00000004001a7308 */ /* 0x0003e20000000800 */
[--C-:B------:R-:W-:Y:S02]  /*6e40*/  FFMA.FTZ R5, R18, c[0x0][0x2d0], -R174.reuse ;  /* 0x0000b40012057a23 */ /* 0x100fe400000108ae */
[--C-:B------:R-:W-:Y:S01]  /*6e50*/  FFMA.FTZ R64, R195, c[0x0][0x2d0], -R174.reuse ;  /* 0x0000b400c3407a23 */ /* 0x100fe200000108ae */
[----:B--2---:R-:W-:Y:S01]  /*6e60*/  FMNMX.FTZ R2, R25, R2, !PT ;  /* 0x0000000219027209 */ /* 0x004fe20007810000 */
[--C-:B------:R-:W-:Y:S02]  /*6e70*/  FFMA.FTZ R56, R197, c[0x0][0x2d0], -R174.reuse ;  /* 0x0000b400c5387a23 */ /* 0x100fe400000108ae */
[----:B------:R-:W-:Y:S03]  /*6e80*/  FFMA.FTZ R60, R194, c[0x0][0x2d0], -R174 ;  /* 0x0000b400c23c7a23 */ /* 0x000fe600000108ae */
[----:B------:R2:W-:Y:S01]  /*6e90*/  MUFU.EX2 R246, R5 ;  /* 0x0000000500f67308 */ /* 0x0005e20000000800 */
[----:B---3--:R-:W-:Y:S02]  /*6ea0*/  FADD.FTZ R0, -R103, R100 ;  /* 0x0000006467007221 */ /* 0x008fe40000010100 */
[C---:B----4-:R-:W-:Y:S01]  /*6eb0*/  FMUL.FTZ R33, R101.reuse, R137 ;  /* 0x0000008965217220 */ /* 0x050fe20000410000 */
[----:B------:R-:W-:Y:S01]  /*6ec0*/  MOV R137, R242 ;  /* 0x000000f200897202 */ /* 0x000fe20000000f00 */
[----:B------:R-:W-:Y:S05]  /*6ed0*/  FMUL.FTZ R3, R0, c[0x0][0x2d0] ;  /* 0x0000b40000037a20 */ /* 0x000fea0000410000 */
[----:B------:R-:W3:Y:S01]  /*6ee0*/  MUFU.TANH R44, R59 ;  /* 0x0000003b002c7308 */ /* 0x000ee20000002400 */
[C---:B------:R-:W-:Y:S02]  /*6ef0*/  FMUL.FTZ R65, R101.reuse, R169 ;  /* 0x000000a965417220 */ /* 0x040fe40000410000 */
[C---:B------:R-:W-:Y:S02]  /*6f00*/  FMUL.FTZ R68, R101.reuse, R68 ;  /* 0x0000004465447220 */ /* 0x040fe40000410000 */
[----:B-1----:R-:W-:Y:S02]  /*6f10*/  FFMA.FTZ R4, R16, c[0x0][0x2d0], -R173 ;  /* 0x0000b40010047a23 */ /* 0x002fe400000108ad */
[C---:B------:R-:W-:Y:S02]  /*6f20*/  FMUL.FTZ R69, R101.reuse, R69 ;  /* 0x0000004565457220 */ /* 0x040fe40000410000 */
[C---:B------:R-:W-:Y:S01]  /*6f30*/  FMUL.FTZ R80, R101.reuse, R80 ;  /* 0x0000005065507220 */ /* 0x040fe20000410000 */
[----:B------:R1:W-:Y:S01]  /*6f40*/  MUFU.EX2 R245, R4 ;  /* 0x0000000400f57308 */ /* 0x0003e20000000800 */
[C---:B------:R-:W-:Y:S02]  /*6f50*/  FMUL.FTZ R81, R101.reuse, R81 ;  /* 0x0000005165517220 */ /* 0x040fe40000410000 */
[C---:B------:R-:W-:Y:S01]  /*6f60*/  FMUL.FTZ R84, R101.reuse, R84 ;  /* 0x0000005465547220 */ /* 0x040fe20000410000 */
[----:B--2---:R-:W-:Y:S01]  /*6f70*/  @P0 SHF.L.U32 R5, R6, 0x6, RZ ;  /* 0x0000000606050819 */ /* 0x004fe200000006ff */
[C---:B------:R-:W-:Y:S02]  /*6f80*/  FMUL.FTZ R85, R101.reuse, R85 ;  /* 0x0000005565557220 */ /* 0x040fe40000410000 */
[C---:B------:R-:W-:Y:S02]  /*6f90*/  FMUL.FTZ R96, R101.reuse, R96 ;  /* 0x0000006065607220 */ /* 0x040fe40000410000 */
[----:B------:R-:W-:Y:S01]  /*6fa0*/  FMUL.FTZ R97, R101, R97 ;  /* 0x0000006165617220 */ /* 0x000fe20000410000 */
[----:B------:R-:W-:Y:S01]  /*6fb0*/  MUFU.EX2 R43, R11 ;  /* 0x0000000b002b7308 */ /* 0x000fe20000000800 */
[----:B---3--:R-:W-:Y:S09]  /*6fc0*/  FMNMX.FTZ R2, R44, R2, !PT ;  /* 0x000000022c027209 */ /* 0x008ff20007810000 */
[----:B------:R-:W2:Y:S01]  /*6fd0*/  MUFU.TANH R107, R62 ;  /* 0x0000003e006b7308 */ /* 0x000ea20000002400 */
[--C-:B-1----:R-:W-:Y:S09]  /*6fe0*/  FFMA.FTZ R4, R181, c[0x0][0x2d0], -R174.reuse ;  /* 0x0000b400b5047a23 */ /* 0x102ff200000108ae */
[----:B------:R1:W-:Y:S10]  /*6ff0*/  MUFU.EX2 R45, R4 ;  /* 0x00000004002d7308 */ /* 0x0003f40000000800 */
[----:B------:R3:W4:Y:S01]  /*7000*/  MUFU.EX2 R100, R3 ;  /* 0x0000000300647308 */ /* 0x0007220000000800 */
[----:B--2---:R-:W-:Y:S01]  /*7010*/  FMNMX.FTZ R0, R107, R2, !PT ;  /* 0x000000026b007209 */ /* 0x004fe20007810000 */
[----:B------:R-:W-:Y:S03]  /*7020*/  FADD.FTZ R2, -R102, R105 ;  /* 0x0000006966027221 */ /* 0x000fe60000010100 */
[----:B------:R-:W-:Y:S01]  /*7030*/  FMNMX.FTZ R0, R172, R0, !PT ;  /* 0x00000000ac007209 */ /* 0x000fe20007810000 */
[----:B-1----:R-:W-:Y:S04]  /*7040*/  FFMA.FTZ R4, R180, c[0x0][0x2d0], -R174 ;  /* 0x0000b400b4047a23 */ /* 0x002fe800000108ae */
[----:B------:R1:W-:Y:S01]  /*7050*/  MUFU.EX2 R181, R4 ;  /* 0x0000000400b57308 */ /* 0x0003e20000000800 */
[----:B---3--:R-:W-:Y:S02]  /*7060*/  FMUL.FTZ R3, R2, c[0x0][0x2d0] ;  /* 0x0000b40002037a20 */ /* 0x008fe40000410000 */
[----:B------:R-:W2:Y:S01]  /*7070*/  SHFL.BFLY PT, R2, R0, 0x2, 0x1f ;  /* 0x0c401f0000027f89 */ /* 0x000ea200000e0000 */
[C---:B----4-:R-:W-:Y:S01]  /*7080*/  FMUL.FTZ R34, R100.reuse, R138 ;  /* 0x0000008a64227220 */ /* 0x050fe20000410000 */
[----:B------:R-:W-:Y:S01]  /*7090*/  MOV R138, R241 ;  /* 0x000000f1008a7202 */ /* 0x000fe20000000f00 */
[C---:B------:R-:W-:Y:S04]  /*70a0*/  FMUL.FTZ R35, R100.reuse, R139 ;  /* 0x0000008b64237220 */ /* 0x040fe80000410000 */
[----:B------:R-:W3:Y:S01]  /*70b0*/  MUFU.EX2 R3, R3 ;  /* 0x0000000300037308 */ /* 0x000ee20000000800 */
[----:B------:R-:W-:Y:S01]  /*70c0*/  MOV R139, R51 ;  /* 0x00000033008b7202 */ /* 0x000fe20000000f00 */
[C---:B------:R-:W-:Y:S02]  /*70d0*/  FMUL.FTZ R51, R100.reuse, R155 ;  /* 0x0000009b64337220 */ /* 0x040fe40000410000 */
[C---:B------:R-:W-:Y:S02]  /*70e0*/  FMUL.FTZ R66, R100.reuse, R170 ;  /* 0x000000aa64427220 */ /* 0x040fe40000410000 */
[C---:B------:R-:W-:Y:S02]  /*70f0*/  FMUL.FTZ R67, R100.reuse, R171 ;  /* 0x000000ab64437220 */ /* 0x040fe40000410000 */
[C---:B------:R-:W-:Y:S02]  /*7100*/  FMUL.FTZ R70, R100.reuse, R70 ;  /* 0x0000004664467220 */ /* 0x040fe40000410000 */
[C---:B------:R-:W-:Y:S01]  /*7110*/  FMUL.FTZ R71, R100.reuse, R71 ;  /* 0x0000004764477220 */ /* 0x040fe20000410000 */
[----:B-1----:R-:W-:Y:S01]  /*7120*/  @P0 SHF.R.S32.HI R4, RZ, 0x1f, R234 ;  /* 0x0000001fff040819 */ /* 0x002fe200000114ea */
[C---:B------:R-:W-:Y:S02]  /*7130*/  FMUL.FTZ R82, R100.reuse, R82 ;  /* 0x0000005264527220 */ /* 0x040fe40000410000 */
[----:B------:R-:W-:Y:S02]  /*7140*/  FMUL.FTZ R83, R100, R83 ;  /* 0x0000005364537220 */ /* 0x000fe40000410000 */
[----:B------:R-:W-:Y:S02]  /*7150*/  @P0 IMAD R4, R4, c[0x0][0x1e0], RZ ;  /* 0x0000780004040a24 */ /* 0x000fe400078e02ff */
[----:B------:R-:W-:Y:S01]  /*7160*/  FMUL.FTZ R86, R100, R86 ;  /* 0x0000005664567220 */ /* 0x000fe20000410000 */
[----:B--2---:R-:W-:Y:S01]  /*7170*/  FMNMX.FTZ R0, R0, R2, !PT ;  /* 0x0000000200007209 */ /* 0x004fe20007810000 */
[----:B------:R-:W-:Y:S02]  /*7180*/  @P0 IMAD R4, R234, c[0x0][0x1e4], R4 ;  /* 0x00007900ea040a24 */ /* 0x000fe400078e0204 */
[----:B------:R-:W-:Y:S02]  /*7190*/  FMUL.FTZ R87, R100, R87 ;  /* 0x0000005764577220 */ /* 0x000fe40000410000 */
[----:B------:R-:W1:Y:S01]  /*71a0*/  SHFL.BFLY PT, R2, R0, 0x1, 0x1f ;  /* 0x0c201f0000027f89 */ /* 0x000e6200000e0000 */
[----:B------:R-:W-:Y:S01]  /*71b0*/  @P0 IADD3 R4, R7, R4, RZ ;  /* 0x0000000407040210 */ /* 0x000fe20007ffe0ff */
[----:B---3--:R-:W-:Y:S01]  /*71c0*/  FMUL.FTZ R28, R3, R132 ;  /* 0x00000084031c7220 */ /* 0x008fe20000410000 */
[----:B------:R-:W-:Y:S01]  /*71d0*/  @P0 IADD3 R7, P2, R5, R32, RZ ;  /* 0x0000002005070210 */ /* 0x000fe20007f5e0ff */
[C---:B------:R-:W-:Y:S01]  /*71e0*/  FMUL.FTZ R41, R3.reuse, R145 ;  /* 0x0000009103297220 */ /* 0x040fe20000410000 */
[----:B------:R-:W-:Y:S01]  /*71f0*/  @P0 SHF.L.U64.HI R4, R6, 0x6, R4 ;  /* 0x0000000606040819 */ /* 0x000fe20000010204 */
[----:B------:R-:W-:Y:S01]  /*7200*/  FMUL.FTZ R57, R3, R161 ;  /* 0x000000a103397220 */ /* 0x000fe20000410000 */
[----:B------:R-:W-:Y:S01]  /*7210*/  @P0 LEA R14, P1, R7, c[0x0][0x1c8], 0x1 ;  /* 0x00007200070e0a11 */ /* 0x000fe200078208ff */
[C---:B------:R-:W-:Y:S01]  /*7220*/  FMUL.FTZ R61, R3.reuse, R165 ;  /* 0x000000a5033d7220 */ /* 0x040fe20000410000 */
[----:B------:R-:W-:Y:S01]  /*7230*/  @P0 IADD3.X R6, R4, R29, RZ, P2, !PT ;  /* 0x0000001d04060210 */ /* 0x000fe200017fe4ff */
[C---:B------:R-:W-:Y:S01]  /*7240*/  FMUL.FTZ R72, R3.reuse, R72 ;  /* 0x0000004803487220 */ /* 0x040fe20000410000 */
[----:B------:R-:W-:Y:S01]  /*7250*/  MOV R132, R43 ;  /* 0x0000002b00847202 */ /* 0x000fe20000000f00 */
[----:B------:R-:W-:Y:S01]  /*7260*/  FMUL.FTZ R73, R3, R73 ;  /* 0x0000004903497220 */ /* 0x000fe20000410000 */
[----:B------:R-:W-:Y:S01]  /*7270*/  @P0 LEA.HI.X R15, R7, c[0x0][0x1cc], R6, 0x1, P1 ;  /* 0x00007300070f0a11 */ /* 0x000fe200008f0c06 */
[----:B------:R-:W-:Y:S01]  /*7280*/  FMUL.FTZ R76, R3, R76 ;  /* 0x0000004c034c7220 */ /* 0x000fe20000410000 */
[----:B------:R-:W-:Y:S01]  /*7290*/  @P0 IADD3 R6, P3, R5, R24, RZ ;  /* 0x0000001805060210 */ /* 0x000fe20007f7e0ff */
[----:B------:R-:W-:Y:S01]  /*72a0*/  FMUL.FTZ R77, R3, R77 ;  /* 0x0000004d034d7220 */ /* 0x000fe20000410000 */
[----:B------:R-:W-:Y:S01]  /*72b0*/  @P0 IADD3 R7, P2, R5, R23, RZ ;  /* 0x0000001705070210 */ /* 0x000fe20007f5e0ff */
[----:B------:R2:W-:Y:S01]  /*72c0*/  @P0 LDGSTS.E.BYPASS.LTC128B.128 [R233+0x3100], [R14.64], !P4 ;  /* 0x031000000ee90fae */ /* 0x0005e2000e101d44 */
[----:B------:R-:W-:Y:S01]  /*72d0*/  @P0 IADD3 R5, P1, R8, R5, RZ ;  /* 0x0000000508050210 */ /* 0x000fe20007f3e0ff */
[C---:B------:R-:W-:Y:S01]  /*72e0*/  FMUL.FTZ R88, R3.reuse, R88 ;  /* 0x0000005803587220 */ /* 0x040fe20000410000 */
[----:B------:R-:W-:Y:S01]  /*72f0*/  @P0 IADD3.X R8, R4, R22, RZ, P3, !PT ;  /* 0x0000001604080210 */ /* 0x000fe20001ffe4ff */
[C---:B------:R-:W-:Y:S01]  /*7300*/  FMUL.FTZ R89, R3.reuse, R89 ;  /* 0x0000005903597220 */ /* 0x040fe20000410000 */
[----:B------:R-:W-:Y:S01]  /*7310*/  @P0 LEA R10, P3, R6, c[0x0][0x1c8], 0x1 ;  /* 0x00007200060a0a11 */ /* 0x000fe200078608ff */
[C---:B------:R-:W-:Y:S01]  /*7320*/  FMUL.FTZ R92, R3.reuse, R92 ;  /* 0x0000005c035c7220 */ /* 0x040fe20000410000 */
[----:B------:R-:W-:Y:S01]  /*7330*/  @P0 IADD3.X R9, R4, R21, RZ, P2, !PT ;  /* 0x0000001504090210 */ /* 0x000fe200017fe4ff */
[----:B------:R-:W-:Y:S01]  /*7340*/  FMUL.FTZ R93, R3, R93 ;  /* 0x0000005d035d7220 */ /* 0x000fe20000410000 */
[----:B------:R-:W-:Y:S01]  /*7350*/  @P0 LEA R12, P2, R7, c[0x0][0x1c8], 0x1 ;  /* 0x00007200070c0a11 */ /* 0x000fe200078408ff */
[----:B------:R-:W-:Y:S01]  /*7360*/  FMUL.FTZ R98, R100, R98 ;  /* 0x0000006264627220 */ /* 0x000fe20000410000 */
[----:B------:R-:W-:Y:S01]  /*7370*/  @P0 LEA.HI.X R11, R6, c[0x0][0x1cc], R8, 0x1, P3 ;  /* 0x00007300060b0a11 */ /* 0x000fe200018f0c08 */
[----:B------:R-:W-:Y:S01]  /*7380*/  FFMA.FTZ R6, R185, c[0x0][0x2d0], -R175 ;  /* 0x0000b400b9067a23 */ /* 0x000fe200000108af */
[----:B------:R-:W-:Y:S01]  /*7390*/  @P0 LEA.HI.X R13, R7, c[0x0][0x1cc], R9, 0x1, P2 ;  /* 0x00007300070d0a11 */ /* 0x000fe200010f0c09 */
[----:B------:R-:W-:Y:S01]  /*73a0*/  FMUL.FTZ R99, R100, R99 ;  /* 0x0000006364637220 */ /* 0x000fe20000410000 */
[C---:B------:R-:W-:Y:S01]  /*73b0*/  @P0 IADD3 R7, P2, R5.reuse, R24, RZ ;  /* 0x0000001805070210 */ /* 0x040fe20007f5e0ff */
[----:B------:R3:W-:Y:S01]  /*73c0*/  @P0 LDGSTS.E.BYPASS.LTC128B.128 [R233+0x4100], [R10.64], !P6 ;  /* 0x041000000ae90fae */ /* 0x0007e2000f101d44 */
[----:B------:R4:W-:Y:S01]  /*73d0*/  MUFU.EX2 R24, R6 ;  /* 0x0000000600187308 */ /* 0x0009e20000000800 */
[----:B------:R-:W-:Y:S01]  /*73e0*/  @P0 IADD3 R9, P3, R5, R32, RZ ;  /* 0x0000002005090210 */ /* 0x000fe20007f7e0ff */
[----:B------:R-:W-:Y:S01]  /*73f0*/  FMUL.FTZ R32, R101, R136 ;  /* 0x0000008865207220 */ /* 0x000fe20000410000 */
[----:B------:R-:W-:Y:S02]  /*7400*/  @P0 IADD3.X R4, R27, R4, RZ, P1, !PT ;  /* 0x000000041b040210 */ /* 0x000fe40000ffe4ff */
[----:B------:R-:W-:Y:S02]  /*7410*/  @P0 IADD3 R5, P1, R5, R23, RZ ;  /* 0x0000001705050210 */ /* 0x000fe40007f3e0ff */
[C---:B------:R-:W-:Y:S01]  /*7420*/  @P0 IADD3.X R17, R4.reuse, R29, RZ, P3, !PT ;  /* 0x0000001d04110210 */ /* 0x040fe20001ffe4ff */
[----:B------:R5:W-:Y:S01]  /*7430*/  @P0 LDGSTS.E.BYPASS.LTC128B.128 [R233+0x5100], [R12.64], !P5 ;  /* 0x051000000ce90fae */ /* 0x000be2000e901d44 */
[----:B------:R-:W-:Y:S01]  /*7440*/  @P0 LEA R8, P3, R9, c[0x0][0x1c8], 0x1 ;  /* 0x0000720009080a11 */ /* 0x000fe200078608ff */
[----:B------:R-:W-:Y:S01]  /*7450*/  FMUL.FTZ R29, R3, R133 ;  /* 0x00000085031d7220 */ /* 0x000fe20000410000 */
[C---:B------:R-:W-:Y:S02]  /*7460*/  @P0 IADD3.X R18, R4.reuse, R22, RZ, P2, !PT ;  /* 0x0000001604120210 */ /* 0x040fe400017fe4ff */
[----:B------:R-:W-:Y:S01]  /*7470*/  @P0 LEA.HI.X R9, R9, c[0x0][0x1cc], R17, 0x1, P3 ;  /* 0x0000730009090a11 */ /* 0x000fe200018f0c11 */
[----:B------:R-:W-:Y:S01]  /*7480*/  FMUL.FTZ R17, R101, R121 ;  /* 0x0000007965117220 */ /* 0x000fe20000410000 */
[----:B------:R-:W-:Y:S02]  /*7490*/  @P0 IADD3.X R16, R4, R21, RZ, P1, !PT ;  /* 0x0000001504100210 */ /* 0x000fe40000ffe4ff */
[----:B------:R-:W-:Y:S01]  /*74a0*/  @P0 LEA R4, P1, R5, c[0x0][0x1c8], 0x1 ;  /* 0x0000720005040a11 */ /* 0x000fe200078208ff */
[----:B------:R2:W-:Y:S01]  /*74b0*/  @P0 LDGSTS.E.BYPASS.LTC128B.128 [R233+0x3900], [R8.64], !P4 ;  /* 0x0390000008e90fae */ /* 0x0005e2000e101d44 */
[----:B-1----:R-:W-:Y:S01]  /*74c0*/  FMNMX.FTZ R2, R0, R2, !PT ;  /* 0x0000000200027209 */ /* 0x002fe20007810000 */
[----:B------:R-:W-:Y:S01]  /*74d0*/  FFMA.FTZ R0, R19, c[0x0][0x2d0], -R174 ;  /* 0x0000b40013007a23 */ /* 0x000fe200000108ae */
[----:B------:R-:W-:Y:S01]  /*74e0*/  @P0 LEA.HI.X R5, R5, c[0x0][0x1cc], R16, 0x1, P1 ;  /* 0x0000730005050a11 */ /* 0x000fe200008f0c10 */
[--C-:B------:R-:W-:Y:S01]  /*74f0*/  FFMA.FTZ R19, R184, c[0x0][0x2d0], -R175.reuse ;  /* 0x0000b400b8137a23 */ /* 0x100fe200000108af */
[----:B------:R-:W-:Y:S01]  /*7500*/  MOV R136, R243 ;  /* 0x000000f300887202 */ /* 0x000fe20000000f00 */
[----:B------:R-:W-:Y:S01]  /*7510*/  FMUL.FTZ R105, R2, c[0x0][0x2d0] ;  /* 0x0000b40002697a20 */ /* 0x000fe20000410000 */
[----:B----4-:R-:W-:Y:S01]  /*7520*/  @P0 LEA R6, P2, R7, c[0x0][0x1c8], 0x1 ;  /* 0x0000720007060a11 */ /* 0x010fe200078408ff */
[----:B------:R-:W1:Y:S01]  /*7530*/  MUFU.EX2 R20, R19 ;  /* 0x0000001300147308 */ /* 0x000e620000000800 */
[----:B------:R-:W-:Y:S01]  /*7540*/  FFMA.FTZ R16, R183, c[0x0][0x2d0], -R175 ;  /* 0x0000b400b7107a23 */ /* 0x000fe200000108af */
[----:B------:R-:W-:Y:S01]  /*7550*/  MOV R184, R25 ;  /* 0x0000001900b87202 */ /* 0x000fe20000000f00 */
[----:B---3--:R-:W-:Y:S01]  /*7560*/  FFMA.FTZ R10, R188, c[0x0][0x2d0], -R105 ;  /* 0x0000b400bc0a7a23 */ /* 0x008fe20000010869 */
[----:B------:R-:W-:Y:S01]  /*7570*/  @P0 LEA.HI.X R7, R7, c[0x0][0x1cc], R18, 0x1, P2 ;  /* 0x0000730007070a11 */ /* 0x000fe200010f0c12 */
[----:B------:R-:W-:Y:S01]  /*7580*/  FMUL.FTZ R18, R100, R122 ;  /* 0x0000007a64127220 */ /* 0x000fe20000410000 */
[----:B------:R-:W-:Y:S01]  /*7590*/  MOV R145, R247 ;  /* 0x000000f700917202 */ /* 0x000fe20000000f00 */
[C---:B------:R-:W-:Y:S01]  /*75a0*/  FMUL.FTZ R25, R3.reuse, R129 ;  /* 0x0000008103197220 */ /* 0x040fe20000410000 */
[----:B------:R-:W-:Y:S01]  /*75b0*/  MOV R129, R44 ;  /* 0x0000002c00817202 */ /* 0x000fe20000000f00 */
[----:B------:R3:W-:Y:S01]  /*75c0*/  @P0 LDGSTS.E.BYPASS.LTC128B.128 [R233+0x4900], [R6.64], !P6 ;  /* 0x0490000006e90fae */ /* 0x0007e2000f101d44 */
[----:B------:R4:W3:Y:S01]  /*75d0*/  MUFU.EX2 R180, R0 ;  /* 0x0000000000b47308 */ /* 0x0008e20000000800 */
[C---:B-----5:R-:W-:Y:S01]  /*75e0*/  FMUL.FTZ R12, R3.reuse, R116 ;  /* 0x00000074030c7220 */ /* 0x060fe20000410000 */
[----:B------:R-:W-:Y:S01]  /*75f0*/  MOV R185, R249 ;  /* 0x000000f900b97202 */ /* 0x000fe20000000f00 */
[----:B------:R-:W-:Y:S01]  /*7600*/  FMUL.FTZ R13, R3, R117 ;  /* 0x00000075030d7220 */ /* 0x000fe20000410000 */
[----:B------:R-:W-:Y:S01]  /*7610*/  MOV R188, R248 ;  /* 0x000000f800bc7202 */ /* 0x000fe20000000f00 */
[----:B------:R-:W-:Y:S01]  /*7620*/  FFMA.FTZ R44, R190, c[0x0][0x2d0], -R173 ;  /* 0x0000b400be2c7a23 */ /* 0x000fe200000108ad */
[----:B------:R-:W-:Y:S01]  /*7630*/  MOV R133, R246 ;  /* 0x000000f600857202 */ /* 0x000fe20000000f00 */
[----:B------:R5:W-:Y:S01]  /*7640*/  @P0 LDGSTS.E.BYPASS.LTC128B.128 [R233+0x5900], [R4.64], !P5 ;  /* 0x0590000004e90fae */ /* 0x000be2000e901d44 */
[----:B------:R-:W-:Y:S02]  /*7650*/  FFMA.FTZ R107, R107, c[0x0][0x2d0], -R105 ;  /* 0x0000b4006b6b7a23 */ /* 0x000fe40000010869 */
[----:B------:R5:W-:Y:S01]  /*7660*/  MUFU.EX2 R252, R16 ;  /* 0x0000001000fc7308 */ /* 0x000be20000000800 */
[C---:B--2---:R-:W-:Y:S02]  /*7670*/  FMUL.FTZ R8, R3.reuse, R108 ;  /* 0x0000006c03087220 */ /* 0x044fe40000410000 */
[----:B------:R-:W-:Y:S01]  /*7680*/  FMUL.FTZ R9, R3, R109 ;  /* 0x0000006d03097220 */ /* 0x000fe20000410000 */
[----:B-1----:R-:W-:Y:S01]  /*7690*/  MOV R183, R20 ;  /* 0x0000001400b77202 */ /* 0x002fe20000000f00 */
[----:B------:R-:W-:Y:S01]  /*76a0*/  LDSM.16.MT88.4 R36, [R218+0x100] ;  /* 0x00010000da24783b */ /* 0x000fe20000004200 */
[----:B------:R-:W-:Y:S04]  /*76b0*/  FMUL.FTZ R19, R100, R123 ;  /* 0x0000007b64137220 */ /* 0x000fe80000410000 */
[----:B------:R-:W-:Y:S03]  /*76c0*/  MUFU.EX2 R205, R10 ;  /* 0x0000000a00cd7308 */ /* 0x000fe60000000800 */
[----:B------:R-:W1:Y:S01]  /*76d0*/  LDSM.16.MT88.4 R20, [R217+0x100] ;  /* 0x00010000d914783b */ /* 0x000e620000004200 */
[----:B----4-:R-:W-:Y:S02]  /*76e0*/  FADD.FTZ R0, -R2, R106 ;  /* 0x0000006a02007221 */ /* 0x010fe40000010100 */
[----:B------:R-:W-:Y:S02]  /*76f0*/  FFMA.FTZ R106, R199, c[0x0][0x2d0], -R175 ;  /* 0x0000b400c76a7a23 */ /* 0x000fe400000108af */
[----:B------:R-:W-:Y:S02]  /*7700*/  FMUL.FTZ R0, R0, c[0x0][0x2d0] ;  /* 0x0000b40000007a20 */ /* 0x000fe40000410000 */
[----:B---3--:R-:W-:Y:S01]  /*7710*/  FMUL.FTZ R6, R100, R114 ;  /* 0x0000007264067220 */ /* 0x008fe20000410000 */
[----:B------:R-:W-:Y:S01]  /*7720*/  F2FP.PACK_AB R114, R182, R245 ;  /* 0x000000f5b672723e */ /* 0x000fe200000000ff */
[----:B------:R-:W-:Y:S01]  /*7730*/  FMUL.FTZ R7, R100, R115 ;  /* 0x0000007364077220 */ /* 0x000fe20000410000 */
[----:B------:R-:W-:Y:S01]  /*7740*/  F2FP.PACK_AB R115, R180, R246 ;  /* 0x000000f6b473723e */ /* 0x000fe200000000ff */
[----:B-----5:R-:W-:Y:S01]  /*7750*/  FFMA.FTZ R4, R189, c[0x0][0x2d0], -R105 ;  /* 0x0000b400bd047a23 */ /* 0x020fe20000010869 */
[----:B------:R-:W2:Y:S01]  /*7760*/  MUFU.EX2 R0, R0 ;  /* 0x0000000000007308 */ /* 0x000ea20000000800 */
[----:B------:R-:W-:Y:S01]  /*7770*/  FMUL.FTZ R5, R101, R113 ;  /* 0x0000007165057220 */ /* 0x000fe20000410000 */
[----:B------:R-:W-:Y:S01]  /*7780*/  F2FP.PACK_AB R113, R181, R45 ;  /* 0x0000002db571723e */ /* 0x000fe200000000ff */
[----:B------:R-:W-:Y:S01]  /*7790*/  FMUL.FTZ R16, R101, R120 ;  /* 0x0000007865107220 */ /* 0x000fe20000410000 */
[----:B------:R-:W3:Y:S01]  /*77a0*/  LDSM.16.MT88.4 R52, [R217+0x1100] ;  /* 0x00110000d934783b */ /* 0x000ee20000004200 */
[----:B------:R-:W-:Y:S01]  /*77b0*/  MOV R189, R48 ;  /* 0x0000003000bd7202 */ /* 0x000fe20000000f00 */
[----:B------:R-:W-:Y:S01]  /*77c0*/  FFMA.FTZ R48, R191, c[0x0][0x2d0], -R173 ;  /* 0x0000b400bf307a23 */ /* 0x000fe200000108ad */
[----:B------:R-:W-:Y:S03]  /*77d0*/  MOV R191, R185 ;  /* 0x000000b900bf7202 */ /* 0x000fe60000000f00 */
[----:B------:R4:W5:Y:S02]  /*77e0*/  MUFU.EX2 R206, R4 ;  /* 0x0000000400ce7308 */ /* 0x0009640000000800 */
[----:B------:R-:W-:Y:S08]  /*77f0*/  LDSM.16.MT88.4 R120, [R217+0x2100] ;  /* 0x00210000d978783b */ /* 0x000ff00000004200 */
[----:B------:R1:W-:Y:S01]  /*7800*/  MUFU.EX2 R243, R106 ;  /* 0x0000006a00f37308 */ /* 0x0003e20000000800 */
[----:B------:R-:W0:Y:S01]  /*7810*/  LDGDEPBAR ;  /* 0x00000000000079af */ /* 0x000e220000000000 */
[----:B--2---:R-:W-:Y:S01]  /*7820*/  FMUL.FTZ R10, R0, R110 ;  /* 0x0000006e000a7220 */ /* 0x004fe20000410000 */
[----:B------:R-:W-:Y:S01]  /*7830*/  F2FP.PACK_AB R110, R252, R183 ;  /* 0x000000b7fc6e723e */ /* 0x000fe200000000ff */
[C---:B------:R-:W-:Y:S02]  /*7840*/  FMUL.FTZ R11, R0.reuse, R111 ;  /* 0x0000006f000b7220 */ /* 0x040fe40000410000 */
[C---:B------:R-:W-:Y:S02]  /*7850*/  FMUL.FTZ R14, R0.reuse, R118 ;  /* 0x00000076000e7220 */ /* 0x040fe40000410000 */
[C---:B------:R-:W-:Y:S02]  /*7860*/  FMUL.FTZ R15, R0.reuse, R119 ;  /* 0x00000077000f7220 */ /* 0x040fe40000410000 */
[----:B------:R2:W-:Y:S01]  /*7870*/  MUFU.EX2 R249, R44 ;  /* 0x0000002c00f97308 */ /* 0x0005e20000000800 */
[C---:B------:R-:W-:Y:S01]  /*7880*/  FMUL.FTZ R27, R0.reuse, R131 ;  /* 0x00000083001b7220 */ /* 0x040fe20000410000 */
[----:B------:R-:W-:Y:S01]  /*7890*/  MOV R131, R42 ;  /* 0x0000002a00837202 */ /* 0x000fe20000000f00 */
[----:B----4-:R-:W-:Y:S01]  /*78a0*/  FFMA.FTZ R4, R187, c[0x0][0x2d0], -R105 ;  /* 0x0000b400bb047a23 */ /* 0x010fe20000010869 */
[----:B------:R-:W-:Y:S01]  /*78b0*/  MOV R187, R26 ;  /* 0x0000001a00bb7202 */ /* 0x000fe20000000f00 */
[----:B------:R-:W-:Y:S01]  /*78c0*/  FMUL.FTZ R26, R0, R130 ;  /* 0x00000082001a7220 */ /* 0x000fe20000410000 */
[----:B-----5:R-:W-:Y:S01]  /*78d0*/  F2FP.PACK_AB R109, R206, R205 ;  /* 0x000000cdce6d723e */ /* 0x020fe200000000ff */
[C---:B------:R-:W-:Y:S01]  /*78e0*/  FMUL.FTZ R30, R0.reuse, R134 ;  /* 0x00000086001e7220 */ /* 0x040fe20000410000 */
[----:B------:R-:W4:Y:S01]  /*78f0*/  LDSM.16.MT88.4 R116, [R218+0x1100] ;  /* 0x00110000da74783b */ /* 0x000f220000004200 */
[----:B------:R-:W-:Y:S01]  /*7900*/  FMUL.FTZ R31, R0, R135 ;  /* 0x00000087001f7220 */ /* 0x000fe20000410000 */
[----:B------:R5:W-:Y:S01]  /*7910*/  MUFU.EX2 R207, R4 ;  /* 0x0000000400cf7308 */ /* 0x000be20000000800 */
[----:B------:R-:W-:Y:S01]  /*7920*/  MOV R130, R45 ;  /* 0x0000002d00827202 */ /* 0x000fe20000000f00 */
[C---:B------:R-:W-:Y:S01]  /*7930*/  FMUL.FTZ R45, R3.reuse, R149 ;  /* 0x00000095032d7220 */ /* 0x040fe20000410000 */
[----:B------:R-:W-:Y:S01]  /*7940*/  MOV R134, R245 ;  /* 0x000000f500867202 */ /* 0x000fe20000000f00 */
[----:B-1----:R-:W-:Y:S01]  /*7950*/  FFMA.FTZ R106, R198, c[0x0][0x2d0], -R175 ;  /* 0x0000b400c66a7a23 */ /* 0x002fe200000108af */
[----:B------:R-:W-:Y:S01]  /*7960*/  MOV R135, R244 ;  /* 0x000000f400877202 */ /* 0x000fe20000000f00 */
[C---:B------:R-:W-:Y:S02]  /*7970*/  FMUL.FTZ R46, R0.reuse, R150 ;  /* 0x00000096002e7220 */ /* 0x040fe40000410000 */
[C---:B------:R-:W-:Y:S02]  /*7980*/  FMUL.FTZ R47, R0.reuse, R151 ;  /* 0x00000097002f7220 */ /* 0x040fe40000410000 */
[----:B------:R1:W-:Y:S01]  /*7990*/  MUFU.EX2 R242, R106 ;  /* 0x0000006a00f27308 */ /* 0x0003e20000000800 */
[C---:B------:R-:W-:Y:S02]  /*79a0*/  FMUL.FTZ R58, R0.reuse, R162 ;  /* 0x000000a2003a7220 */ /* 0x040fe40000410000 */
[C---:B------:R-:W-:Y:S02]  /*79b0*/  FMUL.FTZ R59, R0.reuse, R163 ;  /* 0x000000a3003b7220 */ /* 0x040fe40000410000 */
[C---:B--2---:R-:W-:Y:S02]  /*79c0*/  FMUL.FTZ R44, R3.reuse, R148 ;  /* 0x00000094032c7220 */ /* 0x044fe40000410000 */
[C---:B------:R-:W-:Y:S02]  /*79d0*/  FMUL.FTZ R62, R0.reuse, R166 ;  /* 0x000000a6003e7220 */ /* 0x040fe40000410000 */
[C---:B------:R-:W-:Y:S01]  /*79e0*/  FMUL.FTZ R63, R0.reuse, R167 ;  /* 0x000000a7003f7220 */ /* 0x040fe20000410000 */
[----:B------:R2:W-:Y:S01]  /*79f0*/  MUFU.EX2 R248, R48 ;  /* 0x0000003000f87308 */ /* 0x0005e20000000800 */
[C---:B------:R-:W-:Y:S02]  /*7a00*/  FMUL.FTZ R74, R0.reuse, R74 ;  /* 0x0000004a004a7220 */ /* 0x040fe40000410000 */
[----:B------:R-:W-:Y:S02]  /*7a10*/  FMUL.FTZ R75, R0, R75 ;  /* 0x0000004b004b7220 */ /* 0x000fe40000410000 */
[----:B-----5:R-:W-:Y:S01]  /*7a20*/  FFMA.FTZ R4, R186, c[0x0][0x2d0], -R105 ;  /* 0x0000b400ba047a23 */ /* 0x020fe20000010869 */
[----:B------:R-:W-:Y:S01]  /*7a30*/  MOV R186, R24 ;  /* 0x0000001800ba7202 */ /* 0x000fe20000000f00 */
[----:B------:R-:W-:Y:S01]  /*7a40*/  FMUL.FTZ R24, R3, R128 ;  /* 0x0000008003187220 */ /* 0x000fe20000410000 */
[----:B------:R-:W-:Y:S01]  /*7a50*/  MOV R128, R250 ;  /* 0x000000fa00807202 */ /* 0x000fe20000000f00 */
[----:B------:R-:W-:Y:S01]  /*7a60*/  FMUL.FTZ R78, R0, R78 ;  /* 0x0000004e004e7220 */ /* 0x000fe20000410000 */
[----:B------:R5:W3:Y:S01]  /*7a70*/  MUFU.EX2 R208, R4 ;  /* 0x0000000400d07308 */ /* 0x000ae20000000800 */
[----:B------:R-:W-:Y:S01]  /*7a80*/  F2FP.PACK_AB R108, R186, R43 ;  /* 0x0000002bba6c723e */ /* 0x000fe200000000ff */
[C---:B------:R-:W-:Y:S01]  /*7a90*/  FMUL.FTZ R43, R0.reuse, R147 ;  /* 0x00000093002b7220 */ /* 0x040fe20000410000 */
[----:B------:R-:W-:Y:S01]  /*7aa0*/  MOV R147, R135 ;  /* 0x0000008700937202 */ /* 0x000fe20000000f00 */
[--C-:B-1----:R-:W-:Y:S01]  /*7ab0*/  FFMA.FTZ R106, R201, c[0x0][0x2d0], -R175.reuse ;  /* 0x0000b400c96a7a23 */ /* 0x102fe200000108af */
[----:B------:R-:W-:Y:S01]  /*7ac0*/  MOV R135, R133 ;  /* 0x0000008500877202 */ /* 0x000fe20000000f00 */
[C---:B------:R-:W-:Y:S01]  /*7ad0*/  FMUL.FTZ R79, R0.reuse, R79 ;  /* 0x0000004f004f7220 */ /* 0x040fe20000410000 */
[----:B------:R-:W-:Y:S01]  /*7ae0*/  MOV R133, R131 ;  /* 0x0000008300857202 */ /* 0x000fe20000000f00 */
[C---:B------:R-:W-:Y:S02]  /*7af0*/  FMUL.FTZ R90, R0.reuse, R90 ;  /* 0x0000005a005a7220 */ /* 0x040fe40000410000 */
[----:B------:R1:W-:Y:S01]  /*7b00*/  MUFU.EX2 R241, R106 ;  /* 0x0000006a00f17308 */ /* 0x0003e20000000800 */
[C---:B------:R-:W-:Y:S02]  /*7b10*/  FMUL.FTZ R91, R0.reuse, R91 ;  /* 0x0000005b005b7220 */ /* 0x040fe40000410000 */
[C---:B------:R-:W-:Y:S02]  /*7b20*/  FMUL.FTZ R94, R0.reuse, R94 ;  /* 0x0000005e005e7220 */ /* 0x040fe40000410000 */
[C---:B--2---:R-:W-:Y:S02]  /*7b30*/  FMUL.FTZ R48, R101.reuse, R152 ;  /* 0x0000009865307220 */ /* 0x044fe40000410000 */
[----:B------:R-:W-:Y:S02]  /*7b40*/  FMUL.FTZ R95, R0, R95 ;  /* 0x0000005f005f7220 */ /* 0x000fe40000410000 */
[--C-:B------:R-:W-:Y:S01]  /*7b50*/  FFMA.FTZ R128, R128, c[0x0][0x2d0], -R174.reuse ;  /* 0x0000b40080807a23 */ /* 0x100fe200000108ae */
[----:B------:R2:W-:Y:S01]  /*7b60*/  MUFU.EX2 R250, R40 ;  /* 0x0000002800fa7308 */ /* 0x0005e20000000800 */
[----:B-----5:R-:W-:Y:S01]  /*7b70*/  FMUL.FTZ R4, R101, R112 ;  /* 0x0000007065047220 */ /* 0x020fe20000410000 */
[----:B------:R-:W-:Y:S01]  /*7b80*/  F2FP.PACK_AB R112, R187, R42 ;  /* 0x0000002abb70723e */ /* 0x000fe200000000ff */
[----:B------:R-:W-:Y:S01]  /*7b90*/  FMUL.FTZ R42, R0, R146 ;  /* 0x00000092002a7220 */ /* 0x000fe20000410000 */
[----:B---3--:R-:W-:Y:S02]  /*7ba0*/  F2FP.PACK_AB R111, R208, R207 ;  /* 0x000000cfd06f723e */ /* 0x008fe400000000ff */
[----:B------:R-:W-:Y:S04]  /*7bb0*/  MOV R146, R236 ;  /* 0x000000ec00927202 */ /* 0x000fe80000000f00 */
[----:B------:R3:W-:Y:S01]  /*7bc0*/  MUFU.EX2 R244, R64 ;  /* 0x0000004000f47308 */ /* 0x0007e20000000800 */
[-C--:B------:R-:W-:Y:S05]  /*7bd0*/  HMMA.16816.F32 R4, R112, R20.reuse, R4 ;  /* 0x000000147004723c */ /* 0x080fea0000001804 */
[----:B-1----:R-:W-:Y:S03]  /*7be0*/  FFMA.FTZ R106, R200, c[0x0][0x2d0], -R175 ;  /* 0x0000b400c86a7a23 */ /* 0x002fe600000108af */
[C---:B------:R-:W-:Y:S01]  /*7bf0*/  HMMA.16816.F32 R8, R108.reuse, R20, R8 ;  /* 0x000000146c08723c */ /* 0x040fe20000001808 */
[----:B------:R-:W-:Y:S03]  /*7c00*/  MUFU.EX2 R107, R107 ;  /* 0x0000006b006b7308 */ /* 0x000fe60000000800 */
[----:B--2---:R-:W-:Y:S01]  /*7c10*/  FMUL.FTZ R40, R3, R144 ;  /* 0x0000009003287220 */ /* 0x004fe20000410000 */
[----:B------:R-:W-:Y:S02]  /*7c20*/  MOV R144, R237 ;  /* 0x000000ed00907202 */ /* 0x000fe40000000f00 */
[C---:B------:R-:W-:Y:S01]  /*7c30*/  FMUL.FTZ R20, R101.reuse, R124 ;  /* 0x0000007c65147220 */ /* 0x040fe20000410000 */
[-C--:B------:R-:W-:Y:S03]  /*7c40*/  HMMA.16816.F32 R12, R108, R22.reuse, R12 ;  /* 0x000000166c0c723c */ /* 0x080fe6000000180c */
[----:B------:R1:W-:Y:S01]  /*7c50*/  MUFU.EX2 R246, R56 ;  /* 0x0000003800f67308 */ /* 0x0003e20000000800 */
[C---:B------:R-:W-:Y:S02]  /*7c60*/  FMUL.FTZ R21, R101.reuse, R125 ;  /* 0x0000007d65157220 */ /* 0x040fe40000410000 */
[----:B---3--:R-:W-:Y:S02]  /*7c70*/  FMUL.FTZ R64, R101, R168 ;  /* 0x000000a865407220 */ /* 0x008fe40000410000 */
[C---:B------:R-:W-:Y:S01]  /*7c80*/  HMMA.16816.F32 R16, R112.reuse, R22, R16 ;  /* 0x000000167010723c */ /* 0x040fe20000001810 */
[----:B------:R-:W-:Y:S04]  /*7c90*/  LDSM.16.MT88.4 R168, [R218+0x1d00] ;  /* 0x001d0000daa8783b */ /* 0x000fe80000004200 */
[----:B------:R2:W-:Y:S02]  /*7ca0*/  MUFU.EX2 R245, R60 ;  /* 0x0000003c00f57308 */ /* 0x0005e40000000800 */
[C---:B------:R-:W-:Y:S02]  /*7cb0*/  FMUL.FTZ R22, R100.reuse, R126 ;  /* 0x0000007e64167220 */ /* 0x040fe40000410000 */
[----:B------:R-:W-:Y:S02]  /*7cc0*/  FMUL.FTZ R23, R100, R127 ;  /* 0x0000007f64177220 */ /* 0x000fe40000410000 */
[----:B------:R-:W-:Y:S05]  /*7cd0*/  LDSM.16.MT88.4 R124, [R218+0x500] ;  /* 0x00050000da7c783b */ /* 0x000fea0000004200 */
[-C--:B------:R-:W-:Y:S03]  /*7ce0*/  HMMA.16816.F32 R20, R112, R36.reuse, R20 ;  /* 0x000000247014723c */ /* 0x080fe60000001814 */
[C---:B-1----:R-:W-:Y:S05]  /*7cf0*/  FMUL.FTZ R56, R3.reuse, R160 ;  /* 0x000000a003387220 */ /* 0x042fea0000410000 */
[C---:B------:R-:W-:Y:S04]  /*7d00*/  HMMA.16816.F32 R24, R108.reuse, R36, R24 ;  /* 0x000000246c18723c */ /* 0x040fe80000001818 */
[----:B--2---:R-:W-:Y:S03]  /*7d10*/  FMUL.FTZ R60, R3, R164 ;  /* 0x000000a4033c7220 */ /* 0x004fe60000410000 */
[----:B------:R-:W-:Y:S01]  /*7d20*/  FFMA.FTZ R36, R192, c[0x0][0x2d0], -R173 ;  /* 0x0000b400c0247a23 */ /* 0x000fe200000108ad */
[-C--:B------:R-:W-:Y:S03]  /*7d30*/  HMMA.16816.F32 R28, R108, R38.reuse, R28 ;  /* 0x000000266c1c723c */ /* 0x080fe6000000181c */
[----:B------:R1:W2:Y:S01]  /*7d40*/  MUFU.EX2 R251, R36 ;  /* 0x0000002400fb7308 */ /* 0x0002a20000000800 */
[----:B------:R-:W-:Y:S01]  /*7d50*/  MOV R192, R50 ;  /* 0x0000003200c07202 */ /* 0x000fe20000000f00 */
[C---:B------:R-:W-:Y:S02]  /*7d60*/  FMUL.FTZ R50, R100.reuse, R154 ;  /* 0x0000009a64327220 */ /* 0x040fe40000410000 */
[C---:B------:R-:W-:Y:S01]  /*7d70*/  FMUL.FTZ R37, R101.reuse, R141 ;  /* 0x0000008d65257220 */ /* 0x040fe20000410000 */
[C---:B------:R-:W-:Y:S04]  /*7d80*/  HMMA.16816.F32 R32, R112.reuse, R38, R32 ;  /* 0x000000267020723c */ /* 0x040fe80000001820 */
[----:B------:R-:W-:Y:S02]  /*7d90*/  MOV R141, R240 ;  /* 0x000000f0008d7202 */ /* 0x000fe40000000f00 */
[----:B------:R3:W-:Y:S01]  /*7da0*/  MUFU.EX2 R240, R106 ;  /* 0x0000006a00f07308 */ /* 0x0007e20000000800 */
[C---:B------:R-:W-:Y:S01]  /*7db0*/  FMUL.FTZ R38, R100.reuse, R142 ;  /* 0x0000008e64267220 */ /* 0x040fe20000410000 */
[----:B------:R-:W-:Y:S01]  /*7dc0*/  MOV R142, R239 ;  /* 0x000000ef008e7202 */ /* 0x000fe20000000f00 */
[----:B------:R-:W-:Y:S03]  /*7dd0*/  FMUL.FTZ R39, R100, R143 ;  /* 0x0000008f64277220 */ /* 0x000fe60000410000 */
[----:B------:R-:W-:Y:S01]  /*7de0*/  MOV R143, R238 ;  /* 0x000000ee008f7202 */ /* 0x000fe20000000f00 */
[C---:B-1----:R-:W-:Y:S01]  /*7df0*/  FMUL.FTZ R36, R101.reuse, R140 ;  /* 0x0000008c65247220 */ /* 0x042fe20000410000 */
[----:B------:R-:W-:Y:S01]  /*7e00*/  MOV R140, R49 ;  /* 0x00000031008c7202 */ /* 0x000fe20000000f00 */
[----:B------:R-:W-:Y:S02]  /*7e10*/  FMUL.FTZ R49, R101, R153 ;  /* 0x0000009965317220 */ /* 0x000fe40000410000 */
[----:B------:R-:W-:Y:S03]  /*7e20*/  LDSM.16.MT88.4 R152, [R217+0x1d00] ;  /* 0x001d0000d998783b */ /* 0x000fe60000004200 */
[-C--:B------:R-:W-:Y:S03]  /*7e30*/  HMMA.16816.F32 R36, R112, R52.reuse, R36 ;  /* 0x000000347024723c */ /* 0x080fe60000001824 */
[--C-:B---3--:R-:W-:Y:S05]  /*7e40*/  FFMA.FTZ R106, R203, c[0x0][0x2d0], -R105.reuse ;  /* 0x0000b400cb6a7a23 */ /* 0x108fea0000010869 */
[C---:B------:R-:W-:Y:S07]  /*7e50*/  HMMA.16816.F32 R40, R108.reuse, R52, R40 ;  /* 0x000000346c28723c */ /* 0x040fee0000001828 */
[--C-:B------:R-:W-:Y:S01]  /*7e60*/  FFMA.FTZ R52, R196, c[0x0][0x2d0], -R174.reuse ;  /* 0x0000b400c4347a23 */ /* 0x100fe200000108ae */
[-C--:B------:R-:W-:Y:S01]  /*7e70*/  HMMA.16816.F32 R44, R108, R54.reuse, R44 ;  /* 0x000000366c2c723c */ /* 0x080fe2000000182c */
[----:B------:R1:W-:Y:S03]  /*7e80*/  MUFU.EX2 R196, R106 ;  /* 0x0000006a00c47308 */ /* 0x0003e60000000800 */
[C---:B------:R-:W-:Y:S04]  /*7e90*/  FMUL.FTZ R53, R101.reuse, R157 ;  /* 0x0000009d65357220 */ /* 0x040fe80000410000 */
[C---:B------:R-:W-:Y:S03]  /*7ea0*/  HMMA.16816.F32 R48, R112.reuse, R54, R48 ;  /* 0x000000367030723c */ /* 0x040fe60000001830 */
[----:B------:R3:W5:Y:S04]  /*7eb0*/  MUFU.EX2 R247, R52 ;  /* 0x0000003400f77308 */ /* 0x0007680000000800 */
[C---:B------:R-:W-:Y:S02]  /*7ec0*/  FMUL.FTZ R54, R100.reuse, R158 ;  /* 0x0000009e64367220 */ /* 0x040fe40000410000 */
[----:B------:R-:W-:Y:S03]  /*7ed0*/  FMUL.FTZ R55, R100, R159 ;  /* 0x0000009f64377220 */ /* 0x000fe60000410000 */
[--C-:B-1----:R-:W-:Y:S04]  /*7ee0*/  FFMA.FTZ R106, R204, c[0x0][0x2d0], -R105.reuse ;  /* 0x0000b400cc6a7a23 */ /* 0x102fe80000010869 */
[----:B------:R1:W1:Y:S01]  /*7ef0*/  MUFU.EX2 R195, R106 ;  /* 0x0000006a00c37308 */ /* 0x0002620000000800 */
[----:B---3--:R-:W-:Y:S07]  /*7f00*/  FMUL.FTZ R52, R101, R156 ;  /* 0x0000009c65347220 */ /* 0x008fee0000410000 */
[-C--:B----4-:R-:W-:Y:S08]  /*7f10*/  HMMA.16816.F32 R52, R112, R116.reuse, R52 ;  /* 0x000000747034723c */ /* 0x090ff00000001834 */
[C---:B------:R-:W-:Y:S04]  /*7f20*/  HMMA.16816.F32 R56, R108.reuse, R116, R56 ;  /* 0x000000746c38723c */ /* 0x040fe80000001838 */
[--C-:B-1----:R-:W-:Y:S02]  /*7f30*/  FFMA.FTZ R106, R213, c[0x0][0x2d0], -R105.reuse ;  /* 0x0000b400d56a7a23 */ /* 0x102fe40000010869 */
[----:B------:R-:W-:Y:S02]  /*7f40*/  MUFU.EX2 R213, R128 ;  /* 0x0000008000d57308 */ /* 0x000fe40000000800 */
[-C--:B------:R-:W-:Y:S08]  /*7f50*/  HMMA.16816.F32 R60, R108, R118.reuse, R60 ;  /* 0x000000766c3c723c */ /* 0x080ff0000000183c */
[C---:B------:R-:W-:Y:S01]  /*7f60*/  HMMA.16816.F32 R64, R112.reuse, R118, R64 ;  /* 0x000000767040723c */ /* 0x040fe20000001840 */
[----:B------:R1:W-:Y:S01]  /*7f70*/  MUFU.EX2 R190, R106 ;  /* 0x0000006a00be7308 */ /* 0x0003e20000000800 */
[----:B------:R-:W3:Y:S06]  /*7f80*/  LDSM.16.MT88.4 R116, [R218+0x2100] ;  /* 0x00210000da74783b */ /* 0x000eec0000004200 */
[-C--:B------:R-:W-:Y:S08]  /*7f90*/  HMMA.16816.F32 R68, R112, R120.reuse, R68 ;  /* 0x000000787044723c */ /* 0x080ff00000001844 */
[C---:B------:R-:W-:Y:S08]  /*7fa0*/  HMMA.16816.F32 R72, R108.reuse, R120, R72 ;  /* 0x000000786c48723c */ /* 0x040ff00000001848 */
[-C--:B------:R-:W-:Y:S04]  /*7fb0*/  HMMA.16816.F32 R76, R108, R122.reuse, R76 ;  /* 0x0000007a6c4c723c */ /* 0x080fe8000000184c */
[----:B-1----:R-:W-:Y:S04]  /*7fc0*/  FFMA.FTZ R106, R235, c[0x0][0x2d0], -R105 ;  /* 0x0000b400eb6a7a23 */ /* 0x002fe80000010869 */
[C---:B------:R-:W-:Y:S01]  /*7fd0*/  HMMA.16816.F32 R80, R112.reuse, R122, R80 ;  /* 0x0000007a7050723c */ /* 0x040fe20000001850 */
[----:B------:R1:W4:Y:S01]  /*7fe0*/  MUFU.EX2 R193, R106 ;  /* 0x0000006a00c17308 */ /* 0x0003220000000800 */
[----:B------:R-:W4:Y:S06]  /*7ff0*/  LDSM.16.MT88.4 R120, [R217+0x500] ;  /* 0x00050000d978783b */ /* 0x000f2c0000004200 */
[-C--:B---3--:R-:W-:Y:S08]  /*8000*/  HMMA.16816.F32 R84, R112, R116.reuse, R84 ;  /* 0x000000747054723c */ /* 0x088ff00000001854 */
[C---:B------:R-:W-:Y:S04]  /*8010*/  HMMA.16816.F32 R88, R108.reuse, R116, R88 ;  /* 0x000000746c58723c */ /* 0x040fe80000001858 */
[--C-:B-1----:R-:W-:Y:S04]  /*8020*/  FFMA.FTZ R106, R214, c[0x0][0x2d0], -R173.reuse ;  /* 0x0000b400d66a7a23 */ /* 0x102fe800000108ad */
[-C--:B------:R-:W-:Y:S01]  /*8030*/  HMMA.16816.F32 R92, R108, R118.reuse, R92 ;  /* 0x000000766c5c723c */ /* 0x080fe2000000185c */
[----:B------:R1:W-:Y:S06]  /*8040*/  MUFU.EX2 R239, R106 ;  /* 0x0000006a00ef7308 */ /* 0x0003ec0000000800 */
[----:B--2---:R-:W-:Y:S01]  /*8050*/  F2FP.PACK_AB R108, R250, R251 ;  /* 0x000000fbfa6c723e */ /* 0x004fe200000000ff */
[----:B------:R-:W-:Y:S01]  /*8060*/  HMMA.16816.F32 R96, R112, R118, R96 ;  /* 0x000000767060723c */ /* 0x000fe20000001860 */
[----:B------:R-:W2:Y:S03]  /*8070*/  LDSM.16.MT88.4 R116, [R217+0x1500] ;  /* 0x00150000d974783b */ /* 0x000ea60000004200 */
[----:B------:R-:W-:Y:S02]  /*8080*/  F2FP.PACK_AB R110, R248, R249 ;  /* 0x000000f9f86e723e */ /* 0x000fe400000000ff */
[----:B-----5:R-:W-:Y:S02]  /*8090*/  F2FP.PACK_AB R109, R246, R247 ;  /* 0x000000f7f66d723e */ /* 0x020fe400000000ff */
[----:B------:R-:W-:Y:S04]  /*80a0*/  F2FP.PACK_AB R111, R244, R245 ;  /* 0x000000f5f46f723e */ /* 0x000fe800000000ff */
[----:B------:R-:W-:Y:S02]  /*80b0*/  F2FP.PACK_AB R112, R242, R243 ;  /* 0x000000f3f270723e */ /* 0x000fe400000000ff */
[----:B------:R-:W-:Y:S01]  /*80c0*/  F2FP.PACK_AB R114, R240, R241 ;  /* 0x000000f1f072723e */ /* 0x000fe200000000ff */
[-C--:B----4-:R-:W-:Y:S05]  /*80d0*/  HMMA.16816.F32 R4, R108, R120.reuse, R4 ;  /* 0x000000786c04723c */ /* 0x090fea0000001804 */
[--C-:B-1----:R-:W-:Y:S01]  /*80e0*/  FFMA.FTZ R106, R215, c[0x0][0x2d0], -R173.reuse ;  /* 0x0000b400d76a7a23 */ /* 0x102fe200000108ad */
[----:B------:R-:W-:Y:S02]  /*80f0*/  F2FP.PACK_AB R113, R195, R196 ;  /* 0x000000c4c371723e */ /* 0x000fe400000000ff */
[----:B------:R-:W-:Y:S01]  /*8100*/  F2FP.PACK_AB R115, R193, R190 ;  /* 0x000000bec173723e */ /* 0x000fe200000000ff */
[----:B------:R1:W3:Y:S06]  /*8110*/  MUFU.EX2 R237, R106 ;  /* 0x0000006a00ed7308 */ /* 0x0002ec0000000800 */
[C---:B------:R-:W-:Y:S08]  /*8120*/  HMMA.16816.F32 R8, R112.reuse, R120, R8 ;  /* 0x000000787008723c */ /* 0x040ff00000001808 */
[-C--:B------:R-:W-:Y:S08]  /*8130*/  HMMA.16816.F32 R12, R112, R122.reuse, R12 ;  /* 0x0000007a700c723c */ /* 0x080ff0000000180c */
[C---:B------:R-:W-:Y:S01]  /*8140*/  HMMA.16816.F32 R16, R108.reuse, R122, R16 ;  /* 0x0000007a6c10723c */ /* 0x040fe20000001810 */
[----:B------:R-:W4:Y:S03]  /*8150*/  LDSM.16.MT88.4 R120, [R218+0x1500] ;  /* 0x00150000da78783b */ /* 0x000f260000004200 */
[--C-:B-1----:R-:W-:Y:S04]  /*8160*/  FFMA.FTZ R106, R202, c[0x0][0x2d0], -R173.reuse ;  /* 0x0000b400ca6a7a23 */ /* 0x102fe800000108ad */
[-C--:B------:R-:W-:Y:S01]  /*8170*/  HMMA.16816.F32 R20, R108, R124.reuse, R20 ;  /* 0x0000007c6c14723c */ /* 0x080fe20000001814 */
[----:B------:R1:W-:Y:S07]  /*8180*/  MUFU.EX2 R238, R106 ;  /* 0x0000006a00ee7308 */ /* 0x0003ee0000000800 */
[C---:B------:R-:W-:Y:S08]  /*8190*/  HMMA.16816.F32 R24, R112.reuse, R124, R24 ;  /* 0x0000007c7018723c */ /* 0x040ff00000001818 */
[-C--:B------:R-:W-:Y:S08]  /*81a0*/  HMMA.16816.F32 R28, R112, R126.reuse, R28 ;  /* 0x0000007e701c723c */ /* 0x080ff0000000181c */
[C---:B------:R-:W-:Y:S01]  /*81b0*/  HMMA.16816.F32 R32, R108.reuse, R126, R32 ;  /* 0x0000007e6c20723c */ /* 0x040fe20000001820 */
[----:B------:R-:W5:Y:S03]  /*81c0*/  LDSM.16.MT88.4 R124, [R217+0x2500] ;  /* 0x00250000d97c783b */ /* 0x000f660000004200 */
[----:B-1----:R-:W-:Y:S04]  /*81d0*/  FFMA.FTZ R106, R212, c[0x0][0x2d0], -R173 ;  /* 0x0000b400d46a7a23 */ /* 0x002fe800000108ad */
[-C--:B--2---:R-:W-:Y:S01]  /*81e0*/  HMMA.16816.F32 R36, R108, R116.reuse, R36 ;  /* 0x000000746c24723c */ /* 0x084fe20000001824 */
[----:B------:R1:W2:Y:S07]  /*81f0*/  MUFU.EX2 R236, R106 ;  /* 0x0000006a00ec7308 */ /* 0x0002ae0000000800 */
[C---:B------:R-:W-:Y:S08]  /*8200*/  HMMA.16816.F32 R40, R112.reuse, R116, R40 ;  /* 0x000000747028723c */ /* 0x040ff00000001828 */
[-C--:B------:R-:W-:Y:S08]  /*8210*/  HMMA.16816.F32 R44, R112, R118.reuse, R44 ;  /* 0x00000076702c723c */ /* 0x080ff0000000182c */
[C---:B------:R-:W-:Y:S01]  /*8220*/  HMMA.16816.F32 R48, R108.reuse, R118, R48 ;  /* 0x000000766c30723c */ /* 0x040fe20000001830 */
[----:B------:R-:W2:Y:S03]  /*8230*/  LDSM.16.MT88.4 R116, [R218+0x2500] ;  /* 0x00250000da74783b */ /* 0x000ea60000004200 */
[--C-:B-1----:R-:W-:Y:S01]  /*8240*/  FFMA.FTZ R106, R146, c[0x0][0x2d0], -R174.reuse ;  /* 0x0000b400926a7a23 */ /* 0x102fe200000108ae */
[----:B------:R-:W-:Y:S02]  /*8250*/  MOV R146, R138 ;  /* 0x0000008a00927202 */ /* 0x000fe40000000f00 */
[----:B------:R-:W-:Y:S01]  /*8260*/  MOV R138, R134 ;  /* 0x00000086008a7202 */ /* 0x000fe20000000f00 */
[-C--:B----4-:R-:W-:Y:S01]  /*8270*/  HMMA.16816.F32 R52, R108, R120.reuse, R52 ;  /* 0x000000786c34723c */ /* 0x090fe20000001834 */
[----:B------:R1:W-:Y:S03]  /*8280*/  MUFU.EX2 R235, R106 ;  /* 0x0000006a00eb7308 */ /* 0x0003e60000000800 */
[----:B------:R-:W-:Y:S02]  /*8290*/  MOV R134, R132 ;  /* 0x0000008400867202 */ /* 0x000fe40000000f00 */
[----:B------:R-:W-:Y:S02]  /*82a0*/  MOV R132, R130 ;  /* 0x0000008200847202 */ /* 0x000fe40000000f00 */
[C---:B------:R-:W-:Y:S08]  /*82b0*/  HMMA.16816.F32 R56, R112.reuse, R120, R56 ;  /* 0x000000787038723c */ /* 0x040ff00000001838 */
[-C--:B------:R-:W-:Y:S08]  /*82c0*/  HMMA.16816.F32 R60, R112, R122.reuse, R60 ;  /* 0x0000007a703c723c */ /* 0x080ff0000000183c */
[C---:B------:R-:W-:Y:S01]  /*82d0*/  HMMA.16816.F32 R64, R108.reuse, R122, R64 ;  /* 0x0000007a6c40723c */ /* 0x040fe20000001840 */
[----:B------:R-:W-:Y:S03]  /*82e0*/  LDSM.16.MT88.4 R120, [R218+0x900] ;  /* 0x00090000da78783b */ /* 0x000fe60000004200 */
[--C-:B-1----:R-:W-:Y:S01]  /*82f0*/  FFMA.FTZ R106, R145, c[0x0][0x2d0], -R174.reuse ;  /* 0x0000b400916a7a23 */ /* 0x102fe200000108ae */
[----:B------:R-:W-:Y:S02]  /*8300*/  MOV R145, R141 ;  /* 0x0000008d00917202 */ /* 0x000fe40000000f00 */
[----:B------:R-:W-:Y:S01]  /*8310*/  MOV R141, R140 ;  /* 0x0000008c008d7202 */ /* 0x000fe20000000f00 */
[-C--:B-----5:R-:W-:Y:S01]  /*8320*/  HMMA.16816.F32 R68, R108, R124.reuse, R68 ;  /* 0x0000007c6c44723c */ /* 0x0a0fe20000001844 */
[----:B------:R1:W4:Y:S03]  /*8330*/  MUFU.EX2 R215, R106 ;  /* 0x0000006a00d77308 */ /* 0x0003260000000800 */
[----:B------:R-:W-:Y:S02]  /*8340*/  MOV R140, R192 ;  /* 0x000000c0008c7202 */ /* 0x000fe40000000f00 */
[----:B------:R-:W-:Y:S02]  /*8350*/  MOV R192, R139 ;  /* 0x0000008b00c07202 */ /* 0x000fe40000000f00 */
[C---:B------:R-:W-:Y:S04]  /*8360*/  HMMA.16816.F32 R72, R112.reuse, R124, R72 ;  /* 0x0000007c7048723c */ /* 0x040fe80000001848 */
[----:B------:R-:W-:Y:S02]  /*8370*/  MOV R139, R129 ;  /* 0x00000081008b7202 */ /* 0x000fe40000000f00 */
[----:B------:R-:W5:Y:S02]  /*8380*/  LDSM.16.MT88.4 R128, [R217+0x900] ;  /* 0x00090000d980783b */ /* 0x000f640000004200 */
[-C--:B------:R-:W-:Y:S08]  /*8390*/  HMMA.16816.F32 R76, R112, R126.reuse, R76 ;  /* 0x0000007e704c723c */ /* 0x080ff0000000184c */
[C---:B------:R-:W-:Y:S01]  /*83a0*/  HMMA.16816.F32 R80, R108.reuse, R126, R80 ;  /* 0x0000007e6c50723c */ /* 0x040fe20000001850 */
[----:B------:R-:W-:Y:S03]  /*83b0*/  LDSM.16.MT88.4 R124, [R218+0x1900] ;  /* 0x00190000da7c783b */ /* 0x000fe60000004200 */
[--C-:B-1----:R-:W-:Y:S04]  /*83c0*/  FFMA.FTZ R106, R144, c[0x0][0x2d0], -R174.reuse ;  /* 0x0000b400906a7a23 */ /* 0x102fe800000108ae */
[-C--:B--2---:R-:W-:Y:S01]  /*83d0*/  HMMA.16816.F32 R84, R108, R116.reuse, R84 ;  /* 0x000000746c54723c */ /* 0x084fe20000001854 */
[----:B------:R1:W2:Y:S07]  /*83e0*/  MUFU.EX2 R214, R106 ;  /* 0x0000006a00d67308 */ /* 0x0002ae0000000800 */
[C---:B------:R-:W-:Y:S08]  /*83f0*/  HMMA.16816.F32 R88, R112.reuse, R116, R88 ;  /* 0x000000747058723c */ /* 0x040ff00000001858 */
[-C--:B------:R-:W-:Y:S08]  /*8400*/  HMMA.16816.F32 R92, R112, R118.reuse, R92 ;  /* 0x00000076705c723c */ /* 0x080ff0000000185c */
[----:B------:R-:W-:Y:S01]  /*8410*/  HMMA.16816.F32 R96, R108, R118, R96 ;  /* 0x000000766c60723c */ /* 0x000fe20000001860 */
[----:B------:R-:W5:Y:S03]  /*8420*/  LDSM.16.MT88.4 R116, [R217+0x1900] ;  /* 0x00190000d974783b */ /* 0x000f660000004200 */
[--C-:B-1----:R-:W-:Y:S01]  /*8430*/  FFMA.FTZ R106, R143, c[0x0][0x2d0], -R175.reuse ;  /* 0x0000b4008f6a7a23 */ /* 0x102fe200000108af */
[----:B------:R-:W-:Y:S02]  /*8440*/  MOV R143, R136 ;  /* 0x00000088008f7202 */ /* 0x000fe40000000f00 */
[----:B------:R-:W-:Y:S01]  /*8450*/  MOV R136, R187 ;  /* 0x000000bb00887202 */ /* 0x000fe20000000f00 */
[----:B------:R1:W-:Y:S01]  /*8460*/  MUFU.EX2 R212, R106 ;  /* 0x0000006a00d47308 */ /* 0x0003e20000000800 */
[----:B---3--:R-:W-:Y:S03]  /*8470*/  F2FP.PACK_AB R108, R237, R239 ;  /* 0x000000efed6c723e */ /* 0x008fe600000000ff */
[----:B------:R-:W-:Y:S02]  /*8480*/  F2FP.PACK_AB R110, R236, R238 ;  /* 0x000000eeec6e723e */ /* 0x000fe400000000ff */
[----:B----4-:R-:W-:Y:S02]  /*8490*/  F2FP.PACK_AB R109, R215, R235 ;  /* 0x000000ebd76d723e */ /* 0x010fe400000000ff */
[----:B--2---:R-:W-:Y:S07]  /*84a0*/  F2FP.PACK_AB R111, R214, R213 ;  /* 0x000000d5d66f723e */ /* 0x004fee00000000ff */
[-C--:B-----5:R-:W-:Y:S03]  /*84b0*/  HMMA.16816.F32 R4, R108, R128.reuse, R4 ;  /* 0x000000806c04723c */ /* 0x0a0fe60000001804 */
[--C-:B-1----:R-:W-:Y:S01]  /*84c0*/  FFMA.FTZ R106, R188, c[0x0][0x2d0], -R175.reuse ;  /* 0x0000b400bc6a7a23 */ /* 0x102fe200000108af */
[----:B------:R-:W-:Y:S03]  /*84d0*/  MOV R188, R211 ;  /* 0x000000d300bc7202 */ /* 0x000fe60000000f00 */
[----:B------:R1:W2:Y:S01]  /*84e0*/  MUFU.EX2 R211, R106 ;  /* 0x0000006a00d37308 */ /* 0x0002a20000000800 */
[----:B------:R-:W-:Y:S01]  /*84f0*/  MOV R144, R188 ;  /* 0x000000bc00907202 */ /* 0x000fe20000000f00 */
[--C-:B-1----:R-:W-:Y:S03]  /*8500*/  FFMA.FTZ R106, R209, c[0x0][0x2d0], -R175.reuse ;  /* 0x0000b400d16a7a23 */ /* 0x102fe600000108af */
[----:B--2---:R-:W-:Y:S05]  /*8510*/  F2FP.PACK_AB R112, R211, R212 ;  /* 0x000000d4d370723e */ /* 0x004fea00000000ff */
[----:B------:R1:W-:Y:S02]  /*8520*/  MUFU.EX2 R209, R106 ;  /* 0x0000006a00d17308 */ /* 0x0003e40000000800 */
[----:B-1----:R-:W-:Y:S08]  /*8530*/  FFMA.FTZ R106, R210, c[0x0][0x2d0], -R175 ;  /* 0x0000b400d26a7a23 */ /* 0x002ff000000108af */
[----:B------:R1:W2:Y:S02]  /*8540*/  MUFU.EX2 R210, R106 ;  /* 0x0000006a00d27308 */ /* 0x0002a40000000800 */
[--C-:B-1----:R-:W-:Y:S01]  /*8550*/  FFMA.FTZ R106, R142, c[0x0][0x2d0], -R105.reuse ;  /* 0x0000b4008e6a7a23 */ /* 0x102fe20000010869 */
[----:B------:R-:W-:Y:S02]  /*8560*/  MOV R142, R137 ;  /* 0x00000089008e7202 */ /* 0x000fe40000000f00 */
[----:B------:R-:W-:Y:S05]  /*8570*/  MOV R137, R186 ;  /* 0x000000ba00897202 */ /* 0x000fea0000000f00 */
[----:B------:R1:W-:Y:S01]  /*8580*/  MUFU.EX2 R188, R106 ;  /* 0x0000006a00bc7308 */ /* 0x0003e20000000800 */
[----:B--2---:R-:W-:Y:S01]  /*8590*/  F2FP.PACK_AB R114, R210, R209 ;  /* 0x000000d1d272723e */ /* 0x004fe200000000ff */
[--C-:B-1----:R-:W-:Y:S08]  /*85a0*/  FFMA.FTZ R106, R176, c[0x0][0x2d0], -R105.reuse ;  /* 0x0000b400b06a7a23 */ /* 0x102ff00000010869 */
[----:B------:R1:W2:Y:S02]  /*85b0*/  MUFU.EX2 R187, R106 ;  /* 0x0000006a00bb7308 */ /* 0x0002a40000000800 */
[--C-:B-1----:R-:W-:Y:S01]  /*85c0*/  FFMA.FTZ R106, R177, c[0x0][0x2d0], -R105.reuse ;  /* 0x0000b400b16a7a23 */ /* 0x102fe20000010869 */
[----:B--2---:R-:W-:Y:S07]  /*85d0*/  F2FP.PACK_AB R113, R187, R188 ;  /* 0x000000bcbb71723e */ /* 0x004fee00000000ff */
[----:B------:R1:W-:Y:S02]  /*85e0*/  MUFU.EX2 R186, R106 ;  /* 0x0000006a00ba7308 */ /* 0x0003e40000000800 */
[----:B-1----:R-:W-:Y:S08]  /*85f0*/  FFMA.FTZ R106, R178, c[0x0][0x2d0], -R105 ;  /* 0x0000b400b26a7a23 */ /* 0x002ff00000010869 */
[----:B------:R1:W2:Y:S02]  /*8600*/  MUFU.EX2 R185, R106 ;  /* 0x0000006a00b97308 */ /* 0x0002a40000000800 */
[--C-:B-1----:R-:W-:Y:S01]  /*8610*/  FFMA.FTZ R106, R191, c[0x0][0x2d0], -R173.reuse ;  /* 0x0000b400bf6a7a23 */ /* 0x102fe200000108ad */
[----:B--2---:R-:W-:Y:S07]  /*8620*/  F2FP.PACK_AB R115, R185, R186 ;  /* 0x000000bab973723e */ /* 0x004fee00000000ff */
[----:B------:R1:W-:Y:S01]  /*8630*/  MUFU.EX2 R203, R106 ;  /* 0x0000006a00cb7308 */ /* 0x0003e20000000800 */
[C---:B------:R-:W-:Y:S07]  /*8640*/  HMMA.16816.F32 R8, R112.reuse, R128, R8 ;  /* 0x000000807008723c */ /* 0x040fee0000001808 */
[--C-:B------:R-:W-:Y:S01]  /*8650*/  FFMA.FTZ R128, R146, c[0x0][0x2d0], -R173.reuse ;  /* 0x0000b40092807a23 */ /* 0x100fe200000108ad */
[-C--:B------:R-:W-:Y:S03]  /*8660*/  HMMA.16816.F32 R12, R112, R130.reuse, R12 ;  /* 0x00000082700c723c */ /* 0x080fe6000000180c */
[----:B------:R-:W-:Y:S01]  /*8670*/  MUFU.EX2 R202, R128 ;  /* 0x0000008000ca7308 */ /* 0x000fe20000000800 */
[----:B------:R-:W-:Y:S04]  /*8680*/  MOV R146, R136 ;  /* 0x0000008800927202 */ /* 0x000fe80000000f00 */
[C---:B------:R-:W-:Y:S04]  /*8690*/  HMMA.16816.F32 R16, R108.reuse, R130, R16 ;  /* 0x000000826c10723c */ /* 0x040fe80000001810 */
[--C-:B-1----:R-:W-:Y:S04]  /*86a0*/  FFMA.FTZ R106, R147, c[0x0][0x2d0], -R173.reuse ;  /* 0x0000b400936a7a23 */ /* 0x102fe800000108ad */
[-C--:B------:R-:W-:Y:S01]  /*86b0*/  HMMA.16816.F32 R20, R108, R120.reuse, R20 ;  /* 0x000000786c14723c */ /* 0x080fe20000001814 */
[----:B------:R1:W-:Y:S07]  /*86c0*/  MUFU.EX2 R204, R106 ;  /* 0x0000006a00cc7308 */ /* 0x0003ee0000000800 */
[C---:B------:R-:W-:Y:S08]  /*86d0*/  HMMA.16816.F32 R24, R112.reuse, R120, R24 ;  /* 0x000000787018723c */ /* 0x040ff00000001818 */
[-C--:B------:R-:W-:Y:S08]  /*86e0*/  HMMA.16816.F32 R28, R112, R122.reuse, R28 ;  /* 0x0000007a701c723c */ /* 0x080ff0000000181c */
[C---:B------:R-:W-:Y:S01]  /*86f0*/  HMMA.16816.F32 R32, R108.reuse, R122, R32 ;  /* 0x0000007a6c20723c */ /* 0x040fe20000001820 */
[----:B------:R-:W2:Y:S03]  /*8700*/  LDSM.16.MT88.4 R120, [R217+0x2900] ;  /* 0x00290000d978783b */ /* 0x000ea60000004200 */
[----:B-1----:R-:W-:Y:S04]  /*8710*/  FFMA.FTZ R106, R179, c[0x0][0x2d0], -R173 ;  /* 0x0000b400b36a7a23 */ /* 0x002fe800000108ad */
[-C--:B------:R-:W-:Y:S01]  /*8720*/  HMMA.16816.F32 R36, R108, R116.reuse, R36 ;  /* 0x000000746c24723c */ /* 0x080fe20000001824 */
[----:B------:R1:W-:Y:S07]  /*8730*/  MUFU.EX2 R201, R106 ;  /* 0x0000006a00c97308 */ /* 0x0003ee0000000800 */
[C---:B------:R-:W-:Y:S08]  /*8740*/  HMMA.16816.F32 R40, R112.reuse, R116, R40 ;  /* 0x000000747028723c */ /* 0x040ff00000001828 */
[-C--:B------:R-:W-:Y:S08]  /*8750*/  HMMA.16816.F32 R44, R112, R118.reuse, R44 ;  /* 0x00000076702c723c */ /* 0x080ff0000000182c */
[C---:B------:R-:W-:Y:S01]  /*8760*/  HMMA.16816.F32 R48, R108.reuse, R118, R48 ;  /* 0x000000766c30723c */ /* 0x040fe20000001830 */
[----:B------:R-:W3:Y:S03]  /*8770*/  LDSM.16.MT88.4 R116, [R218+0x2900] ;  /* 0x00290000da74783b */ /* 0x000ee60000004200 */
[--C-:B-1----:R-:W-:Y:S01]  /*8780*/  FFMA.FTZ R106, R145, c[0x0][0x2d0], -R174.reuse ;  /* 0x0000b400916a7a23 */ /* 0x102fe200000108ae */
[----:B------:R-:W-:Y:S03]  /*8790*/  MOV R145, R183 ;  /* 0x000000b700917202 */ /* 0x000fe60000000f00 */
[-C--:B------:R-:W-:Y:S01]  /*87a0*/  HMMA.16816.F32 R52, R108, R124.reuse, R52 ;  /* 0x0000007c6c34723c */ /* 0x080fe20000001834 */
[----:B------:R1:W-:Y:S07]  /*87b0*/  MUFU.EX2 R199, R106 ;  /* 0x0000006a00c77308 */ /* 0x0003ee0000000800 */
[C---:B------:R-:W-:Y:S07]  /*87c0*/  HMMA.16816.F32 R56, R112.reuse, R124, R56 ;  /* 0x0000007c7038723c */ /* 0x040fee0000001838 */
[--C-:B------:R-:W-:Y:S01]  /*87d0*/  FFMA.FTZ R124, R141, c[0x0][0x2d0], -R175.reuse ;  /* 0x0000b4008d7c7a23 */ /* 0x100fe200000108af */
[-C--:B------:R-:W-:Y:S03]  /*87e0*/  HMMA.16816.F32 R60, R112, R126.reuse, R60 ;  /* 0x0000007e703c723c */ /* 0x080fe6000000183c */
[----:B------:R4:W-:Y:S01]  /*87f0*/  MUFU.EX2 R194, R124 ;  /* 0x0000007c00c27308 */ /* 0x0009e20000000800 */
[----:B------:R-:W-:Y:S04]  /*8800*/  MOV R141, R137 ;  /* 0x00000089008d7202 */ /* 0x000fe80000000f00 */
[C---:B------:R-:W-:Y:S04]  /*8810*/  HMMA.16816.F32 R64, R108.reuse, R126, R64 ;  /* 0x0000007e6c40723c */ /* 0x040fe80000001840 */
[--C-:B-1----:R-:W-:Y:S01]  /*8820*/  FFMA.FTZ R106, R144, c[0x0][0x2d0], -R174.reuse ;  /* 0x0000b400906a7a23 */ /* 0x102fe200000108ae */
[----:B------:R-:W-:Y:S03]  /*8830*/  MOV R144, R182 ;  /* 0x000000b600907202 */ /* 0x000fe60000000f00 */
[-C--:B--2---:R-:W-:Y:S01]  /*8840*/  HMMA.16816.F32 R68, R108, R120.reuse, R68 ;  /* 0x000000786c44723c */ /* 0x084fe20000001844 */
[----:B------:R1:W2:Y:S07]  /*8850*/  MUFU.EX2 R200, R106 ;  /* 0x0000006a00c87308 */ /* 0x0002ae0000000800 */
[C---:B------:R-:W-:Y:S01]  /*8860*/  HMMA.16816.F32 R72, R112.reuse, R120, R72 ;  /* 0x000000787048723c */ /* 0x040fe20000001848 */
[----:B----4-:R-:W4:Y:S07]  /*8870*/  LDSM.16.MT88.4 R124, [R217+0xd00] ;  /* 0x000d0000d97c783b */ /* 0x010f2e0000004200 */
[-C--:B------:R-:W-:Y:S08]  /*8880*/  HMMA.16816.F32 R76, R112, R122.reuse, R76 ;  /* 0x0000007a704c723c */ /* 0x080ff0000000184c */
[C---:B------:R-:W-:Y:S04]  /*8890*/  HMMA.16816.F32 R80, R108.reuse, R122, R80 ;  /* 0x0000007a6c50723c */ /* 0x040fe80000001850 */
[--C-:B-1----:R-:W-:Y:S01]  /*88a0*/  FFMA.FTZ R106, R143, c[0x0][0x2d0], -R174.reuse ;  /* 0x0000b4008f6a7a23 */ /* 0x102fe200000108ae */
[----:B------:R-:W-:Y:S02]  /*88b0*/  MOV R143, R180 ;  /* 0x000000b4008f7202 */ /* 0x000fe40000000f00 */
[----:B--2---:R-:W-:Y:S01]  /*88c0*/  F2FP.PACK_AB R173, R200, R199 ;  /* 0x000000c7c8ad723e */ /* 0x004fe200000000ff */
[-C--:B---3--:R-:W-:Y:S01]  /*88d0*/  HMMA.16816.F32 R84, R108, R116.reuse, R84 ;  /* 0x000000746c54723c */ /* 0x088fe20000001854 */
[----:B------:R1:W-:Y:S07]  /*88e0*/  MUFU.EX2 R198, R106 ;  /* 0x0000006a00c67308 */ /* 0x0003ee0000000800 */
[C---:B------:R-:W-:Y:S08]  /*88f0*/  HMMA.16816.F32 R88, R112.reuse, R116, R88 ;  /* 0x000000747058723c */ /* 0x040ff00000001858 */
[-C--:B------:R-:W-:Y:S08]  /*8900*/  HMMA.16816.F32 R92, R112, R118.reuse, R92 ;  /* 0x00000076705c723c */ /* 0x080ff0000000185c */
[----:B------:R-:W-:Y:S04]  /*8910*/  HMMA.16816.F32 R96, R108, R118, R96 ;  /* 0x000000766c60723c */ /* 0x000fe80000001860 */
[----:B-1----:R-:W-:Y:S01]  /*8920*/  FFMA.FTZ R106, R142, c[0x0][0x2d0], -R174 ;  /* 0x0000b4008e6a7a23 */ /* 0x002fe200000108ae */
[----:B------:R-:W-:Y:S02]  /*8930*/  F2FP.PACK_AB R174, R201, R202 ;  /* 0x000000cac9ae723e */ /* 0x000fe400000000ff */
[----:B------:R-:W-:Y:S01]  /*8940*/  MOV R142, R181 ;  /* 0x000000b5008e7202 */ /* 0x000fe20000000f00 */
[----:B------:R1:W-:Y:S01]  /*8950*/  MUFU.EX2 R197, R106 ;  /* 0x0000006a00c57308 */ /* 0x0003e20000000800 */
[----:B------:R-:W-:Y:S03]  /*8960*/  LDSM.16.MT88.4 R180, [R217+0x2d00] ;  /* 0x002d0000d9b4783b */ /* 0x000fe60000004200 */
[--C-:B-1----:R-:W-:Y:S06]  /*8970*/  FFMA.FTZ R106, R192, c[0x0][0x2d0], -R175.reuse ;  /* 0x0000b400c06a7a23 */ /* 0x102fec00000108af */
[----:B------:R1:W2:Y:S02]  /*8980*/  MUFU.EX2 R192, R106 ;  /* 0x0000006a00c07308 */ /* 0x0002a40000000800 */
[--C-:B-1----:R-:W-:Y:S01]  /*8990*/  FFMA.FTZ R106, R140, c[0x0][0x2d0], -R175.reuse ;  /* 0x0000b4008c6a7a23 */ /* 0x102fe200000108af */
[----:B------:R-:W-:Y:S02]  /*89a0*/  MOV R140, R138 ;  /* 0x0000008a008c7202 */ /* 0x000fe40000000f00 */
[----:B--2---:R-:W-:Y:S05]  /*89b0*/  F2FP.PACK_AB R176, R194, R192 ;  /* 0x000000c0c2b0723e */ /* 0x004fea00000000ff */
[----:B------:R1:W-:Y:S02]  /*89c0*/  MUFU.EX2 R191, R106 ;  /* 0x0000006a00bf7308 */ /* 0x0003e40000000800 */
[----:B-1----:R-:W-:Y:S01]  /*89d0*/  FFMA.FTZ R106, R189, c[0x0][0x2d0], -R175 ;  /* 0x0000b400bd6a7a23 */ /* 0x002fe200000108af */
[----:B------:R-:W-:Y:S07]  /*89e0*/  F2FP.PACK_AB R175, R197, R198 ;  /* 0x000000c6c5af723e */ /* 0x000fee00000000ff */
[----:B------:R1:W2:Y:S02]  /*89f0*/  MUFU.EX2 R189, R106 ;  /* 0x0000006a00bd7308 */ /* 0x0002a40000000800 */
[--C-:B-1----:R-:W-:Y:S01]  /*8a00*/  FFMA.FTZ R106, R184, c[0x0][0x2d0], -R105.reuse ;  /* 0x0000b400b86a7a23 */ /* 0x102fe20000010869 */
[----:B--2---:R-:W-:Y:S07]  /*8a10*/  F2FP.PACK_AB R178, R189, R191 ;  /* 0x000000bfbdb2723e */ /* 0x004fee00000000ff */
[----:B------:R1:W-:Y:S02]  /*8a20*/  MUFU.EX2 R184, R106 ;  /* 0x0000006a00b87308 */ /* 0x0003e40000000800 */
[--C-:B-1----:R-:W-:Y:S02]  /*8a30*/  FFMA.FTZ R106, R139, c[0x0][0x2d0], -R105.reuse ;  /* 0x0000b4008b6a7a23 */ /* 0x102fe40000010869 */
[----:B------:R-:W-:Y:S01]  /*8a40*/  FFMA.FTZ R105, R172, c[0x0][0x2d0], -R105 ;  /* 0x0000b400ac697a23 */ /* 0x000fe20000010869 */
[----:B------:R-:W-:Y:S01]  /*8a50*/  F2FP.PACK_AB R172, R204, R203 ;  /* 0x000000cbccac723e */ /* 0x000fe200000000ff */
[----:B------:R-:W1:Y:S04]  /*8a60*/  LDSM.16.MT88.4 R136, [R218+0xd00] ;  /* 0x000d0000da88783b */ /* 0x000e680000004200 */
[----:B------:R-:W2:Y:S02]  /*8a70*/  MUFU.EX2 R106, R106 ;  /* 0x0000006a006a7308 */ /* 0x000ea40000000800 */
[-C--:B----4-:R-:W-:Y:S02]  /*8a80*/  HMMA.16816.F32 R112, R172, R124.reuse, R4 ;  /* 0x0000007cac70723c */ /* 0x090fe40000001804 */
[----:B------:R-:W3:Y:S06]  /*8a90*/  LDSM.16.MT88.4 R4, [R218+0x2d00] ;  /* 0x002d0000da04783b */ /* 0x000eec0000004200 */
[----:B------:R-:W4:Y:S01]  /*8aa0*/  MUFU.EX2 R105, R105 ;  /* 0x0000006900697308 */ /* 0x000f220000000800 */
[----:B--2---:R-:W-:Y:S03]  /*8ab0*/  F2FP.PACK_AB R177, R106, R184 ;  /* 0x000000b86ab1723e */ /* 0x004fe600000000ff */
[----:B----4-:R-:W-:Y:S07]  /*8ac0*/  F2FP.PACK_AB R179, R105, R107 ;  /* 0x0000006b69b3723e */ /* 0x010fee00000000ff */
[C---:B------:R-:W-:Y:S07]  /*8ad0*/  HMMA.16816.F32 R108, R176.reuse, R124, R8 ;  /* 0x0000007cb06c723c */ /* 0x040fee0000001808 */
[----:B------:R-:W-:Y:S01]  /*8ae0*/  MOV R11, R143 ;  /* 0x0000008f000b7202 */ /* 0x000fe20000000f00 */
[-C--:B------:R-:W-:Y:S04]  /*8af0*/  HMMA.16816.F32 R116, R176, R126.reuse, R12 ;  /* 0x0000007eb074723c */ /* 0x080fe8000000180c */
[----:B------:R-:W-:Y:S02]  /*8b00*/  MOV R10, R144 ;  /* 0x00000090000a7202 */ /* 0x000fe40000000f00 */
[----:B------:R-:W-:Y:S02]  /*8b10*/  MOV R8, R145 ;  /* 0x0000009100087202 */ /* 0x000fe40000000f00 */
[C---:B------:R-:W-:Y:S01]  /*8b20*/  HMMA.16816.F32 R120, R172.reuse, R126, R16 ;  /* 0x0000007eac78723c */ /* 0x040fe20000001810 */
[----:B------:R-:W2:Y:S03]  /*8b30*/  LDL.LU R16, [R1+0x4] ;  /* 0x0000040001107983 */ /* 0x000ea60000300800 */
[----:B------:R-:W-:Y:S01]  /*8b40*/  MOV R13, R141 ;  /* 0x0000008d000d7202 */ /* 0x000fe20000000f00 */
[----:B------:R-:W4:Y:S01]  /*8b50*/  LDL.LU R18, [R1+0x8] ;  /* 0x0000080001127983 */ /* 0x000f220000300800 */
[----:B------:R-:W-:Y:S02]  /*8b60*/  MOV R14, R140 ;  /* 0x0000008c000e7202 */ /* 0x000fe40000000f00 */
[-C--:B-1----:R-:W-:Y:S01]  /*8b70*/  HMMA.16816.F32 R124, R172, R136.reuse, R20 ;  /* 0x00000088ac7c723c */ /* 0x082fe20000001814 */
[----:B------:R-:W5:Y:S03]  /*8b80*/  LDL.LU R19, [R1+0xc] ;  /* 0x00000c0001137983 */ /* 0x000f660000300800 */
[----:B------:R-:W-:Y:S01]  /*8b90*/  MOV R15, R135 ;  /* 0x00000087000f7202 */ /* 0x000fe20000000f00 */
[----:B------:R-:W5:Y:S01]  /*8ba0*/  LDL.LU R22, [R1] ;  /* 0x0000000001167983 */ /* 0x000f620000300800 */
[----:B------:R-:W-:Y:S02]  /*8bb0*/  MOV R17, R134 ;  /* 0x0000008600117202 */ /* 0x000fe40000000f00 */
[C---:B------:R-:W-:Y:S04]  /*8bc0*/  HMMA.16816.F32 R128, R176.reuse, R136, R24 ;  /* 0x00000088b080723c */ /* 0x040fe80000001818 */
[----:B------:R-:W-:Y:S02]  /*8bd0*/  MOV R21, R133 ;  /* 0x0000008500157202 */ /* 0x000fe40000000f00 */
[----:B------:R-:W-:Y:S02]  /*8be0*/  MOV R23, R132 ;  /* 0x0000008400177202 */ /* 0x000fe40000000f00 */
[-C--:B------:R-:W-:Y:S04]  /*8bf0*/  HMMA.16816.F32 R132, R176, R138.reuse, R28 ;  /* 0x0000008ab084723c */ /* 0x080fe8000000181c */
[----:B------:R-:W-:Y:S02]  /*8c00*/  MOV R9, R146 ;  /* 0x0000009200097202 */ /* 0x000fe40000000f00 */
[----:B------:R-:W-:Y:S02]  /*8c10*/  MOV R12, R142 ;  /* 0x0000008e000c7202 */ /* 0x000fe40000000f00 */
        /* <DEDUP_REMOVED lines=13> */
[-C--:B---3--:R-:W-:Y:S08]  /*8cf0*/  HMMA.16816.F32 R84, R172, R4.reuse, R84 ;  /* 0x00000004ac54723c */ /* 0x088ff00000001854 */
[C---:B------:R-:W-:Y:S08]  /*8d00*/  HMMA.16816.F32 R88, R176.reuse, R4, R88 ;  /* 0x00000004b058723c */ /* 0x040ff00000001858 */
[-C--:B------:R-:W-:Y:S08]  /*8d10*/  HMMA.16816.F32 R92, R176, R6.reuse, R92 ;  /* 0x00000006b05c723c */ /* 0x080ff0000000185c */
[----:B------:R-:W-:Y:S04]  /*8d20*/  HMMA.16816.F32 R96, R172, R6, R96 ;  /* 0x00000006ac60723c */ /* 0x000fe80000001860 */
[----:B--2---:R-:W-:Y:S02]  /*8d30*/  FFMA.FTZ R100, R100, R16, R23 ;  /* 0x0000001064647223 */ /* 0x004fe40000010017 */
[----:B----4-:R-:W-:Y:S02]  /*8d40*/  FFMA.FTZ R3, R3, R18, R17 ;  /* 0x0000001203037223 */ /* 0x010fe40000010011 */
[----:B------:R-:W-:Y:S01]  /*8d50*/  FADD.FTZ R12, R12, R100 ;  /* 0x000000640c0c7221 */ /* 0x000fe20000010000 */
[----:B------:R-:W-:Y:S03]  /*8d60*/  MOV R100, R103 ;  /* 0x0000006700647202 */ /* 0x000fe60000000f00 */
[----:B-----5:R-:W-:Y:S02]  /*8d70*/  FFMA.FTZ R0, R0, R19, R205 ;  /* 0x0000001300007223 */ /* 0x020fe400000100cd */
[----:B------:R-:W-:Y:S02]  /*8d80*/  FADD.FTZ R3, R13, R3 ;  /* 0x000000030d037221 */ /* 0x000fe40000010000 */
        /* <DEDUP_REMOVED lines=54> */
[----:B------:R-:W-:Y:S01]  /*90f0*/  MOV R106, R2 ;  /* 0x00000002006a7202 */ /* 0x000fe20000000f00 */
[----:B------:R-:W-:Y:S01]  /*9100*/  FADD.FTZ R4, R198, R0 ;  /* 0x00000000c6047221 */ /* 0x000fe20000010000 */
[----:B------:R-:W-:Y:S01]  /*9110*/  STL [R1], R5 ;  /* 0x0000000501007387 */ /* 0x000fe20000100800 */
[----:B------:R-:W-:Y:S02]  /*9120*/  FADD.FTZ R3, R189, R3 ;  /* 0x00000003bd037221 */ /* 0x000fe40000010000 */
[----:B------:R-:W-:Y:S02]  /*9130*/  FADD.FTZ R4, R197, R4 ;  /* 0x00000004c5047221 */ /* 0x000fe40000010000 */
[----:B------:R-:W-:Y:S03]  /*9140*/  FADD.FTZ R0, R107, R7 ;  /* 0x000000076b007221 */ /* 0x000fe60000010000 */
[----:B------:R-:W-:Y:S01]  /*9150*/  STL [R1+0x4], R4 ;  /* 0x0000040401007387 */ /* 0x000fe20000100800 */
[----:B------:R-:W-:Y:S01]  /*9160*/  FADD.FTZ R0, R105, R0 ;  /* 0x0000000069007221 */ /* 0x000fe20000010000 */
[----:B------:R-:W-:Y:S02]  /*9170*/  MOV R105, R102 ;  /* 0x0000006600697202 */ /* 0x000fe40000000f00 */
[----:B------:R1:W-:Y:S04]  /*9180*/  STL [R1+0x8], R3 ;  /* 0x0000080301007387 */ /* 0x0003e80000100800 */
[----:B------:R2:W-:Y:S01]  /*9190*/  STL [R1+0xc], R0 ;  /* 0x00000c0001007387 */ /* 0x0005e20000100800 */
[----:B-1----:R-:W-:Y:S01]  /*91a0*/  MOV R3, R104 ;  /* 0x0000006800037202 */ /* 0x002fe20000000f00 */
[----:B------:R-:W-:-:S05]  /*91b0*/  @P0 BRA `(.L_x_29) ;  /* 0xffffc25000000947 */ /* 0x000fca000383ffff */
.L_x_28:
[----:B--2---:R-:W2:Y:S04]  /*91c0*/  LDL.LU R0, [R1] ;  /* 0x0000000001007983 */ /* 0x004ea80000300800 */
[----:B------:R-:W3:Y:S04]  /*91d0*/  LDL.LU R4, [R1+0x4] ;  /* 0x0000040001047983 */ /* 0x000ee80000300800 */
[----:B------:R-:W4:Y:S04]  /*91e0*/  LDL.LU R10, [R1+0x8] ;  /* 0x00000800010a7983 */ /* 0x000f280000300800 */
[----:B------:R-:W5:Y:S01]  /*91f0*/  LDL.LU R8, [R1+0xc] ;  /* 0x00000c0001087983 */ /* 0x000f620000300800 */
[----:B------:R-:W-:-:S02]  /*9200*/  MOV R50, 0xff800000 ;  /* 0xff80000000327802 */ /* 0x000fc40000000f00 */
[----:B------:R-:W-:Y:S02]  /*9210*/  MOV R51, 0xff800000 ;  /* 0xff80000000337802 */ /* 0x000fe40000000f00 */
[----:B------:R-:W-:Y:S02]  /*9220*/  MOV R53, 0xff800000 ;  /* 0xff80000000357802 */ /* 0x000fe40000000f00 */
[----:B------:R-:W-:Y:S02]  /*9230*/  MOV R54, 0xff800000 ;  /* 0xff80000000367802 */ /* 0x000fe40000000f00 */
[----:B------:R-:W-:Y:S01]  /*9240*/  PLOP3.LUT P1, PT, PT, PT, PT, 0x8, 0x0 ;  /* 0x000000000000781c */ /* 0x000fe20003f2e170 */
[----:B--2---:R-:W1:Y:S04]  /*9250*/  SHFL.BFLY PT, R5, R0, 0x2, 0x1f ;  /* 0x0c401f0000057f89 */ /* 0x004e6800000e0000 */
[----:B---3--:R-:W2:Y:S04]  /*9260*/  SHFL.BFLY PT, R9, R4, 0x2, 0x1f ;  /* 0x0c401f0004097f89 */ /* 0x008ea800000e0000 */
[----:B----4-:R-:W3:Y:S04]  /*9270*/  SHFL.BFLY PT, R7, R10, 0x2, 0x1f ;  /* 0x0c401f000a077f89 */ /* 0x010ee800000e0000 */
[----:B-----5:R-:W4:Y:S01]  /*9280*/  SHFL.BFLY PT, R6, R8, 0x2, 0x1f ;  /* 0x0c401f0008067f89 */ /* 0x020f2200000e0000 */
[----:B-1----:R-:W-:-:S02]  /*9290*/  FADD.FTZ R5, R5, R0 ;  /* 0x0000000005057221 */ /* 0x002fc40000010000 */
[----:B--2---:R-:W-:-:S03]  /*92a0*/  FADD.FTZ R9, R9, R4 ;  /* 0x0000000409097221 */ /* 0x004fc60000010000 */
[----:B------:R-:W1:Y:S01]  /*92b0*/  SHFL.BFLY PT, R0, R5, 0x1, 0x1f ;  /* 0x0c201f0005007f89 */ /* 0x000e6200000e0000 */
[----:B---3--:R-:W-:-:S03]  /*92c0*/  FADD.FTZ R7, R7, R10 ;  /* 0x0000000a07077221 */ /* 0x008fc60000010000 */
[----:B------:R-:W2:Y:S01]  /*92d0*/  SHFL.BFLY PT, R4, R9, 0x1, 0x1f ;  /* 0x0c201f0009047f89 */ /* 0x000ea200000e0000 */
[----:B----4-:R-:W-:-:S03]  /*92e0*/  FADD.FTZ R6, R6, R8 ;  /* 0x0000000806067221 */ /* 0x010fc60000010000 */
[----:B------:R-:W3:Y:S04]  /*92f0*/  SHFL.BFLY PT, R3, R7, 0x1, 0x1f ;  /* 0x0c201f0007037f89 */ /* 0x000ee800000e0000 */
[----:B------:R-:W4:Y:S01]  /*9300*/  SHFL.BFLY PT, R8, R6, 0x1, 0x1f ;  /* 0x0c201f0006087f89 */ /* 0x000f2200000e0000 */
[----:B-1----:R-:W-:Y:S01]  /*9310*/  FADD.FTZ R5, R5, R0 ;  /* 0x0000000005057221 */ /* 0x002fe20000010000 */
[----:B------:R-:W-:Y:S01]  /*9320*/  MOV R0, RZ ;  /* 0x000000ff00007202 */ /* 0x000fe20000000f00 */
[----:B--2---:R-:W-:-:S03]  /*9330*/  FADD.FTZ R9, R9, R4 ;  /* 0x0000000409097221 */ /* 0x004fc60000010000 */
[----:B------:R-:W-:Y:S02]  /*9340*/  FSETP.NE.FTZ.AND P4, PT, R5, RZ, PT ;  /* 0x000000ff0500720b */ /* 0x000fe40003f95000 */
[----:B------:R-:W-:Y:S01]  /*9350*/  MOV R4, RZ ;  /* 0x000000ff00047202 */ /* 0x000fe20000000f00 */
[----:B---3--:R-:W-:Y:S01]  /*9360*/  FADD.FTZ R7, R7, R3 ;  /* 0x0000000307077221 */ /* 0x008fe20000010000 */
[----:B------:R-:W-:Y:S02]  /*9370*/  FSETP.NE.FTZ.AND P3, PT, R9, RZ, PT ;  /* 0x000000ff0900720b */ /* 0x000fe40003f75000 */
[----:B------:R-:W-:Y:S01]  /*9380*/  MOV R3, RZ ;  /* 0x000000ff00037202 */ /* 0x000fe20000000f00 */
[----:B----4-:R-:W-:Y:S01]  /*9390*/  FADD.FTZ R6, R8, R6 ;  /* 0x0000000608067221 */ /* 0x010fe20000010000 */
[----:B------:R-:W-:-:S04]  /*93a0*/  FSETP.NE.FTZ.AND P2, PT, R7, RZ, PT ;  /* 0x000000ff0700720b */ /* 0x000fc80003f55000 */
[----:B------:R-:W-:Y:S01]  /*93b0*/  FSETP.NE.FTZ.AND P0, PT, R6, RZ, PT ;  /* 0x000000ff0600720b */ /* 0x000fe20003f15000 */
[----:B------:R-:W1:Y:S08]  /*93c0*/  @P4 MUFU.RCP R0, R5 ;  /* 0x0000000500004308 */ /* 0x000e700000001000 */
[----:B------:R-:W2:Y:S04]  /*93d0*/  @P2 MUFU.RCP R3, R7 ;  /* 0x0000000700032308 */ /* 0x000ea80000001000 */
[----:B------:R-:W-:Y:S01]  /*93e0*/  @P0 MOV R8, 0x3f317218 ;  /* 0x3f31721800080802 */ /* 0x000fe20000000f00 */
[----:B-1----:R-:W-:-:S03]  /*93f0*/  FMUL.FTZ R112, R0, R112 ;  /* 0x0000007000707220 */ /* 0x002fc60000410000 */
[----:B------:R-:W1:Y:S01]  /*9400*/  @P3 MUFU.RCP R4, R9 ;  /* 0x0000000900043308 */ /* 0x000e620000001000 */
[C---:B------:R-:W-:Y:S02]  /*9410*/  FMUL.FTZ R45, R0.reuse, R113 ;  /* 0x00000071002d7220 */ /* 0x040fe40000410000 */
[C---:B------:R-:W-:Y:S02]  /*9420*/  FMUL.FTZ R120, R0.reuse, R120 ;  /* 0x0000007800787220 */ /* 0x040fe40000410000 */
[C---:B------:R-:W-:Y:S02]  /*9430*/  FMUL.FTZ R43, R0.reuse, R121 ;  /* 0x00000079002b7220 */ /* 0x040fe40000410000 */
[C---:B------:R-:W-:Y:S01]  /*9440*/  FMUL.FTZ R124, R0.reuse, R124 ;  /* 0x0000007c007c7220 */ /* 0x040fe20000410000 */
[----:B------:R-:W-:Y:S01]  /*9450*/  @P4 MUFU.LG2 R11, R5 ;  /* 0x00000005000b4308 */ /* 0x000fe20000000c00 */
[C---:B------:R-:W-:Y:S02]  /*9460*/  FMUL.FTZ R41, R0.reuse, R125 ;  /* 0x0000007d00297220 */ /* 0x040fe40000410000 */
[----:B------:R-:W-:-:S02]  /*9470*/  FMUL.FTZ R136, R0, R136 ;  /* 0x0000008800887220 */ /* 0x000fc40000410000 */
[C---:B------:R-:W-:Y:S02]  /*9480*/  FMUL.FTZ R38, R0.reuse, R137 ;  /* 0x0000008900267220 */ /* 0x040fe40000410000 */
[C---:B------:R-:W-:Y:S01]  /*9490*/  FMUL.FTZ R140, R0.reuse, R140 ;  /* 0x0000008c008c7220 */ /* 0x040fe20000410000 */
[----:B------:R-:W-:Y:S01]  /*94a0*/  @P3 MUFU.LG2 R9, R9 ;  /* 0x0000000900093308 */ /* 0x000fe20000000c00 */
[C---:B------:R-:W-:Y:S02]  /*94b0*/  FMUL.FTZ R35, R0.reuse, R141 ;  /* 0x0000008d00237220 */ /* 0x040fe40000410000 */
[C---:B------:R-:W-:Y:S02]  /*94c0*/  FMUL.FTZ R152, R0.reuse, R152 ;  /* 0x0000009800987220 */ /* 0x040fe40000410000 */
[C---:B------:R-:W-:Y:S02]  /*94d0*/  FMUL.FTZ R32, R0.reuse, R153 ;  /* 0x0000009900207220 */ /* 0x040fe40000410000 */
[C---:B------:R-:W-:Y:S01]  /*94e0*/  FMUL.FTZ R156, R0.reuse, R156 ;  /* 0x0000009c009c7220 */ /* 0x040fe20000410000 */
[----:B------:R-:W-:Y:S01]  /*94f0*/  @P2 MUFU.LG2 R7, R7 ;  /* 0x0000000700072308 */ /* 0x000fe20000000c00 */
        /* <DEDUP_REMOVED lines=10> */
[----:B------:R-:W-:Y:S01]  /*95a0*/  FMUL.FTZ R97, R0, R97 ;  /* 0x0000006100617220 */ /* 0x000fe20000410000 */
[----:B------:R-:W-:Y:S01]  /*95b0*/  MOV R0, RZ ;  /* 0x000000ff00007202 */ /* 0x000fe20000000f00 */
[C---:B--2---:R-:W-:Y:S02]  /*95c0*/  FMUL.FTZ R108, R3.reuse, R108 ;  /* 0x0000006c036c7220 */ /* 0x044fe40000410000 */
[----:B------:R-:W-:-:S02]  /*95d0*/  FMUL.FTZ R47, R3, R109 ;  /* 0x0000006d032f7220 */ /* 0x000fc40000410000 */
[C---:B------:R-:W-:Y:S01]  /*95e0*/  FMUL.FTZ R116, R3.reuse, R116 ;  /* 0x0000007403747220 */ /* 0x040fe20000410000 */
[----:B------:R-:W2:Y:S01]  /*95f0*/  @P0 MUFU.RCP R0, R6 ;  /* 0x0000000600000308 */ /* 0x000ea20000001000 */
[C---:B------:R-:W-:Y:S02]  /*9600*/  FMUL.FTZ R46, R3.reuse, R117 ;  /* 0x00000075032e7220 */ /* 0x040fe40000410000 */
[C---:B------:R-:W-:Y:S02]  /*9610*/  FMUL.FTZ R128, R3.reuse, R128 ;  /* 0x0000008003807220 */ /* 0x040fe40000410000 */
[C---:B------:R-:W-:Y:S02]  /*9620*/  FMUL.FTZ R39, R3.reuse, R129 ;  /* 0x0000008103277220 */ /* 0x040fe40000410000 */
[C---:B------:R-:W-:Y:S01]  /*9630*/  FMUL.FTZ R132, R3.reuse, R132 ;  /* 0x0000008403847220 */ /* 0x040fe20000410000 */
[----:B------:R-:W3:Y:S01]  /*9640*/  @P0 MUFU.LG2 R6, R6 ;  /* 0x0000000600060308 */ /* 0x000ee20000000c00 */
        /* <DEDUP_REMOVED lines=17> */
[----:B------:R-:W-:Y:S01]  /*9760*/  @P3 MOV R3, 0x3f317218 ;  /* 0x3f31721800033802 */ /* 0x000fe20000000f00 */
[C---:B-1----:R-:W-:Y:S02]  /*9770*/  FMUL.FTZ R114, R4.reuse, R114 ;  /* 0x0000007204727220 */ /* 0x042fe40000410000 */
        /* <DEDUP_REMOVED lines=24> */
[C---:B--2---:R-:W-:Y:S02]  /*9900*/  FMUL.FTZ R110, R0.reuse, R110 ;  /* 0x0000006e006e7220 */ /* 0x044fe40000410000 */
        /* <DEDUP_REMOVED lines=24> */
[----:B------:R-:W-:Y:S02]  /*9a90*/  @P3 FMUL.FTZ R5, R3, c[0x0][0x2d0] ;  /* 0x0000b40003053a20 */ /* 0x000fe40000410000 */
[----:B------:R-:W-:-:S02]  /*9aa0*/  @P4 FMUL.FTZ R10, R4, c[0x0][0x2d0] ;  /* 0x0000b400040a4a20 */ /* 0x000fc40000410000 */
[----:B------:R-:W-:Y:S02]  /*9ab0*/  @P2 FMUL.FTZ R3, R0, c[0x0][0x2d0] ;  /* 0x0000b40000032a20 */ /* 0x000fe40000410000 */
[----:B------:R-:W-:Y:S02]  /*9ac0*/  @P4 FMUL.FTZ R11, R11, 0.69314718246459960938 ;  /* 0x3f3172180b0b4820 */ /* 0x000fe40000410000 */
[----:B------:R-:W-:Y:S02]  /*9ad0*/  @P3 FMUL.FTZ R9, R9, 0.69314718246459960938 ;  /* 0x3f31721809093820 */ /* 0x000fe40000410000 */
[----:B------:R-:W-:Y:S02]  /*9ae0*/  @P2 FMUL.FTZ R7, R7, 0.69314718246459960938 ;  /* 0x3f31721807072820 */ /* 0x000fe40000410000 */
[----:B---3--:R-:W-:Y:S02]  /*9af0*/  @P0 FMUL.FTZ R4, R6, 0.69314718246459960938 ;  /* 0x3f31721806040820 */ /* 0x008fe40000410000 */
[----:B------:R-:W-:-:S02]  /*9b00*/  @P0 FMUL.FTZ R0, R8, c[0x0][0x2d0] ;  /* 0x0000b40008000a20 */ /* 0x000fc40000410000 */
[----:B------:R-:W-:Y:S02]  /*9b10*/  @P4 FFMA.FTZ R50, R10, R104, R11 ;  /* 0x000000680a324223 */ /* 0x000fe4000001000b */
[----:B------:R-:W-:Y:S02]  /*9b20*/  @P3 FFMA.FTZ R51, R5, R103, R9 ;  /* 0x0000006705333223 */ /* 0x000fe40000010009 */
[----:B------:R-:W-:Y:S02]  /*9b30*/  @P2 FFMA.FTZ R53, R3, R102, R7 ;  /* 0x0000006603352223 */ /* 0x000fe40000010007 */
[----:B------:R-:W-:Y:S02]  /*9b40*/  @P0 FFMA.FTZ R54, R0, R2, R4 ;  /* 0x0000000200360223 */ /* 0x000fe40000010004 */
.L_x_21:
[----:B------:R-:W-:Y:S05]  /*9b50*/  @P1 BRA `(.L_x_30) ;  /* 0x0000177000001947 */ /* 0x000fea0003800000 */
[----:B------:R-:W2:Y:S01]  /*9b60*/  LDL R57, [R1+0x30] ;  /* 0x0000300001397983 */ /* 0x000ea20000100800 */
[----:B------:R-:W-:Y:S02]  /*9b70*/  F2FP.PACK_AB R45, R45, R112 ;  /* 0x000000702d2d723e */ /* 0x000fe400000000ff */
[----:B------:R-:W-:Y:S01]  /*9b80*/  F2FP.PACK_AB R44, R44, R114 ;  /* 0x000000722c2c723e */ /* 0x000fe200000000ff */
[----:B------:R-:W1:Y:S01]  /*9b90*/  S2R R55, SR_TID.X ;  /* 0x0000000000377919 */ /* 0x000e620000002100 */
[----:B------:R-:W-:-:S02]  /*9ba0*/  F2FP.PACK_AB R43, R43, R120 ;  /* 0x000000782b2b723e */ /* 0x000fc400000000ff */
[----:B------:R-:W-:Y:S02]  /*9bb0*/  F2FP.PACK_AB R42, R42, R122 ;  /* 0x0000007a2a2a723e */ /* 0x000fe400000000ff */
[----:B------:R-:W-:Y:S02]  /*9bc0*/  F2FP.PACK_AB R47, R47, R108 ;  /* 0x0000006c2f2f723e */ /* 0x000fe400000000ff */
[----:B------:R-:W-:Y:S02]  /*9bd0*/  F2FP.PACK_AB R110, R111, R110 ;  /* 0x0000006e6f6e723e */ /* 0x000fe400000000ff */
[----:B------:R-:W-:Y:S02]  /*9be0*/  F2FP.PACK_AB R46, R46, R116 ;  /* 0x000000742e2e723e */ /* 0x000fe400000000ff */
[----:B------:R-:W-:Y:S02]  /*9bf0*/  F2FP.PACK_AB R118, R119, R118 ;  /* 0x000000767776723e */ /* 0x000fe400000000ff */
[----:B------:R-:W-:-:S02]  /*9c00*/  F2FP.PACK_AB R41, R41, R124 ;  /* 0x0000007c2929723e */ /* 0x000fc400000000ff */
[----:B------:R-:W-:Y:S02]  /*9c10*/  F2FP.PACK_AB R40, R40, R126 ;  /* 0x0000007e2828723e */ /* 0x000fe400000000ff */
[----:B------:R-:W-:Y:S02]  /*9c20*/  F2FP.PACK_AB R38, R38, R136 ;  /* 0x000000882626723e */ /* 0x000fe400000000ff */
[----:B------:R-:W-:Y:S02]  /*9c30*/  F2FP.PACK_AB R37, R37, R138 ;  /* 0x0000008a2525723e */ /* 0x000fe400000000ff */
[----:B------:R-:W-:Y:S02]  /*9c40*/  F2FP.PACK_AB R39, R39, R128 ;  /* 0x000000802727723e */ /* 0x000fe400000000ff */
[----:B------:R-:W-:Y:S02]  /*9c50*/  F2FP.PACK_AB R130, R131, R130 ;  /* 0x000000828382723e */ /* 0x000fe400000000ff */
[----:B-1----:R-:W-:-:S02]  /*9c60*/  SHF.R.S32.HI R56, RZ, 0x1f, R55 ;  /* 0x0000001fff387819 */ /* 0x002fc40000011437 */
[----:B------:R-:W-:Y:S02]  /*9c70*/  F2FP.PACK_AB R36, R36, R132 ;  /* 0x000000842424723e */ /* 0x000fe400000000ff */
[CC--:B------:R-:W-:Y:S02]  /*9c80*/  LEA.HI R3, R56.reuse, R55.reuse, RZ, 0x2 ;  /* 0x0000003738037211 */ /* 0x0c0fe400078f10ff */
[----:B------:R-:W-:Y:S02]  /*9c90*/  LEA.HI R48, R56, R55, RZ, 0x5 ;  /* 0x0000003738307211 */ /* 0x000fe400078f28ff */
[--C-:B------:R-:W-:Y:S02]  /*9ca0*/  SHF.R.S32.HI R52, RZ, 0x2, R3.reuse ;  /* 0x00000002ff347819 */ /* 0x100fe40000011403 */
[----:B------:R-:W-:Y:S02]  /*9cb0*/  SHF.R.S32.HI R0, RZ, 0x1f, R3 ;  /* 0x0000001fff007819 */ /* 0x000fe40000011403 */
[----:B------:R-:W-:-:S02]  /*9cc0*/  LOP3.LUT R3, R3, 0xfffffffc, RZ, 0xc0, !PT ;  /* 0xfffffffc03037812 */ /* 0x000fc400078ec0ff */
[----:B------:R-:W-:Y:S02]  /*9cd0*/  LEA.HI R0, R0, R52, RZ, 0x3 ;  /* 0x0000003400007211 */ /* 0x000fe400078f18ff */
[----:B------:R-:W-:Y:S01]  /*9ce0*/  SHF.R.S32.HI R49, RZ, 0x5, R48 ;  /* 0x00000005ff317819 */ /* 0x000fe20000011430 */
[----:B------:R-:W-:Y:S01]  /*9cf0*/  IMAD.IADD R29, R55, 0x1, -R3 ;  /* 0x00000001371d7824 */ /* 0x000fe200078e0a03 */
[----:B------:R-:W-:Y:S02]  /*9d00*/  LOP3.LUT R0, R0, 0xfffffff8, RZ, 0xc0, !PT ;  /* 0xfffffff800007812 */ /* 0x000fe400078ec0ff */
[----:B------:R-:W-:Y:S02]  /*9d10*/  F2FP.PACK_AB R134, R135, R134 ;  /* 0x000000868786723e */ /* 0x000fe400000000ff */
[----:B------:R-:W-:Y:S01]  /*9d20*/  F2FP.PACK_AB R35, R35, R140 ;  /* 0x0000008c2323723e */ /* 0x000fe200000000ff */
[----:B------:R-:W-:Y:S01]  /*9d30*/  IMAD.IADD R2, R52, 0x1, -R0 ;  /* 0x0000000134027824 */ /* 0x000fe200078e0a00 */
[----:B------:R-:W-:-:S02]  /*9d40*/  F2FP.PACK_AB R34, R34, R142 ;  /* 0x0000008e2222723e */ /* 0x000fc400000000ff */
[----:B------:R-:W-:Y:S02]  /*9d50*/  F2FP.PACK_AB R32, R32, R152 ;  /* 0x000000982020723e */ /* 0x000fe400000000ff */
[----:B------:R-:W-:Y:S02]  /*9d60*/  LEA.HI R0, R2, R2, RZ, 0x1 ;  /* 0x0000000202007211 */ /* 0x000fe400078f08ff */
[----:B------:R-:W-:Y:S02]  /*9d70*/  F2FP.PACK_AB R31, R31, R154 ;  /* 0x0000009a1f1f723e */ /* 0x000fe400000000ff */
[----:B------:R-:W-:Y:S02]  /*9d80*/  SHF.R.S32.HI R13, RZ, 0x1, R0 ;  /* 0x00000001ff0d7819 */ /* 0x000fe40000011400 */
[----:B------:R-:W-:Y:S02]  /*9d90*/  LOP3.LUT R0, R0, 0x3fffffe, RZ, 0xc0, !PT ;  /* 0x03fffffe00007812 */ /* 0x000fe400078ec0ff */
[C---:B------:R-:W-:Y:S01]  /*9da0*/  LOP3.LUT R3, R13.reuse, 0x1, RZ, 0xc0, !PT ;  /* 0x000000010d037812 */ /* 0x040fe200078ec0ff */
[C---:B------:R-:W-:Y:S01]  /*9db0*/  IMAD.SHL.U32 R4, R13.reuse, 0x40, RZ ;  /* 0x000000400d047824 */ /* 0x040fe200078e00ff */
[----:B------:R-:W-:Y:S01]  /*9dc0*/  LOP3.LUT P0, RZ, R13, 0x2, RZ, 0xc0, !PT ;  /* 0x000000020dff7812 */ /* 0x000fe2000780c0ff */
[----:B------:R-:W-:Y:S01]  /*9dd0*/  IMAD.IADD R2, R2, 0x1, -R0 ;  /* 0x0000000102027824 */ /* 0x000fe200078e0a00 */
[----:B------:R-:W-:Y:S01]  /*9de0*/  ISETP.NE.U32.AND P1, PT, R3, 0x1, PT ;  /* 0x000000010300780c */ /* 0x000fe20003f25070 */
[----:B------:R-:W-:Y:S01]  /*9df0*/  IMAD R0, R49, 0x100, R29 ;  /* 0x0000010031007824 */ /* 0x000fe200078e021d */
[----:B------:R-:W-:-:S02]  /*9e00*/  LOP3.LUT R4, R4, 0xc0, RZ, 0xc0, !PT ;  /* 0x000000c004047812 */ /* 0x000fc400078ec0ff */
[----:B------:R-:W-:Y:S01]  /*9e10*/  F2FP.PACK_AB R33, R33, R144 ;  /* 0x000000902121723e */ /* 0x000fe200000000ff */
[----:B------:R-:W-:Y:S01]  /*9e20*/  IMAD R0, R2, 0x10, R0 ;  /* 0x0000001002007824 */ /* 0x000fe200078e0200 */
[----:B------:R-:W-:Y:S01]  /*9e30*/  LEA.HI R2, R4, R4, RZ, 0x1d ;  /* 0x0000000404027211 */ /* 0x000fe200078fe8ff */
[----:B------:R-:W-:Y:S01]  /*9e40*/  IMAD.MOV.U32 R4, RZ, RZ, 0x20 ;  /* 0x00000020ff047424 */ /* 0x000fe200078e00ff */
[----:B------:R-:W-:Y:S02]  /*9e50*/  F2FP.PACK_AB R146, R147, R146 ;  /* 0x000000929392723e */ /* 0x000fe400000000ff */
[----:B------:R-:W-:Y:S01]  /*9e60*/  F2FP.PACK_AB R30, R30, R148 ;  /* 0x000000941e1e723e */ /* 0x000fe200000000ff */
[----:B------:R-:W-:Y:S01]  /*9e70*/  IMAD.U32 R0, R0, 0x2, R2 ;  /* 0x0000000200007824 */ /* 0x000fe200078e0002 */
[----:B------:R-:W-:Y:S02]  /*9e80*/  SEL R4, R4, 0xffffffe0, !P0 ;  /* 0xffffffe004047807 */ /* 0x000fe40004000000 */
[----:B------:R-:W-:Y:S01]  /*9e90*/  F2FP.PACK_AB R150, R151, R150 ;  /* 0x000000969796723e */ /* 0x000fe200000000ff */
[----:B------:R-:W-:Y:S01]  /*9ea0*/  IMAD.SHL.U32 R0, R0, 0x2, RZ ;  /* 0x0000000200007824 */ /* 0x000fe200078e00ff */
[----:B------:R-:W-:Y:S01]  /*9eb0*/  BAR.SYNC.DEFER_BLOCKING 0x1, 0x80 ;  /* 0x0042000000007b1d */ /* 0x000fe20000010000 */
[----:B------:R-:W-:-:S02]  /*9ec0*/  F2FP.PACK_AB R28, R157, R156 ;  /* 0x0000009c9d1c723e */ /* 0x000fc400000000ff */
[----:B------:R-:W-:Y:S02]  /*9ed0*/  F2FP.PACK_AB R27, R27, R158 ;  /* 0x0000009e1b1b723e */ /* 0x000fe400000000ff */
[C---:B------:R-:W-:Y:S02]  /*9ee0*/  IADD3 R3, R0.reuse, 0x80, RZ ;  /* 0x0000008000037810 */ /* 0x040fe40007ffe0ff */
[C---:B------:R-:W-:Y:S02]  /*9ef0*/  IADD3 R2, R0.reuse, 0x70, RZ ;  /* 0x0000007000027810 */ /* 0x040fe40007ffe0ff */
[----:B------:R-:W-:Y:S01]  /*9f00*/  @P1 IADD3 R2, R3, 0x10, RZ ;  /* 0x0000001003021810 */ /* 0x000fe20007ffe0ff */
[----:B------:R-:W-:Y:S01]  /*9f10*/  IMAD.IADD R3, R0, 0x1, R4 ;  /* 0x0000000100037824 */ /* 0x000fe200078e0204 */
[----:B------:R-:W-:Y:S02]  /*9f20*/  F2FP.PACK_AB R25, R25, R168 ;  /* 0x000000a81919723e */ /* 0x000fe400000000ff */
[----:B------:R-:W-:Y:S01]  /*9f30*/  F2FP.PACK_AB R24, R24, R170 ;  /* 0x000000aa1818723e */ /* 0x000fe200000000ff */
[----:B------:R-:W-:Y:S01]  /*9f40*/  IMAD.IADD R4, R4, 0x1, R2 ;  /* 0x0000000104047824 */ /* 0x000fe200078e0202 */
[----:B------:R-:W-:-:S02]  /*9f50*/  F2FP.PACK_AB R26, R26, R160 ;  /* 0x000000a01a1a723e */ /* 0x000fc400000000ff */
[----:B------:R-:W-:Y:S02]  /*9f60*/  F2FP.PACK_AB R162, R163, R162 ;  /* 0x000000a2a3a2723e */ /* 0x000fe400000000ff */
[----:B------:R-:W-:Y:S02]  /*9f70*/  F2FP.PACK_AB R23, R23, R164 ;  /* 0x000000a41717723e */ /* 0x000fe400000000ff */
        /* <DEDUP_REMOVED lines=8> */
[----:B------:R-:W-:Y:S01]  /*a000*/  STS [R2], R43 ;  /* 0x0000002b02007388 */ /* 0x000fe20000000800 */
        /* <DEDUP_REMOVED lines=16> */
[----:B------:R-:W-:Y:S01]  /*a110*/  ISETP.NE.U32.AND P1, PT, RZ, c[0x0][0x500], PT ;  /* 0x00014000ff007a0c */ /* 0x000fe20003f25070 */
[----:B------:R-:W-:Y:S01]  /*a120*/  STS [R3+0x80], R41 ;  /* 0x0000802903007388 */ /* 0x000fe20000000800 */
[----:B------:R-:W-:Y:S02]  /*a130*/  ISETP.NE.U32.AND P0, PT, RZ, c[0x0][0x508], PT ;  /* 0x00014200ff007a0c */ /* 0x000fe40003f05070 */
[----:B------:R-:W-:Y:S01]  /*a140*/  ISETP.NE.AND.EX P1, PT, RZ, c[0x0][0x504], PT, P1 ;  /* 0x00014100ff007a0c */ /* 0x000fe20003f25310 */
[----:B------:R-:W-:Y:S01]  /*a150*/  STS [R3+0x280], R40 ;  /* 0x0002802803007388 */ /* 0x000fe20000000800 */
[----:B------:R-:W-:-:S03]  /*a160*/  ISETP.NE.AND.EX P0, PT, RZ, c[0x0][0x50c], PT, P0 ;  /* 0x00014300ff007a0c */ /* 0x000fc60003f05300 */
[----:B------:R-:W-:Y:S04]  /*a170*/  STS [R4], R38 ;  /* 0x0000002604007388 */ /* 0x000fe80000000800 */
        /* <DEDUP_REMOVED lines=33> */
[----:B------:R2:W-:Y:S04]  /*a390*/  STS [R3+0x5080], R7 ;  /* 0x0050800703007388 */ /* 0x0005e80000000800 */
[----:B------:R3:W-:Y:S01]  /*a3a0*/  STS [R3+0x5280], R12 ;  /* 0x0052800c03007388 */ /* 0x0007e20000000800 */
[----:B-1----:R-:W-:-:S03]  /*a3b0*/  IMAD.MOV.U32 R2, RZ, RZ, 0x4 ;  /* 0x00000004ff027424 */ /* 0x002fc600078e00ff */
[----:B------:R1:W-:Y:S04]  /*a3c0*/  STS [R4+0x5000], R11 ;  /* 0x0050000b04007388 */ /* 0x0003e80000000800 */
[----:B------:R1:W-:Y:S01]  /*a3d0*/  STS [R4+0x5200], R10 ;  /* 0x0052000a04007388 */ /* 0x0003e20000000800 */
[----:B--2---:R-:W-:-:S03]  /*a3e0*/  IMAD.WIDE R6, R57, R2, c[0x0][0x500] ;  /* 0x0001400039067625 */ /* 0x004fc600078e0202 */
[----:B------:R-:W-:Y:S06]  /*a3f0*/  BAR.SYNC.DEFER_BLOCKING 0x1, 0x80 ;  /* 0x0042000000007b1d */ /* 0x000fec0000010000 */
[----:B------:R-:W2:Y:S01]  /*a400*/  @P1 LDG.E R0, [R6.64] ;  /* 0x0000000406001981 */ /* 0x000ea2000c1e1900 */
[----:B------:R-:W-:Y:S02]  /*a410*/  IMAD.MOV.U32 R24, RZ, RZ, c[0x0][0x388] ;  /* 0x0000e200ff187624 */ /* 0x000fe400078e00ff */
[----:B---3--:R-:W-:-:S05]  /*a420*/  @P0 IMAD.WIDE R2, R57, R2, c[0x0][0x508] ;  /* 0x0001420039020625 */ /* 0x008fca00078e0202 */
[----:B------:R3:W5:Y:S02]  /*a430*/  @P0 LDG.E R24, [R2.64] ;  /* 0x0000000402180981 */ /* 0x000764000c1e1900 */
[----:B---3--:R-:W-:Y:S02]  /*a440*/  CS2R R2, SRZ ;  /* 0x0000000000027805 */ /* 0x008fe4000001ff00 */
[--C-:B--2---:R-:W-:Y:S01]  /*a450*/  @P1 SHF.R.S32.HI R3, RZ, 0x1f, R0.reuse ;  /* 0x0000001fff031819 */ /* 0x104fe20000011400 */
[----:B------:R-:W-:Y:S01]  /*a460*/  @P1 IMAD.MOV.U32 R2, RZ, RZ, R0 ;  /* 0x000000ffff021224 */ /* 0x000fe200078e0000 */
[----:B------:R-:W-:Y:S05]  /*a470*/  @P0 BRA `(.L_x_31) ;  /* 0x0000004000000947 */ /* 0x000fea0003800000 */
[----:B-1----:R-:W-:Y:S05]  /*a480*/  @!P1 BRA `(.L_x_31) ;  /* 0x0000003000009947 */ /* 0x002fea0003800000 */
[----:B------:R-:W2:Y:S04]  /*a490*/  LDG.E R4, [R6.64] ;  /* 0x0000000406047981 */ /* 0x000ea8000c1e1900 */
[----:B------:R-:W2:Y:S02]  /*a4a0*/  LDG.E R0, [R6.64+0x4] ;  /* 0x0000040406007981 */ /* 0x000ea4000c1e1900 */
[----:B--2--5:R-:W-:-:S02]  /*a4b0*/  IADD3 R24, -R4, R0, RZ ;  /* 0x0000000004187210 */ /* 0x024fc40007ffe1ff */
.L_x_31:
[----:B-1----:R-:W-:Y:S01]  /*a4c0*/  LOP3.LUT R6, R48, 0xffffffe0, RZ, 0xc0, !PT ;  /* 0xffffffe030067812 */ /* 0x002fe200078ec0ff */
[----:B------:R-:W1:Y:S01]  /*a4d0*/  S2R R21, SR_CTAID.X ;  /* 0x0000000000157919 */ /* 0x000e620000002500 */
[----:B------:R-:W-:Y:S01]  /*a4e0*/  SHF.R.S32.HI R4, RZ, 0x1f, R49 ;  /* 0x0000001fff047819 */ /* 0x000fe20000011431 */
[----:B------:R-:W-:Y:S01]  /*a4f0*/  IMAD.MOV.U32 R13, RZ, RZ, c[0x0][0x4e8] ;  /* 0x00013a00ff0d7624 */ /* 0x000fe200078e00ff */
[----:B------:R-:W-:Y:S01]  /*a500*/  LEA.HI R0, R29, R29, RZ, 0x1 ;  /* 0x0000001d1d007211 */ /* 0x000fe200078f08ff */
[----:B------:R-:W-:Y:S01]  /*a510*/  IMAD.IADD R6, R55, 0x1, -R6 ;  /* 0x0000000137067824 */ /* 0x000fe200078e0a06 */
[----:B------:R-:W2:Y:S01]  /*a520*/  S2R R17, SR_CTAID.Y ;  /* 0x0000000000117919 */ /* 0x000ea20000002600 */
[----:B------:R-:W-:Y:S01]  /*a530*/  LEA.HI R4, R4, R49, RZ, 0x2 ;  /* 0x0000003104047211 */ /* 0x000fe200078f10ff */
[----:B------:R-:W-:Y:S01]  /*a540*/  IMAD R11, R3, c[0x0][0x3a0], RZ ;  /* 0x0000e800030b7a24 */ /* 0x000fe200078e02ff */
[C---:B------:R-:W-:Y:S01]  /*a550*/  LOP3.LUT R7, R0.reuse, 0x1ffffffe, RZ, 0xc0, !PT ;  /* 0x1ffffffe00077812 */ /* 0x040fe200078ec0ff */
[----:B------:R-:W-:Y:S01]  /*a560*/  IMAD.SHL.U32 R5, R0, 0x20, RZ ;  /* 0x0000002000057824 */ /* 0x000fe200078e00ff */
[----:B------:R-:W-:Y:S01]  /*a570*/  SHF.R.S32.HI R10, RZ, 0x1f, R6 ;  /* 0x0000001fff0a7819 */ /* 0x000fe20000011406 */
[----:B------:R-:W-:Y:S01]  /*a580*/  IMAD.WIDE.U32 R8, R2, c[0x0][0x3a0], RZ ;  /* 0x0000e80002087a25 */ /* 0x000fe200078e00ff */
[----:B------:R-:W-:Y:S01]  /*a590*/  LOP3.LUT R4, R4, 0xffffffc, RZ, 0xc0, !PT ;  /* 0x0ffffffc04047812 */ /* 0x000fe200078ec0ff */
[----:B------:R-:W-:Y:S01]  /*a5a0*/  BSSY B0, `(.L_x_32) ;  /* 0x000008a000007945 */ /* 0x000fe20003800000 */
[----:B------:R-:W-:Y:S01]  /*a5b0*/  LEA.HI R0, R10, R6, RZ, 0x2 ;  /* 0x000000060a007211 */ /* 0x000fe200078f10ff */
[----:B-----5:R-:W-:Y:S01]  /*a5c0*/  IMAD R24, R24, c[0x0][0x4e8], RZ ;  /* 0x00013a0018187a24 */ /* 0x020fe200078e02ff */
[----:B------:R-:W-:-:S02]  /*a5d0*/  IADD3 R10, R29, -R7, RZ ;  /* 0x800000071d0a7210 */ /* 0x000fc40007ffe0ff */
[----:B------:R-:W-:Y:S01]  /*a5e0*/  LOP3.LUT R7, R5, 0xffffffc0, RZ, 0xc0, !PT ;  /* 0xffffffc005077812 */ /* 0x000fe200078ec0ff */
[----:B------:R-:W-:Y:S01]  /*a5f0*/  IMAD.IADD R5, R49, 0x1, -R4 ;  /* 0x0000000131057824 */ /* 0x000fe200078e0a04 */
[----:B------:R-:W-:Y:S01]  /*a600*/  SHF.R.S32.HI R0, RZ, 0x2, R0 ;  /* 0x00000002ff007819 */ /* 0x000fe20000011400 */
[----:B------:R-:W-:Y:S01]  /*a610*/  IMAD R4, R2, c[0x0][0x3a4], R11 ;  /* 0x0000e90002047a24 */ /* 0x000fe200078e020b */
[----:B------:R-:W-:Y:S01]  /*a620*/  LEA.HI R12, R52, R52, RZ, 0x1 ;  /* 0x00000034340c7211 */ /* 0x000fe200078f08ff */
[----:B------:R-:W-:Y:S01]  /*a630*/  IMAD R7, R10, 0x8, R7 ;  /* 0x000000080a077824 */ /* 0x000fe200078e0207 */
[----:B------:R-:W-:Y:S02]  /*a640*/  ISETP.NE.AND P2, PT, R13, 0x1, PT ;  /* 0x000000010d00780c */ /* 0x000fe40003f45270 */
[----:B------:R-:W-:Y:S01]  /*a650*/  LEA R16, R5, R0, 0x4 ;  /* 0x0000000005107211 */ /* 0x000fe200078e20ff */
[----:B------:R-:W-:Y:S01]  /*a660*/  IMAD.IADD R5, R9, 0x1, R4 ;  /* 0x0000000109057824 */ /* 0x000fe200078e0204 */
[----:B------:R-:W-:Y:S01]  /*a670*/  LOP3.LUT R0, R12, 0x3fffffe, RZ, 0xc0, !PT ;  /* 0x03fffffe0c007812 */ /* 0x000fe200078ec0ff */
[----:B--2---:R-:W-:Y:S01]  /*a680*/  IMAD.WIDE.U32 R12, R17, c[0x0][0x490], R2 ;  /* 0x00012400110c7a25 */ /* 0x004fe200078e0002 */
[----:B------:R-:W-:-:S02]  /*a690*/  LOP3.LUT P0, RZ, R6, 0x3, RZ, 0xc0, !PT ;  /* 0x0000000306ff7812 */ /* 0x000fc4000780c0ff */
[----:B------:R-:W-:Y:S01]  /*a6a0*/  IADD3 R6, R16, R7, RZ ;  /* 0x0000000710067210 */ /* 0x000fe20007ffe0ff */
[----:B------:R-:W-:Y:S01]  /*a6b0*/  IMAD.IADD R0, R52, 0x1, -R0 ;  /* 0x0000000134007824 */ /* 0x000fe200078e0a00 */
[----:B------:R-:W-:Y:S01]  /*a6c0*/  SHF.R.S32.HI R7, RZ, 0x1f, R17 ;  /* 0x0000001fff077819 */ /* 0x000fe20000011411 */
[----:B------:R-:W-:Y:S01]  /*a6d0*/  IMAD.MOV.U32 R4, RZ, RZ, R8 ;  /* 0x000000ffff047224 */ /* 0x000fe200078e0008 */
[----:B-1----:R-:W-:Y:S01]  /*a6e0*/  LEA R6, R21, R6, 0x7 ;  /* 0x0000000615067211 */ /* 0x002fe200078e38ff */
[----:B------:R-:W-:Y:S01]  /*a6f0*/  IMAD R20, R49, 0x8, R0 ;  /* 0x0000000831147824 */ /* 0x000fe200078e0200 */
[----:B------:R-:W-:Y:S01]  /*a700*/  SEL R10, R57, RZ, !P1 ;  /* 0x000000ff390a7207 */ /* 0x000fe20004800000 */
[----:B------:R-:W-:Y:S01]  /*a710*/  IMAD R2, R7, c[0x0][0x490], RZ ;  /* 0x0001240007027a24 */ /* 0x000fe200078e02ff */
[----:B------:R-:W-:Y:S01]  /*a720*/  LEA.HI R15, R56, R55, RZ, 0x3 ;  /* 0x00000037380f7211 */ /* 0x000fe200078f18ff */
[----:B------:R-:W-:-:S04]  /*a730*/  @P2 IMAD.HI.U32 R0, R6, c[0x0][0x4ec], RZ ;  /* 0x00013b0006002a27 */ /* 0x000fc800078e00ff */
[----:B------:R-:W-:Y:S01]  /*a740*/  IMAD.MOV.U32 R8, RZ, RZ, R6 ;  /* 0x000000ffff087224 */ /* 0x000fe200078e0006 */
[----:B------:R-:W-:Y:S01]  /*a750*/  @P2 SHF.R.U32.HI R8, RZ, c[0x0][0x4f0], R0 ;  /* 0x00013c00ff082a19 */ /* 0x000fe20000011600 */
[----:B------:R-:W-:Y:S01]  /*a760*/  IMAD R2, R17, c[0x0][0x494], R2 ;  /* 0x0001250011027a24 */ /* 0x000fe200078e0202 */
[----:B------:R-:W-:Y:S01]  /*a770*/  SHF.R.S32.HI R0, RZ, 0x1f, R57 ;  /* 0x0000001fff007819 */ /* 0x000fe20000011439 */
[----:B------:R-:W-:Y:S02]  /*a780*/  IMAD R14, R7, c[0x0][0x3e8], RZ ;  /* 0x0000fa00070e7a24 */ /* 0x000fe400078e02ff */
[----:B------:R-:W-:Y:S01]  /*a790*/  IMAD R9, R29, 0x20, R52 ;  /* 0x000000201d097824 */ /* 0x000fe200078e0234 */
[----:B------:R-:W-:Y:S01]  /*a7a0*/  IADD3 R3, R13, R2, RZ ;  /* 0x000000020d037210 */ /* 0x000fe20007ffe0ff */
[----:B------:R-:W-:Y:S01]  /*a7b0*/  IMAD.MOV R7, RZ, RZ, -R8 ;  /* 0x000000ffff077224 */ /* 0x000fe200078e0a08 */
[----:B------:R-:W-:Y:S01]  /*a7c0*/  SEL R0, R0, RZ, !P1 ;  /* 0x000000ff00007207 */ /* 0x000fe20004800000 */
[C---:B------:R-:W-:Y:S01]  /*a7d0*/  IMAD R14, R17.reuse, c[0x0][0x3ec], R14 ;  /* 0x0000fb00110e7a24 */ /* 0x040fe200078e020e */
[----:B------:R-:W-:Y:S01]  /*a7e0*/  MOV R2, R12 ;  /* 0x0000000c00027202 */ /* 0x000fe20000000f00 */
[----:B------:R-:W-:-:S04]  /*a7f0*/  IMAD.WIDE.U32 R4, R17, c[0x0][0x3e8], R4 ;  /* 0x0000fa0011047a25 */ /* 0x000fc800078e0004 */
[----:B------:R-:W-:Y:S02]  /*a800*/  IMAD R13, R21, 0x80, R9 ;  /* 0x00000080150d7824 */ /* 0x000fe400078e0209 */
[----:B------:R-:W-:Y:S02]  /*a810*/  IMAD R11, R7, c[0x0][0x4e8], R6 ;  /* 0x00013a00070b7a24 */ /* 0x000fe400078e0206 */
[----:B------:R-:W-:Y:S02]  /*a820*/  IMAD R9, R0, c[0x0][0x498], RZ ;  /* 0x0001260000097a24 */ /* 0x000fe400078e02ff */
[----:B------:R-:W-:-:S04]  /*a830*/  IMAD.WIDE.U32 R6, R10, c[0x0][0x498], R2 ;  /* 0x000126000a067a25 */ /* 0x000fc800078e0002 */
[----:B------:R-:W-:Y:S01]  /*a840*/  IMAD.IADD R3, R5, 0x1, R14 ;  /* 0x0000000105037824 */ /* 0x000fe200078e020e */
[----:B------:R-:W-:Y:S01]  /*a850*/  SHF.R.S32.HI R5, RZ, 0x1f, R8 ;  /* 0x0000001fff057819 */ /* 0x000fe20000011408 */
[----:B------:R-:W-:Y:S01]  /*a860*/  IMAD R9, R10, c[0x0][0x49c], R9 ;  /* 0x000127000a097a24 */ /* 0x000fe200078e0209 */
[----:B------:R-:W-:Y:S01]  /*a870*/  IADD3 R8, P1, R8, R6, RZ ;  /* 0x0000000608087210 */ /* 0x000fe20007f3e0ff */
[----:B------:R-:W-:-:S03]  /*a880*/  @P2 IMAD.HI.U32 R2, R13, c[0x0][0x4ec], RZ ;  /* 0x00013b000d022a27 */ /* 0x000fc600078e00ff */
[----:B------:R-:W-:Y:S01]  /*a890*/  IADD3.X R9, R5, R7, R9, P1, !PT ;  /* 0x0000000705097210 */ /* 0x000fe20000ffe409 */
[----:B------:R-:W-:Y:S01]  /*a8a0*/  IMAD.MOV.U32 R18, RZ, RZ, R13 ;  /* 0x000000ffff127224 */ /* 0x000fe200078e000d */
[----:B------:R-:W-:Y:S01]  /*a8b0*/  SHF.R.S32.HI R7, RZ, 0x1f, R11 ;  /* 0x0000001fff077819 */ /* 0x000fe2000001140b */
[----:B------:R-:W-:Y:S01]  /*a8c0*/  IMAD R0, R0, c[0x0][0x3f0], RZ ;  /* 0x0000fc0000007a24 */ /* 0x000fe200078e02ff */
[----:B------:R-:W-:Y:S01]  /*a8d0*/  @P2 SHF.R.U32.HI R18, RZ, c[0x0][0x4f0], R2 ;  /* 0x00013c00ff122a19 */ /* 0x000fe20000011602 */
[----:B------:R-:W-:Y:S01]  /*a8e0*/  IMAD.SHL.U32 R12, R15, 0x8, RZ ;  /* 0x000000080f0c7824 */ /* 0x000fe200078e00ff */
[----:B------:R-:W-:Y:S01]  /*a8f0*/  MOV R2, R4 ;  /* 0x0000000400027202 */ /* 0x000fe20000000f00 */
[----:B------:R-:W-:Y:S02]  /*a900*/  IMAD R7, R7, c[0x0][0x488], RZ ;  /* 0x0001220007077a24 */ /* 0x000fe400078e02ff */
[----:B------:R-:W-:Y:S01]  /*a910*/  IMAD R14, R10, c[0x0][0x3f4], R0 ;  /* 0x0000fd000a0e7a24 */ /* 0x000fe200078e0200 */
[----:B------:R-:W-:Y:S01]  /*a920*/  LOP3.LUT R0, R12, 0xc0, RZ, 0xc0, !PT ;  /* 0x000000c00c007812 */ /* 0x000fe200078ec0ff */
[----:B------:R-:W-:-:S02]  /*a930*/  IMAD.SHL.U32 R6, R29, 0x8, RZ ;  /* 0x000000081d067824 */ /* 0x000fc400078e00ff */
[----:B------:R-:W-:Y:S01]  /*a940*/  IMAD.WIDE.U32 R4, R10, c[0x0][0x3f0], R2 ;  /* 0x0000fc000a047a25 */ /* 0x000fe200078e0002 */
[----:B------:R-:W-:-:S03]  /*a950*/  SHF.R.U32.HI R10, RZ, 0x3, R0 ;  /* 0x00000003ff0a7819 */ /* 0x000fc60000011600 */
[C---:B------:R-:W-:Y:S01]  /*a960*/  IMAD.WIDE.U32 R2, R11.reuse, c[0x0][0x488], R8 ;  /* 0x000122000b027a25 */ /* 0x040fe200078e0008 */
[----:B------:R-:W-:Y:S02]  /*a970*/  LOP3.LUT R9, R0, 0x18, R6, 0xf8, !PT ;  /* 0x0000001800097812 */ /* 0x000fe400078ef806 */
[----:B------:R-:W-:Y:S01]  /*a980*/  IADD3 R0, -R18, RZ, RZ ;  /* 0x000000ff12007210 */ /* 0x000fe20007ffe1ff */
[----:B------:R-:W-:Y:S01]  /*a990*/  IMAD R8, R11, c[0x0][0x48c], R7 ;  /* 0x000123000b087a24 */ /* 0x000fe200078e0207 */
[----:B------:R-:W-:Y:S01]  /*a9a0*/  LEA R7, P1, R2, c[0x0][0x450], 0x2 ;  /* 0x0001140002077a11 */ /* 0x000fe200078210ff */
[----:B------:R-:W-:Y:S01]  /*a9b0*/  IMAD.IADD R5, R5, 0x1, R14 ;  /* 0x0000000105057824 */ /* 0x000fe200078e020e */
[----:B------:R-:W-:Y:S01]  /*a9c0*/  LOP3.LUT R19, R9, R10, RZ, 0x3c, !PT ;  /* 0x0000000a09137212 */ /* 0x000fe200078e3cff */
[----:B------:R-:W-:Y:S01]  /*a9d0*/  IMAD.IADD R3, R3, 0x1, R8 ;  /* 0x0000000103037824 */ /* 0x000fe200078e0208 */
[----:B------:R-:W-:Y:S01]  /*a9e0*/  SHF.R.S32.HI R8, RZ, 0x1f, R18 ;  /* 0x0000001fff087819 */ /* 0x000fe20000011412 */
[----:B------:R-:W-:Y:S01]  /*a9f0*/  IMAD R9, R0, c[0x0][0x4e8], R13 ;  /* 0x00013a0000097a24 */ /* 0x000fe200078e020d */
[----:B------:R-:W-:Y:S02]  /*aa00*/  SHFL.IDX PT, R14, R7, RZ, 0x1c1f ;  /* 0x001c1fff070e7589 */ /* 0x000fe400000e0000 */
[----:B------:R-:W-:Y:S01]  /*aa10*/  LEA.HI.X R0, R2, c[0x0][0x454], R3, 0x2, P1 ;  /* 0x0001150002007a11 */ /* 0x000fe200008f1403 */
[----:B------:R-:W-:Y:S01]  /*aa20*/  IMAD R2, R8, c[0x0][0x3e0], RZ ;  /* 0x0000f80008027a24 */ /* 0x000fe200078e02ff */
[----:B------:R-:W-:Y:S01]  /*aa30*/  SHFL.IDX PT, R12, R7, 0x1, 0x1c1f ;  /* 0x003c1f00070c7f89 */ /* 0x000fe200000e0000 */
[----:B------:R-:W-:-:S03]  /*aa40*/  LEA R8, R21, R16, 0x7 ;  /* 0x0000001015087211 */ /* 0x000fc600078e38ff */
[----:B------:R-:W1:Y:S01]  /*aa50*/  SHFL.IDX PT, R15, R0, RZ, 0x1c1f ;  /* 0x001c1fff000f7589 */ /* 0x000e6200000e0000 */
[----:B------:R-:W-:-:S03]  /*aa60*/  ISETP.GE.OR P3, PT, R8, R24, P0 ;  /* 0x000000180800720c */ /* 0x000fc60000766670 */
[----:B------:R-:W2:Y:S04]  /*aa70*/  SHFL.IDX PT, R13, R0, 0x1, 0x1c1f ;  /* 0x003c1f00000d7f89 */ /* 0x000ea800000e0000 */
[----:B------:R-:W-:Y:S04]  /*aa80*/  SHFL.IDX PT, R16, R7, 0x2, 0x1c1f ;  /* 0x005c1f0007107f89 */ /* 0x000fe800000e0000 */
[----:B------:R-:W3:Y:S04]  /*aa90*/  SHFL.IDX PT, R17, R0, 0x2, 0x1c1f ;  /* 0x005c1f0000117f89 */ /* 0x000ee800000e0000 */
[----:B------:R4:W-:Y:S04]  /*aaa0*/  SHFL.IDX PT, R10, R7, 0x3, 0x1c1f ;  /* 0x007c1f00070a7f89 */ /* 0x0009e800000e0000 */
[----:B------:R2:W2:Y:S04]  /*aab0*/  SHFL.IDX PT, R11, R0, 0x3, 0x1c1f ;  /* 0x007c1f00000b7f89 */ /* 0x0004a800000e0000 */
[----:B-1----:R-:W-:Y:S01]  /*aac0*/  @!P3 ST.E [R14.64], R50 ;  /* 0x000000320e00b985 */ /* 0x002fe2000c101904 */
[----:B----4-:R-:W-:-:S02]  /*aad0*/  IMAD R7, R18, c[0x0][0x3e4], R2 ;  /* 0x0000f90012077a24 */ /* 0x010fc400078e0202 */
[----:B------:R-:W-:Y:S01]  /*aae0*/  IMAD.WIDE.U32 R2, R18, c[0x0][0x3e0], R4 ;  /* 0x0000f80012027a25 */ /* 0x000fe200078e0004 */
[C---:B------:R-:W-:Y:S02]  /*aaf0*/  IADD3 R5, R8.reuse, 0x40, RZ ;  /* 0x0000004008057810 */ /* 0x040fe40007ffe0ff */
[C---:B--2---:R-:W-:Y:S01]  /*ab00*/  IADD3 R0, R8.reuse, 0x8, RZ ;  /* 0x0000000808007810 */ /* 0x044fe20007ffe0ff */
[----:B------:R-:W-:Y:S01]  /*ab10*/  IMAD.IADD R3, R3, 0x1, R7 ;  /* 0x0000000103037824 */ /* 0x000fe200078e0207 */
[----:B------:R-:W-:Y:S02]  /*ab20*/  IADD3 R8, R8, 0x48, RZ ;  /* 0x0000004808087810 */ /* 0x000fe40007ffe0ff */
[-C--:B------:R-:W-:Y:S01]  /*ab30*/  ISETP.GE.OR P2, PT, R0, R24.reuse, P0 ;  /* 0x000000180000720c */ /* 0x080fe20000746670 */
[----:B------:R-:W-:Y:S01]  /*ab40*/  IMAD.WIDE.U32 R2, R9, c[0x0][0x3d8], R2 ;  /* 0x0000f60009027a25 */ /* 0x000fe200078e0002 */
[----:B------:R-:W-:Y:S02]  /*ab50*/  SHF.R.S32.HI R4, RZ, 0x1f, R9 ;  /* 0x0000001fff047819 */ /* 0x000fe40000011409 */
[-C--:B------:R-:W-:Y:S01]  /*ab60*/  ISETP.GE.OR P1, PT, R5, R24.reuse, P0 ;  /* 0x000000180500720c */ /* 0x080fe20000726670 */
[----:B------:R-:W-:Y:S01]  /*ab70*/  IMAD.U32 R5, R20, 0x20, R19 ;  /* 0x0000002014057824 */ /* 0x000fe200078e0013 */
[----:B------:R-:W-:Y:S01]  /*ab80*/  ISETP.GE.OR P0, PT, R8, R24, P0 ;  /* 0x000000180800720c */ /* 0x000fe20000706670 */
[----:B------:R-:W-:-:S04]  /*ab90*/  IMAD R0, R4, c[0x0][0x3d8], RZ ;  /* 0x0000f60004007a24 */ /* 0x000fc800078e02ff */
[----:B------:R-:W-:Y:S01]  /*aba0*/  IMAD R4, R9, c[0x0][0x3dc], R0 ;  /* 0x0000f70009047a24 */ /* 0x000fe200078e0200 */
[----:B------:R-:W-:Y:S01]  /*abb0*/  SHF.L.U32 R0, R5, 0x1, RZ ;  /* 0x0000000105007819 */ /* 0x000fe200000006ff */
[----:B------:R-:W-:Y:S02]  /*abc0*/  @!P2 ST.E [R12.64], R51 ;  /* 0x000000330c00a985 */ /* 0x000fe4000c101904 */
[----:B------:R-:W-:Y:S02]  /*abd0*/  IMAD.IADD R3, R3, 0x1, R4 ;  /* 0x0000000103037824 */ /* 0x000fe400078e0204 */
[----:B---3--:R-:W-:Y:S04]  /*abe0*/  @!P1 ST.E [R16.64], R53 ;  /* 0x0000003510009985 */ /* 0x008fe8000c101904 */
[----:B------:R1:W-:Y:S01]  /*abf0*/  @!P0 ST.E [R10.64], R54 ;  /* 0x000000360a008985 */ /* 0x0003e2000c101904 */
[----:B------:R-:W-:-:S03]  /*ac00*/  LEA R25, P0, R2, c[0x0][0x380], 0x1 ;  /* 0x0000e00002197a11 */ /* 0x000fc600078008ff */
[----:B------:R2:W3:Y:S04]  /*ac10*/  LDS.128 R36, [R0+0x880] ;  /* 0x0008800000247984 */ /* 0x0004e80000000c00 */
[----:B------:R2:W4:Y:S04]  /*ac20*/  LDS.128 R48, [R0+0x1080] ;  /* 0x0010800000307984 */ /* 0x0005280000000c00 */
[----:B------:R2:W2:Y:S04]  /*ac30*/  LDS.128 R60, [R0+0x1880] ;  /* 0x00188000003c7984 */ /* 0x0004a80000000c00 */
[----:B------:R2:W2:Y:S04]  /*ac40*/  LDS.128 R32, [R0+0x2880] ;  /* 0x0028800000207984 */ /* 0x0004a80000000c00 */
[----:B------:R2:W2:Y:S04]  /*ac50*/  LDS.128 R44, [R0+0x3080] ;  /* 0x00308000002c7984 */ /* 0x0004a80000000c00 */
[----:B------:R2:W2:Y:S01]  /*ac60*/  LDS.128 R56, [R0+0x3880] ;  /* 0x0038800000387984 */ /* 0x0004a20000000c00 */
[----:B-1----:R-:W-:-:S03]  /*ac70*/  LEA R11, R21, R52, 0x7 ;  /* 0x00000034150b7211 */ /* 0x002fc600078e38ff */
[----:B------:R1:W1:Y:S01]  /*ac80*/  LDS.128 R28, [R0+0x4880] ;  /* 0x00488000001c7984 */ /* 0x0002620000000c00 */
[----:B------:R-:W-:Y:S02]  /*ac90*/  LEA.HI.X R10, R2, c[0x0][0x384], R3, 0x1, P0 ;  /* 0x0000e100020a7a11 */ /* 0x000fe400000f0c03 */
[----:B------:R-:W-:Y:S01]  /*aca0*/  ISETP.GE.AND P0, PT, R11, R24, PT ;  /* 0x000000180b00720c */ /* 0x000fe20003f06270 */
[----:B------:R1:W1:Y:S04]  /*acb0*/  LDS.128 R40, [R0+0x5080] ;  /* 0x0050800000287984 */ /* 0x0002680000000c00 */
[----:B------:R1:W1:Y:S04]  /*acc0*/  LDS.128 R64, [R0+0x5880] ;  /* 0x0058800000407984 */ /* 0x0002680000000c00 */
[----:B------:R1:W1:Y:S04]  /*acd0*/  SHFL.IDX PT, R2, R25, RZ, 0x1c1f ;  /* 0x001c1fff19027589 */ /* 0x00026800000e0000 */
[----:B------:R1:W1:Y:S01]  /*ace0*/  SHFL.IDX PT, R3, R10, RZ, 0x1c1f ;  /* 0x001c1fff0a037589 */ /* 0x00026200000e0000 */
[----:B------:R-:W-:Y:S05]  /*acf0*/  @P0 BRA `(.L_x_33) ;  /* 0x0000014000000947 */ /* 0x000fea0003800000 */
[----:B---3--:R-:W3:Y:S01]  /*ad00*/  LDS.128 R20, [R0+0x80] ;  /* 0x0000800000147984 */ /* 0x008ee20000000c00 */
[----:B------:R-:W-:-:S02]  /*ad10*/  IADD3 R5, R6, 0x20, RZ ;  /* 0x0000002006057810 */ /* 0x000fc40007ffe0ff */
[C---:B------:R-:W-:Y:S01]  /*ad20*/  IADD3 R7, R6.reuse, 0x40, RZ ;  /* 0x0000004006077810 */ /* 0x040fe20007ffe0ff */
[----:B------:R-:W5:Y:S01]  /*ad30*/  LDS.128 R16, [R0+0x2080] ;  /* 0x0020800000107984 */ /* 0x000f620000000c00 */
[----:B------:R-:W-:Y:S02]  /*ad40*/  ISETP.GE.AND P1, PT, R5, c[0x0][0x3c8], PT ;  /* 0x0000f20005007a0c */ /* 0x000fe40003f26270 */
[----:B------:R-:W-:Y:S01]  /*ad50*/  ISETP.GE.AND P0, PT, R7, c[0x0][0x3c8], PT ;  /* 0x0000f20007007a0c */ /* 0x000fe20003f06270 */
[----:B------:R4:W2:Y:S01]  /*ad60*/  LDS.128 R12, [R0+0x4080] ;  /* 0x00408000000c7984 */ /* 0x0008a20000000c00 */
[----:B------:R-:W-:-:S09]  /*ad70*/  ISETP.GE.AND P2, PT, R6, c[0x0][0x3c8], PT ;  /* 0x0000f20006007a0c */ /* 0x000fd20003f46270 */
[----:B------:R-:W-:-:S04]  /*ad80*/  @!P1 SHF.R.S32.HI R4, RZ, 0x1f, R5 ;  /* 0x0000001fff049819 */ /* 0x000fc80000011405 */
[----:B------:R-:W-:Y:S01]  /*ad90*/  @!P1 LEA.HI R4, R4, R5, RZ, 0x3 ;  /* 0x0000000504049211 */ /* 0x000fe200078f18ff */
[----:B-1----:R-:W-:-:S03]  /*ada0*/  @!P2 IMAD.WIDE R8, R6, 0x2, R2 ;  /* 0x000000020608a825 */ /* 0x002fc600078e0202 */
[----:B------:R-:W-:Y:S02]  /*adb0*/  @!P1 LOP3.LUT R4, R4, 0xfffffff8, RZ, 0xc0, !PT ;  /* 0xfffffff804049812 */ /* 0x000fe400078ec0ff */
[----:B--2-4-:R-:W-:-:S03]  /*adc0*/  @!P0 SHF.R.S32.HI R0, RZ, 0x1f, R7 ;  /* 0x0000001fff008819 */ /* 0x014fc60000011407 */
[----:B------:R-:W-:Y:S01]  /*add0*/  @!P1 IMAD.WIDE R4, R4, 0x2, R2 ;  /* 0x0000000204049825 */ /* 0x000fe200078e0202 */
[----:B------:R-:W-:-:S04]  /*ade0*/  @!P0 LEA.HI R0, R0, R7, RZ, 0x3 ;  /* 0x0000000700008211 */ /* 0x000fc800078f18ff */
[----:B------:R-:W-:Y:S01]  /*adf0*/  @!P0 LOP3.LUT R0, R0, 0xfffffff8, RZ, 0xc0, !PT ;  /* 0xfffffff800008812 */ /* 0x000fe200078ec0ff */
[----:B---3--:R1:W-:Y:S04]  /*ae00*/  @!P2 ST.E.128 [R8.64], R20 ;  /* 0x000000140800a985 */ /* 0x0083e8000c101d04 */
[----:B------:R-:W-:Y:S01]  /*ae10*/  @!P0 IMAD.WIDE R2, R0, 0x2, R2 ;  /* 0x0000000200028825 */ /* 0x000fe200078e0202 */
[----:B-----5:R1:W-:Y:S04]  /*ae20*/  @!P1 ST.E.128 [R4.64], R16 ;  /* 0x0000001004009985 */ /* 0x0203e8000c101d04 */
[----:B------:R1:W-:Y:S02]  /*ae30*/  @!P0 ST.E.128 [R2.64], R12 ;  /* 0x0000000c02008985 */ /* 0x0003e4000c101d04 */
.L_x_33:
[----:B---3--:R-:W-:Y:S05]  /*ae40*/  BSYNC B0 ;  /* 0x0000000000007941 */ /* 0x008fea0003800000 */
.L_x_32:
[----:B-12---:R-:W-:Y:S01]  /*ae50*/  IADD3 R0, R11, 0x20, RZ ;  /* 0x000000200b007810 */ /* 0x006fe20007ffe0ff */
[----:B------:R1:W2:Y:S01]  /*ae60*/  SHFL.IDX PT, R3, R10, 0x1, 0x1c1f ;  /* 0x003c1f000a037f89 */ /* 0x0002a200000e0000 */
[----:B------:R-:W-:Y:S02]  /*ae70*/  BSSY B0, `(.L_x_34) ;  /* 0x0000015000007945 */ /* 0x000fe40003800000 */
[----:B------:R-:W-:Y:S01]  /*ae80*/  ISETP.GE.AND P0, PT, R0, R24, PT ;  /* 0x000000180000720c */ /* 0x000fe20003f06270 */
[----:B------:R1:W3:-:S12]  /*ae90*/  SHFL.IDX PT, R2, R25, 0x1, 0x1c1f ;  /* 0x003c1f0019027f89 */ /* 0x0002d800000e0000 */
[----:B------:R-:W-:Y:S05]  /*aea0*/  @P0 BRA `(.L_x_35) ;  /* 0x0000011000000947 */ /* 0x000fea0003800000 */
[C---:B------:R-:W-:Y:S02]  /*aeb0*/  IADD3 R5, R6.reuse, 0x20, RZ ;  /* 0x0000002006057810 */ /* 0x040fe40007ffe0ff */
[C---:B------:R-:W-:Y:S02]  /*aec0*/  IADD3 R7, R6.reuse, 0x40, RZ ;  /* 0x0000004006077810 */ /* 0x040fe40007ffe0ff */
        /* <DEDUP_REMOVED lines=15> */
.L_x_35:
[----:B------:R-:W-:Y:S05]  /*afc0*/  BSYNC B0 ;  /* 0x0000000000007941 */ /* 0x000fea0003800000 */
.L_x_34:
[----:B------:R-:W-:Y:S01]  /*afd0*/  IADD3 R0, R11, 0x40, RZ ;  /* 0x000000400b007810 */ /* 0x000fe20007ffe0ff */
[----:B--2---:R2:W1:Y:S01]  /*afe0*/  SHFL.IDX PT, R3, R10, 0x2, 0x1c1f ;  /* 0x005c1f000a037f89 */ /* 0x00446200000e0000 */
[----:B------:R-:W-:Y:S02]  /*aff0*/  BSSY B0, `(.L_x_36) ;  /* 0x0000015000007945 */ /* 0x000fe40003800000 */
[----:B------:R-:W-:Y:S01]  /*b000*/  ISETP.GE.AND P0, PT, R0, R24, PT ;  /* 0x000000180000720c */ /* 0x000fe20003f06270 */
[----:B---3--:R2:W3:-:S12]  /*b010*/  SHFL.IDX PT, R2, R25, 0x2, 0x1c1f ;  /* 0x005c1f0019027f89 */ /* 0x0084d800000e0000 */
        /* <DEDUP_REMOVED lines=9> */
[--C-:B-1-3--:R-:W-:Y:S01]  /*b0b0*/  @!P2 IMAD.WIDE R8, R6, 0x2, R2.reuse ;  /* 0x000000020608a825 */ /* 0x10afe200078e0202 */
[----:B------:R-:W-:Y:S02]  /*b0c0*/  @!P0 LEA.HI R0, R0, R7, RZ, 0x3 ;  /* 0x0000000700008211 */ /* 0x000fe400078f18ff */
[----:B------:R-:W-:Y:S02]  /*b0d0*/  @!P1 LOP3.LUT R4, R4, 0xfffffff8, RZ, 0xc0, !PT ;  /* 0xfffffff804049812 */ /* 0x000fe400078ec0ff */
[----:B------:R-:W-:Y:S01]  /*b0e0*/  @!P0 LOP3.LUT R0, R0, 0xfffffff8, RZ, 0xc0, !PT ;  /* 0xfffffff800008812 */ /* 0x000fe200078ec0ff */
[----:B----4-:R1:W-:Y:S02]  /*b0f0*/  @!P2 ST.E.128 [R8.64], R48 ;  /* 0x000000300800a985 */ /* 0x0103e4000c101d04 */
[----:B------:R-:W-:-:S04]  /*b100*/  @!P1 IMAD.WIDE R4, R4, 0x2, R2 ;  /* 0x0000000204049825 */ /* 0x000fc800078e0202 */
[----:B------:R-:W-:Y:S01]  /*b110*/  @!P0 IMAD.WIDE R2, R0, 0x2, R2 ;  /* 0x0000000200028825 */ /* 0x000fe200078e0202 */
[----:B------:R1:W-:Y:S04]  /*b120*/  @!P1 ST.E.128 [R4.64], R44 ;  /* 0x0000002c04009985 */ /* 0x0003e8000c101d04 */
[----:B------:R1:W-:Y:S02]  /*b130*/  @!P0 ST.E.128 [R2.64], R40 ;  /* 0x0000002802008985 */ /* 0x0003e4000c101d04 */
.L_x_37:
[----:B------:R-:W-:Y:S05]  /*b140*/  BSYNC B0 ;  /* 0x0000000000007941 */ /* 0x000fea0003800000 */
.L_x_36:
[----:B------:R-:W-:Y:S01]  /*b150*/  IADD3 R0, R11, 0x60, RZ ;  /* 0x000000600b007810 */ /* 0x000fe20007ffe0ff */
[----:B-1----:R1:W2:Y:S03]  /*b160*/  SHFL.IDX PT, R3, R10, 0x3, 0x1c1f ;  /* 0x007c1f000a037f89 */ /* 0x0022a600000e0000 */
[----:B------:R-:W-:Y:S01]  /*b170*/  ISETP.GE.AND P0, PT, R0, R24, PT ;  /* 0x000000180000720c */ /* 0x000fe20003f06270 */
[----:B---3--:R1:W3:-:S12]  /*b180*/  SHFL.IDX PT, R2, R25, 0x3, 0x1c1f ;  /* 0x007c1f0019027f89 */ /* 0x0082d800000e0000 */
[----:B------:R-:W-:Y:S05]  /*b190*/  @P0 EXIT ;  /* 0x000000000000094d */ /* 0x000fea0003800000 */
[C---:B------:R-:W-:Y:S02]  /*b1a0*/  IADD3 R4, R6.reuse, 0x20, RZ ;  /* 0x0000002006047810 */ /* 0x040fe40007ffe0ff */
[----:B------:R-:W-:Y:S02]  /*b1b0*/  ISETP.GE.AND P1, PT, R6, c[0x0][0x3c8], PT ;  /* 0x0000f20006007a0c */ /* 0x000fe40003f26270 */
[----:B------:R-:W-:-:S11]  /*b1c0*/  ISETP.GE.AND P0, PT, R4, c[0x0][0x3c8], PT ;  /* 0x0000f20004007a0c */ /* 0x000fd60003f06270 */
[----:B--23--:R-:W-:Y:S02]  /*b1d0*/  @!P1 IMAD.WIDE R8, R6, 0x2, R2 ;  /* 0x0000000206089825 */ /* 0x00cfe400078e0202 */
[----:B------:R-:W-:-:S03]  /*b1e0*/  @!P0 SHF.R.S32.HI R0, RZ, 0x1f, R4 ;  /* 0x0000001fff008819 */ /* 0x000fc60000011404 */
[----:B------:R2:W-:Y:S01]  /*b1f0*/  @!P1 ST.E.128 [R8.64], R60 ;  /* 0x0000003c08009985 */ /* 0x0005e2000c101d04 */
[----:B------:R-:W-:-:S04]  /*b200*/  @!P0 LEA.HI R0, R0, R4, RZ, 0x3 ;  /* 0x0000000400008211 */ /* 0x000fc800078f18ff */
[----:B------:R-:W-:-:S05]  /*b210*/  @!P0 LOP3.LUT R0, R0, 0xfffffff8, RZ, 0xc0, !PT ;  /* 0xfffffff800008812 */ /* 0x000fca00078ec0ff */
[----:B------:R-:W-:Y:S01]  /*b220*/  @!P0 IMAD.WIDE R4, R0, 0x2, R2 ;  /* 0x0000000200048825 */ /* 0x000fe200078e0202 */
[----:B------:R-:W-:-:S04]  /*b230*/  IADD3 R0, R6, 0x40, RZ ;  /* 0x0000004006007810 */ /* 0x000fc80007ffe0ff */
[----:B------:R2:W-:Y:S01]  /*b240*/  @!P0 ST.E.128 [R4.64], R56 ;  /* 0x0000003804008985 */ /* 0x0005e2000c101d04 */
[----:B------:R-:W-:-:S13]  /*b250*/  ISETP.GE.AND P0, PT, R0, c[0x0][0x3c8], PT ;  /* 0x0000f20000007a0c */ /* 0x000fda0003f06270 */
[----:B------:R-:W-:Y:S05]  /*b260*/  @P0 EXIT ;  /* 0x000000000000094d */ /* 0x000fea0003800000 */
[----:B--2---:R-:W-:-:S04]  /*b270*/  SHF.R.S32.HI R4, RZ, 0x1f, R0 ;  /* 0x0000001fff047819 */ /* 0x004fc80000011400 */
[----:B------:R-:W-:-:S04]  /*b280*/  LEA.HI R0, R4, R0, RZ, 0x3 ;  /* 0x0000000004007211 */ /* 0x000fc800078f18ff */
[----:B------:R-:W-:-:S05]  /*b290*/  LOP3.LUT R0, R0, 0xfffffff8, RZ, 0xc0, !PT ;  /* 0xfffffff800007812 */ /* 0x000fca00078ec0ff */
[----:B------:R-:W-:-:S05]  /*b2a0*/  IMAD.WIDE R2, R0, 0x2, R2 ;  /* 0x0000000200027825 */ /* 0x000fca00078e0202 */
[----:B------:R-:W-:Y:S01]  /*b2b0*/  ST.E.128 [R2.64], R64 ;  /* 0x0000004002007985 */ /* 0x000fe2000c101d04 */
[----:B------:R-:W-:Y:S05]  /*b2c0*/  EXIT ;  /* 0x000000000000794d */ /* 0x000fea0003800000 */
.L_x_30:
[----:B------:R-:W2:Y:S01]  /*b2d0*/  LDL R8, [R1+0x30] ;  /* 0x0000300001087983 */ /* 0x000ea20000100800 */
[----:B------:R-:W-:Y:S01]  /*b2e0*/  ISETP.NE.U32.AND P0, PT, RZ, c[0x0][0x508], PT ;  /* 0x00014200ff007a0c */ /* 0x000fe20003f05070 */
[----:B------:R-:W-:Y:S01]  /*b2f0*/  IMAD.MOV.U32 R2, RZ, RZ, 0x4 ;  /* 0x00000004ff027424 */ /* 0x000fe200078e00ff */
[----:B------:R-:W-:Y:S02]  /*b300*/  ISETP.NE.U32.AND P1, PT, RZ, c[0x0][0x500], PT ;  /* 0x00014000ff007a0c */ /* 0x000fe40003f25070 */
[----:B------:R-:W-:Y:S02]  /*b310*/  ISETP.NE.AND.EX P0, PT, RZ, c[0x0][0x50c], PT, P0 ;  /* 0x00014300ff007a0c */ /* 0x000fe40003f05300 */
[----:B------:R-:W-:Y:S01]  /*b320*/  ISETP.NE.AND.EX P1, PT, RZ, c[0x0][0x504], PT, P1 ;  /* 0x00014100ff007a0c */ /* 0x000fe20003f25310 */
[----:B------:R-:W-:Y:S02]  /*b330*/  IMAD.MOV.U32 R13, RZ, RZ, c[0x0][0x388] ;  /* 0x0000e200ff0d7624 */ /* 0x000fe400078e00ff */
[----:B--2---:R-:W-:-:S08]  /*b340*/  IMAD.WIDE R6, R8, R2, c[0x0][0x500] ;  /* 0x0001400008067625 */ /* 0x004fd000078e0202 */
[----:B------:R-:W-:Y:S02]  /*b350*/  @P0 IMAD.WIDE R2, R8, R2, c[0x0][0x508] ;  /* 0x0001420008020625 */ /* 0x000fe400078e0202 */
[----:B------:R-:W2:Y:S04]  /*b360*/  @P1 LDG.E R0, [R6.64] ;  /* 0x0000000406001981 */ /* 0x000ea8000c1e1900 */
[----:B------:R1:W5:Y:S01]  /*b370*/  @P0 LDG.E R13, [R2.64] ;  /* 0x00000004020d0981 */ /* 0x000362000c1e1900 */
[----:B------:R-:W-:Y:S02]  /*b380*/  CS2R R4, SRZ ;  /* 0x0000000000047805 */ /* 0x000fe4000001ff00 */
[--C-:B--2---:R-:W-:Y:S01]  /*b390*/  @P1 SHF.R.S32.HI R5, RZ, 0x1f, R0.reuse ;  /* 0x0000001fff051819 */ /* 0x104fe20000011400 */
[----:B------:R-:W-:Y:S01]  /*b3a0*/  @P1 IMAD.MOV.U32 R4, RZ, RZ, R0 ;  /* 0x000000ffff041224 */ /* 0x000fe200078e0000 */
[----:B------:R-:W-:Y:S05]  /*b3b0*/  @P0 BRA `(.L_x_38) ;  /* 0x0000004000000947 */ /* 0x000fea0003800000 */
[----:B-1----:R-:W-:Y:S05]  /*b3c0*/  @!P1 BRA `(.L_x_38) ;  /* 0x0000003000009947 */ /* 0x002fea0003800000 */
[----:B------:R1:W2:Y:S04]  /*b3d0*/  LDG.E R0, [R6.64] ;  /* 0x0000000406007981 */ /* 0x0002a8000c1e1900 */
[----:B-1----:R-:W2:Y:S02]  /*b3e0*/  LDG.E R6, [R6.64+0x4] ;  /* 0x0000040406067981 */ /* 0x002ea4000c1e1900 */
[----:B--2--5:R-:W-:-:S02]  /*b3f0*/  IADD3 R13, -R0, R6, RZ ;  /* 0x00000006000d7210 */ /* 0x024fc40007ffe1ff */
.L_x_38:
[----:B-1----:R-:W1:Y:S01]  /*b400*/  S2R R11, SR_TID.X ;  /* 0x00000000000b7919 */ /* 0x002e620000002100 */
[----:B------:R-:W-:Y:S01]  /*b410*/  SHF.R.S32.HI R0, RZ, 0x1f, R8 ;  /* 0x0000001fff007819 */ /* 0x000fe20000011408 */
[----:B------:R-:W-:Y:S01]  /*b420*/  BSSY B0, `(.L_x_39) ;  /* 0x0000028000007945 */ /* 0x000fe20003800000 */
[----:B------:R-:W-:-:S02]  /*b430*/  SEL R10, R8, RZ, !P1 ;  /* 0x000000ff080a7207 */ /* 0x000fc40004800000 */
[----:B------:R-:W-:Y:S02]  /*b440*/  SEL R12, R0, RZ, !P1 ;  /* 0x000000ff000c7207 */ /* 0x000fe40004800000 */
[----:B-1----:R-:W-:-:S13]  /*b450*/  ISETP.GE.AND P0, PT, R11, 0x80, PT ;  /* 0x000000800b00780c */ /* 0x002fda0003f06270 */
[----:B------:R-:W-:Y:S05]  /*b460*/  @P0 BRA `(.L_x_40) ;  /* 0x0000023000000947 */ /* 0x000fea0003800000 */
[----:B------:R-:W1:Y:S01]  /*b470*/  S2R R9, SR_CTAID.X ;  /* 0x0000000000097919 */ /* 0x000e620000002500 */
[----:B-----5:R-:W-:Y:S01]  /*b480*/  IMAD R0, R13, c[0x0][0x4e8], RZ ;  /* 0x00013a000d007a24 */ /* 0x020fe200078e02ff */
[----:B-1----:R-:W-:-:S04]  /*b490*/  LEA R9, R9, R11, 0x7 ;  /* 0x0000000b09097211 */ /* 0x002fc800078e38ff */
[----:B------:R-:W-:-:S13]  /*b4a0*/  ISETP.GE.AND P0, PT, R9, R0, PT ;  /* 0x000000000900720c */ /* 0x000fda0003f06270 */
[----:B------:R-:W-:Y:S05]  /*b4b0*/  @P0 BRA `(.L_x_40) ;  /* 0x000001e000000947 */ /* 0x000fea0003800000 */
[----:B------:R-:W1:Y:S01]  /*b4c0*/  S2R R8, SR_CTAID.Y ;  /* 0x0000000000087919 */ /* 0x000e620000002600 */
[----:B------:R-:W-:Y:S01]  /*b4d0*/  MOV R0, c[0x0][0x4e8] ;  /* 0x00013a0000007a02 */ /* 0x000fe20000000f00 */
[----:B------:R-:W-:Y:S01]  /*b4e0*/  IMAD.MOV.U32 R3, RZ, RZ, R5 ;  /* 0x000000ffff037224 */ /* 0x000fe200078e0005 */
[----:B------:R-:W-:Y:S02]  /*b4f0*/  MOV R2, R4 ;  /* 0x0000000400027202 */ /* 0x000fe40000000f00 */
[----:B------:R-:W-:-:S13]  /*b500*/  ISETP.NE.AND P0, PT, R0, 0x1, PT ;  /* 0x000000010000780c */ /* 0x000fda0003f05270 */
[----:B------:R-:W-:Y:S01]  /*b510*/  @P0 IMAD.HI.U32 R7, R9, c[0x0][0x4ec], RZ ;  /* 0x00013b0009070a27 */ /* 0x000fe200078e00ff */
[----:B-1----:R-:W-:-:S03]  /*b520*/  SHF.R.S32.HI R0, RZ, 0x1f, R8 ;  /* 0x0000001fff007819 */ /* 0x002fc60000011408 */
[----:B------:R-:W-:-:S04]  /*b530*/  IMAD.WIDE.U32 R2, R8, c[0x0][0x490], R2 ;  /* 0x0001240008027a25 */ /* 0x000fc800078e0002 */
[----:B------:R-:W-:Y:S02]  /*b540*/  IMAD R6, R0, c[0x0][0x490], RZ ;  /* 0x0001240000067a24 */ /* 0x000fe400078e02ff */
[----:B------:R-:W-:Y:S01]  /*b550*/  IMAD.MOV.U32 R0, RZ, RZ, R9 ;  /* 0x000000ffff007224 */ /* 0x000fe200078e0009 */
[----:B------:R-:W-:Y:S01]  /*b560*/  @P0 SHF.R.U32.HI R0, RZ, c[0x0][0x4f0], R7 ;  /* 0x00013c00ff000a19 */ /* 0x000fe20000011607 */
[----:B------:R-:W-:Y:S02]  /*b570*/  IMAD R6, R8, c[0x0][0x494], R6 ;  /* 0x0001250008067a24 */ /* 0x000fe400078e0206 */
[----:B------:R-:W-:Y:S01]  /*b580*/  IMAD R8, R12, c[0x0][0x498], RZ ;  /* 0x000126000c087a24 */ /* 0x000fe200078e02ff */
[----:B------:R-:W-:Y:S01]  /*b590*/  IADD3 R7, -R0, RZ, RZ ;  /* 0x000000ff00077210 */ /* 0x000fe20007ffe1ff */
[----:B------:R-:W-:Y:S02]  /*b5a0*/  IMAD.IADD R3, R6, 0x1, R3 ;  /* 0x0000000106037824 */ /* 0x000fe400078e0203 */
[----:B------:R-:W-:-:S02]  /*b5b0*/  IMAD R8, R10, c[0x0][0x49c], R8 ;  /* 0x000127000a087a24 */ /* 0x000fc400078e0208 */
[----:B------:R-:W-:Y:S01]  /*b5c0*/  IMAD R6, R7, c[0x0][0x4e8], R9 ;  /* 0x00013a0007067a24 */ /* 0x000fe200078e0209 */
[----:B------:R-:W-:Y:S01]  /*b5d0*/  SHF.R.S32.HI R9, RZ, 0x1f, R0 ;  /* 0x0000001fff097819 */ /* 0x000fe20000011400 */
[----:B------:R-:W-:-:S03]  /*b5e0*/  IMAD.WIDE.U32 R2, R10, c[0x0][0x498], R2 ;  /* 0x000126000a027a25 */ /* 0x000fc600078e0002 */
[----:B------:R-:W-:Y:S02]  /*b5f0*/  SHF.R.S32.HI R7, RZ, 0x1f, R6 ;  /* 0x0000001fff077819 */ /* 0x000fe40000011406 */
[----:B------:R-:W-:-:S03]  /*b600*/  IADD3 R2, P0, R0, R2, RZ ;  /* 0x0000000200027210 */ /* 0x000fc60007f1e0ff */
[----:B------:R-:W-:Y:S01]  /*b610*/  IMAD R0, R7, c[0x0][0x488], RZ ;  /* 0x0001220007007a24 */ /* 0x000fe200078e02ff */
[----:B------:R-:W-:-:S03]  /*b620*/  IADD3.X R3, R9, R3, R8, P0, !PT ;  /* 0x0000000309037210 */ /* 0x000fc600007fe408 */
[C---:B------:R-:W-:Y:S02]  /*b630*/  IMAD R0, R6.reuse, c[0x0][0x48c], R0 ;  /* 0x0001230006007a24 */ /* 0x040fe400078e0200 */
[----:B------:R-:W-:-:S05]  /*b640*/  IMAD.WIDE.U32 R2, R6, c[0x0][0x488], R2 ;  /* 0x0001220006027a25 */ /* 0x000fca00078e0002 */
[----:B------:R-:W-:Y:S02]  /*b650*/  IADD3 R0, R3, R0, RZ ;  /* 0x0000000003007210 */ /* 0x000fe40007ffe0ff */
[----:B------:R-:W-:-:S04]  /*b660*/  LEA R6, P0, R2, c[0x0][0x450], 0x2 ;  /* 0x0001140002067a11 */ /* 0x000fc800078010ff */
[----:B------:R-:W-:Y:S02]  /*b670*/  LEA.HI.X R7, R2, c[0x0][0x454], R0, 0x2, P0 ;  /* 0x0001150002077a11 */ /* 0x000fe400000f1400 */
[----:B------:R-:W-:-:S05]  /*b680*/  MOV R0, 0xff800000 ;  /* 0xff80000000007802 */ /* 0x000fca0000000f00 */
[----:B------:R1:W-:Y:S02]  /*b690*/  STG.E [R6.64], R0 ;  /* 0x0000000006007986 */ /* 0x0003e4000c101904 */
.L_x_40:
[----:B------:R-:W-:Y:S05]  /*b6a0*/  BSYNC B0 ;  /* 0x0000000000007941 */ /* 0x000fea0003800000 */
.L_x_39:
[----:B-1----:R-:W1:Y:S01]  /*b6b0*/  S2R R6, SR_CTAID.Y ;  /* 0x0000000000067919 */ /* 0x002e620000002600 */
[----:B------:R-:W-:Y:S01]  /*b6c0*/  IMAD R0, R5, c[0x0][0x3a0], RZ ;  /* 0x0000e80005007a24 */ /* 0x000fe200078e02ff */
[----:B------:R-:W-:Y:S01]  /*b6d0*/  SHF.R.S32.HI R5, RZ, 0x1f, R11 ;  /* 0x0000001fff057819 */ /* 0x000fe2000001140b */
[C---:B------:R-:W-:Y:S01]  /*b6e0*/  IMAD.WIDE.U32 R2, R4.reuse, c[0x0][0x3a0], RZ ;  /* 0x0000e80004027a25 */ /* 0x040fe200078e00ff */
[----:B------:R-:W2:Y:S01]  /*b6f0*/  S2R R9, SR_CTAID.X ;  /* 0x0000000000097919 */ /* 0x000ea20000002500 */
[----:B------:R-:W-:Y:S01]  /*b700*/  MOV R8, c[0x0][0x4e8] ;  /* 0x00013a0000087a02 */ /* 0x000fe20000000f00 */
[----:B------:R-:W-:Y:S01]  /*b710*/  BSSY B0, `(.L_x_41) ;  /* 0x000003c000007945 */ /* 0x000fe20003800000 */
[----:B------:R-:W-:Y:S01]  /*b720*/  LEA.HI R5, R5, R11, RZ, 0x2 ;  /* 0x0000000b05057211 */ /* 0x000fe200078f10ff */
[----:B------:R-:W-:Y:S01]  /*b730*/  IMAD R0, R4, c[0x0][0x3a4], R0 ;  /* 0x0000e90004007a24 */ /* 0x000fe200078e0200 */
[----:B------:R-:W-:Y:S01]  /*b740*/  ISETP.NE.AND P0, PT, R8, 0x1, PT ;  /* 0x000000010800780c */ /* 0x000fe20003f05270 */
[----:B-----5:R-:W-:Y:S01]  /*b750*/  IMAD R13, R13, c[0x0][0x4e8], RZ ;  /* 0x00013a000d0d7a24 */ /* 0x020fe200078e02ff */
[----:B------:R-:W-:-:S02]  /*b760*/  LOP3.LUT R4, R5, 0xfffffffc, RZ, 0xc0, !PT ;  /* 0xfffffffc05047812 */ /* 0x000fc400078ec0ff */
[----:B------:R-:W-:-:S03]  /*b770*/  IADD3 R3, R3, R0, RZ ;  /* 0x0000000003037210 */ /* 0x000fc60007ffe0ff */
[----:B------:R-:W-:Y:S01]  /*b780*/  IMAD.IADD R8, R11, 0x1, -R4 ;  /* 0x000000010b087824 */ /* 0x000fe200078e0a04 */
[----:B------:R-:W-:-:S04]  /*b790*/  SHF.R.S32.HI R11, RZ, 0x2, R5 ;  /* 0x00000002ff0b7819 */ /* 0x000fc80000011405 */
[-C--:B------:R-:W-:Y:S02]  /*b7a0*/  LEA R4, R8, R11.reuse, 0x5 ;  /* 0x0000000b08047211 */ /* 0x080fe400078e28ff */
[----:B-1----:R-:W-:Y:S01]  /*b7b0*/  SHF.R.S32.HI R7, RZ, 0x1f, R6 ;  /* 0x0000001fff077819 */ /* 0x002fe20000011406 */
[----:B------:R-:W-:Y:S01]  /*b7c0*/  IMAD.WIDE.U32 R2, R6, c[0x0][0x3e8], R2 ;  /* 0x0000fa0006027a25 */ /* 0x000fe200078e0002 */
[----:B--2---:R-:W-:-:S03]  /*b7d0*/  LEA R11, R9, R11, 0x7 ;  /* 0x0000000b090b7211 */ /* 0x004fc600078e38ff */
[----:B------:R-:W-:Y:S02]  /*b7e0*/  IMAD R0, R7, c[0x0][0x3e8], RZ ;  /* 0x0000fa0007007a24 */ /* 0x000fe400078e02ff */
[----:B------:R-:W-:Y:S02]  /*b7f0*/  IMAD R4, R9, 0x80, R4 ;  /* 0x0000008009047824 */ /* 0x000fe400078e0204 */
[----:B------:R-:W-:Y:S02]  /*b800*/  IMAD R0, R6, c[0x0][0x3ec], R0 ;  /* 0x0000fb0006007a24 */ /* 0x000fe400078e0200 */
[----:B------:R-:W-:-:S03]  /*b810*/  @P0 IMAD.HI.U32 R5, R4, c[0x0][0x4ec], RZ ;  /* 0x00013b0004050a27 */ /* 0x000fc600078e00ff */
[----:B------:R-:W-:Y:S01]  /*b820*/  IADD3 R3, R0, R3, RZ ;  /* 0x0000000300037210 */ /* 0x000fe20007ffe0ff */
[----:B------:R-:W-:Y:S01]  /*b830*/  IMAD R6, R12, c[0x0][0x3f0], RZ ;  /* 0x0000fc000c067a24 */ /* 0x000fe200078e02ff */
[----:B------:R-:W-:Y:S02]  /*b840*/  MOV R0, R4 ;  /* 0x0000000400007202 */ /* 0x000fe40000000f00 */
[----:B------:R-:W-:Y:S01]  /*b850*/  @P0 SHF.R.U32.HI R0, RZ, c[0x0][0x4f0], R5 ;  /* 0x00013c00ff000a19 */ /* 0x000fe20000011605 */
[C---:B------:R-:W-:Y:S02]  /*b860*/  IMAD R7, R10.reuse, c[0x0][0x3f4], R6 ;  /* 0x0000fd000a077a24 */ /* 0x040fe400078e0206 */
[----:B------:R-:W-:Y:S01]  /*b870*/  IMAD.WIDE.U32 R2, R10, c[0x0][0x3f0], R2 ;  /* 0x0000fc000a027a25 */ /* 0x000fe200078e0002 */
[----:B------:R-:W-:-:S03]  /*b880*/  SHF.R.S32.HI R6, RZ, 0x1f, R0 ;  /* 0x0000001fff067819 */ /* 0x000fc60000011400 */
[----:B------:R-:W-:Y:S01]  /*b890*/  IMAD.MOV R5, RZ, RZ, -R0 ;  /* 0x000000ffff057224 */ /* 0x000fe200078e0a00 */
[----:B------:R-:W-:Y:S01]  /*b8a0*/  IADD3 R3, R3, R7, RZ ;  /* 0x0000000703037210 */ /* 0x000fe20007ffe0ff */
[----:B------:R-:W-:Y:S02]  /*b8b0*/  IMAD R6, R6, c[0x0][0x3e0], RZ ;  /* 0x0000f80006067a24 */ /* 0x000fe400078e02ff */
[----:B------:R-:W-:Y:S02]  /*b8c0*/  IMAD R5, R5, c[0x0][0x4e8], R4 ;  /* 0x00013a0005057a24 */ /* 0x000fe400078e0204 */
[----:B------:R-:W-:-:S03]  /*b8d0*/  IMAD.WIDE.U32 R2, R0, c[0x0][0x3e0], R2 ;  /* 0x0000f80000027a25 */ /* 0x000fc600078e0002 */
[----:B------:R-:W-:Y:S01]  /*b8e0*/  SHF.R.S32.HI R4, RZ, 0x1f, R5 ;  /* 0x0000001fff047819 */ /* 0x000fe20000011405 */
[----:B------:R-:W-:-:S05]  /*b8f0*/  IMAD R0, R0, c[0x0][0x3e4], R6 ;  /* 0x0000f90000007a24 */ /* 0x000fca00078e0206 */
[----:B------:R-:W-:Y:S01]  /*b900*/  IADD3 R3, R3, R0, RZ ;  /* 0x0000000003037210 */ /* 0x000fe20007ffe0ff */
[----:B------:R-:W-:-:S04]  /*b910*/  IMAD R0, R4, c[0x0][0x3d8], RZ ;  /* 0x0000f60004007a24 */ /* 0x000fc800078e02ff */
[C---:B------:R-:W-:Y:S02]  /*b920*/  IMAD R0, R5.reuse, c[0x0][0x3dc], R0 ;  /* 0x0000f70005007a24 */ /* 0x040fe400078e0200 */
[----:B------:R-:W-:-:S04]  /*b930*/  IMAD.WIDE.U32 R2, R5, c[0x0][0x3d8], R2 ;  /* 0x0000f60005027a25 */ /* 0x000fc800078e0002 */
[----:B------:R-:W-:Y:S01]  /*b940*/  IMAD.IADD R0, R3, 0x1, R0 ;  /* 0x0000000103007824 */ /* 0x000fe200078e0200 */
[----:B------:R-:W-:-:S04]  /*b950*/  LEA R14, P0, R2, c[0x0][0x380], 0x1 ;  /* 0x0000e000020e7a11 */ /* 0x000fc800078008ff */
[----:B------:R-:W-:Y:S02]  /*b960*/  LEA.HI.X R12, R2, c[0x0][0x384], R0, 0x1, P0 ;  /* 0x0000e100020c7a11 */ /* 0x000fe400000f0c00 */
[----:B------:R-:W-:Y:S01]  /*b970*/  ISETP.GE.AND P0, PT, R11, R13, PT ;  /* 0x0000000d0b00720c */ /* 0x000fe20003f06270 */
[----:B------:R1:W2:Y:S01]  /*b980*/  SHFL.IDX PT, R2, R14, RZ, 0x1c1f ;  /* 0x001c1fff0e027589 */ /* 0x0002a200000e0000 */
[----:B------:R-:W-:-:S03]  /*b990*/  SHF.L.U32 R0, R8, 0x3, RZ ;  /* 0x0000000308007819 */ /* 0x000fc600000006ff */
[----:B------:R1:W3:Y:S01]  /*b9a0*/  SHFL.IDX PT, R3, R12, RZ, 0x1c1f ;  /* 0x001c1fff0c037589 */ /* 0x0002e200000e0000 */
[C---:B------:R-:W-:Y:S02]  /*b9b0*/  IADD3 R9, R0.reuse, 0x20, RZ ;  /* 0x0000002000097810 */ /* 0x040fe40007ffe0ff */
[----:B------:R-:W-:-:S05]  /*b9c0*/  IADD3 R10, R0, 0x40, RZ ;  /* 0x00000040000a7810 */ /* 0x000fca0007ffe0ff */
        /* <DEDUP_REMOVED lines=11> */
[----:B------:R2:W-:Y:S02]  /*ba80*/  @!P2 ST.E.128 [R6.64], RZ ;  /* 0x000000ff0600a985 */ /* 0x0005e4000c101d04 */
[----:B------:R-:W-:-:S04]  /*ba90*/  @!P1 IMAD.WIDE R4, R5, 0x2, R2 ;  /* 0x0000000205049825 */ /* 0x000fc800078e0202 */
[----:B------:R-:W-:Y:S01]  /*baa0*/  @!P0 IMAD.WIDE R2, R8, 0x2, R2 ;  /* 0x0000000208028825 */ /* 0x000fe200078e0202 */
[----:B------:R2:W-:Y:S04]  /*bab0*/  @!P1 ST.E.128 [R4.64], RZ ;  /* 0x000000ff04009985 */ /* 0x0005e8000c101d04 */
[----:B------:R2:W-:Y:S02]  /*bac0*/  @!P0 ST.E.128 [R2.64], RZ ;  /* 0x000000ff02008985 */ /* 0x0005e4000c101d04 */
.L_x_42:
[----:B------:R-:W-:Y:S05]  /*bad0*/  BSYNC B0 ;  /* 0x0000000000007941 */ /* 0x000fea0003800000 */
.L_x_41:
[----:B--2---:R-:W-:Y:S01]  /*bae0*/  IADD3 R4, R11, 0x20, RZ ;  /* 0x000000200b047810 */ /* 0x004fe20007ffe0ff */
[----:B---3--:R2:W3:Y:S01]  /*baf0*/  SHFL.IDX PT, R3, R12, 0x1, 0x1c1f ;  /* 0x003c1f000c037f89 */ /* 0x0084e200000e0000 */
[----:B------:R-:W-:Y:S02]  /*bb00*/  BSSY B0, `(.L_x_43) ;  /* 0x0000013000007945 */ /* 0x000fe40003800000 */
[----:B------:R-:W-:Y:S01]  /*bb10*/  ISETP.GE.AND P0, PT, R4, R13, PT ;  /* 0x0000000d0400720c */ /* 0x000fe20003f06270 */
[----:B------:R2:W4:-:S12]  /*bb20*/  SHFL.IDX PT, R2, R14, 0x1, 0x1c1f ;  /* 0x003c1f000e027f89 */ /* 0x00051800000e0000 */
        /* <DEDUP_REMOVED lines=16> */
.L_x_44:
[----:B------:R-:W-:Y:S05]  /*bc30*/  BSYNC B0 ;  /* 0x0000000000007941 */ /* 0x000fea0003800000 */
.L_x_43:
[----:B---3--:R-:W-:Y:S01]  /*bc40*/  IADD3 R4, R11, 0x40, RZ ;  /* 0x000000400b047810 */ /* 0x008fe20007ffe0ff */
[----:B------:R3:W1:Y:S01]  /*bc50*/  SHFL.IDX PT, R3, R12, 0x2, 0x1c1f ;  /* 0x005c1f000c037f89 */ /* 0x00066200000e0000 */
[----:B------:R-:W-:Y:S02]  /*bc60*/  BSSY B0, `(.L_x_45) ;  /* 0x0000013000007945 */ /* 0x000fe40003800000 */
[----:B------:R-:W-:Y:S01]  /*bc70*/  ISETP.GE.AND P0, PT, R4, R13, PT ;  /* 0x0000000d0400720c */ /* 0x000fe20003f06270 */
[----:B----4-:R3:W4:-:S12]  /*bc80*/  SHFL.IDX PT, R2, R14, 0x2, 0x1c1f ;  /* 0x005c1f000e027f89 */ /* 0x01071800000e0000 */
[----:B------:R-:W-:Y:S05]  /*bc90*/  @P0 BRA `(.L_x_46) ;  /* 0x000000f000000947 */ /* 0x000fea0003800000 */
[----:B------:R-:W-:Y:S02]  /*bca0*/  ISETP.GE.AND P1, PT, R9, c[0x0][0x3c8], PT ;  /* 0x0000f20009007a0c */ /* 0x000fe40003f26270 */
[----:B------:R-:W-:Y:S02]  /*bcb0*/  ISETP.GE.AND P0, PT, R10, c[0x0][0x3c8], PT ;  /* 0x0000f2000a007a0c */ /* 0x000fe40003f06270 */
[----:B------:R-:W-:-:S09]  /*bcc0*/  ISETP.GE.AND P2, PT, R0, c[0x0][0x3c8], PT ;  /* 0x0000f20000007a0c */ /* 0x000fd20003f46270 */
[----:B------:R-:W-:Y:S02]  /*bcd0*/  @!P1 SHF.R.S32.HI R5, RZ, 0x1f, R9 ;  /* 0x0000001fff059819 */ /* 0x000fe40000011409 */
[----:B------:R-:W-:Y:S02]  /*bce0*/  @!P0 SHF.R.S32.HI R4, RZ, 0x1f, R10 ;  /* 0x0000001fff048819 */ /* 0x000fe4000001140a */
[----:B------:R-:W-:Y:S01]  /*bcf0*/  @!P1 LEA.HI R5, R5, R9, RZ, 0x3 ;  /* 0x0000000905059211 */ /* 0x000fe200078f18ff */
[--C-:B-1--4-:R-:W-:Y:S01]  /*bd00*/  @!P2 IMAD.WIDE R6, R0, 0x2, R2.reuse ;  /* 0x000000020006a825 */ /* 0x112fe200078e0202 */
        /* <DEDUP_REMOVED lines=8> */
.L_x_46:
[----:B------:R-:W-:Y:S05]  /*bd90*/  BSYNC B0 ;  /* 0x0000000000007941 */ /* 0x000fea0003800000 */
.L_x_45:
[----:B-1----:R-:W-:Y:S01]  /*bda0*/  IADD3 R4, R11, 0x60, RZ ;  /* 0x000000600b047810 */ /* 0x002fe20007ffe0ff */
[----:B------:R1:W2:Y:S03]  /*bdb0*/  SHFL.IDX PT, R3, R12, 0x3, 0x1c1f ;  /* 0x007c1f000c037f89 */ /* 0x0002a600000e0000 */
[----:B------:R-:W-:Y:S01]  /*bdc0*/  ISETP.GE.AND P0, PT, R4, R13, PT ;  /* 0x0000000d0400720c */ /* 0x000fe20003f06270 */
[----:B----4-:R1:W4:-:S12]  /*bdd0*/  SHFL.IDX PT, R2, R14, 0x3, 0x1c1f ;  /* 0x007c1f000e027f89 */ /* 0x01031800000e0000 */
[----:B------:R-:W-:Y:S05]  /*bde0*/  @P0 EXIT ;  /* 0x000000000000094d */ /* 0x000fea0003800000 */
[----:B------:R-:W-:Y:S02]  /*bdf0*/  ISETP.GE.AND P0, PT, R9, c[0x0][0x3c8], PT ;  /* 0x0000f20009007a0c */ /* 0x000fe40003f06270 */
[----:B------:R-:W-:-:S11]  /*be00*/  ISETP.GE.AND P1, PT, R0, c[0x0][0x3c8], PT ;  /* 0x0000f20000007a0c */ /* 0x000fd60003f26270 */
[----:B------:R-:W-:Y:S02]  /*be10*/  @!P0 SHF.R.S32.HI R4, RZ, 0x1f, R9 ;  /* 0x0000001fff048819 */ /* 0x000fe40000011409 */
[----:B--2-4-:R-:W-:Y:S02]  /*be20*/  @!P1 IMAD.WIDE R6, R0, 0x2, R2 ;  /* 0x0000000200069825 */ /* 0x014fe400078e0202 */
[----:B------:R-:W-:-:S03]  /*be30*/  @!P0 LEA.HI R4, R4, R9, RZ, 0x3 ;  /* 0x0000000904048211 */ /* 0x000fc600078f18ff */
[----:B------:R2:W-:Y:S01]  /*be40*/  @!P1 ST.E.128 [R6.64], RZ ;  /* 0x000000ff06009985 */ /* 0x0005e2000c101d04 */
[----:B------:R-:W-:-:S05]  /*be50*/  @!P0 LOP3.LUT R4, R4, 0xfffffff8, RZ, 0xc0, !PT ;  /* 0xfffffff804048812 */ /* 0x000fca00078ec0ff */
[----:B------:R-:W-:-:S05]  /*be60*/  @!P0 IMAD.WIDE R4, R4, 0x2, R2 ;  /* 0x0000000204048825 */ /* 0x000fca00078e0202 */
[----:B------:R2:W-:Y:S01]  /*be70*/  @!P0 ST.E.128 [R4.64], RZ ;  /* 0x000000ff04008985 */ /* 0x0005e2000c101d04 */
[----:B------:R-:W-:-:S13]  /*be80*/  ISETP.GE.AND P0, PT, R10, c[0x0][0x3c8], PT ;  /* 0x0000f2000a007a0c */ /* 0x000fda0003f06270 */
[----:B------:R-:W-:Y:S05]  /*be90*/  @P0 EXIT ;  /* 0x000000000000094d */ /* 0x000fea0003800000 */
[----:B------:R-:W-:-:S04]  /*bea0*/  SHF.R.S32.HI R0, RZ, 0x1f, R10 ;  /* 0x0000001fff007819 */ /* 0x000fc8000001140a */
[----:B------:R-:W-:-:S04]  /*beb0*/  LEA.HI R0, R0, R10, RZ, 0x3 ;  /* 0x0000000a00007211 */ /* 0x000fc800078f18ff */
[----:B------:R-:W-:-:S05]  /*bec0*/  LOP3.LUT R0, R0, 0xfffffff8, RZ, 0xc0, !PT ;  /* 0xfffffff800007812 */ /* 0x000fca00078ec0ff */
[----:B------:R-:W-:-:S05]  /*bed0*/  IMAD.WIDE R2, R0, 0x2, R2 ;  /* 0x0000000200027825 */ /* 0x000fca00078e0202 */
[----:B------:R-:W-:Y:S01]  /*bee0*/  ST.E.128 [R2.64], RZ ;  /* 0x000000ff02007985 */ /* 0x000fe2000c101d04 */
[----:B------:R-:W-:Y:S05]  /*bef0*/  EXIT ;  /* 0x000000000000794d */ /* 0x000fea0003800000 */
.L_x_47:
        /* <DEDUP_REMOVED lines=16> */
.L_x_755:


//--------------------- .text._ZN7cutlass13device_kernelIN5flash19enable_sm80_to_sm89INS1_16FlashAttnFwdSm80INS1_25CollectiveMainloopFwdSm80ILi4ELi1ELb0EN4cute5tupleIJNS5_1CILi128EEENS7_ILi64EEENS7_ILi96EEEEEELi96ENS_6half_tEfNS_4arch4Sm80ELb0ELb0ELb1ELb1ELb0ELb1ELb1ELb0EEENS1_21CollectiveEpilogueFwdINS6_IJS8_SA_S9_EEENS6_IJNS7_ILi1EEESI_SI_EEESC_SE_Li128ELb1ELb1ELb0ELb0EEENS1_19SingleTileSchedulerILb1ELb0ELb1ELi128EEEEEEEEEvNT_6ParamsE --------------------------
	.section	.text._ZN7cutlass13device_kernelIN5flash19enable_sm80_to_sm89INS1_16FlashAttnFwdSm80INS1_25CollectiveMainloopFwdSm80ILi4ELi1ELb0EN4cute5tupleIJNS5_1CILi128EEENS7_ILi64EEENS7_ILi96EEEEEELi96ENS_6half_tEfNS_4arch4Sm80ELb0ELb0ELb1ELb1ELb0ELb1ELb1ELb0EEENS1_21CollectiveEpilogueFwdINS6_IJS8_SA_S9_EEENS6_IJNS7_ILi1EEESI_SI_EEESC_SE_Li128ELb1ELb1ELb0ELb0EEENS1_19SingleTileSchedulerILb1ELb0ELb1ELi128EEEEEEEEEvNT_6ParamsE,"ax",@progbits
	.sectioninfo	@"SHI_REGISTERS=255"
	.align	128
.text._ZN7cutlass13device_kernelIN5flash19enable_sm80_to_sm89INS1_16FlashAttnFwdSm80INS1_25CollectiveMainloopFwdSm80ILi4ELi1ELb0EN4cute5tupleIJNS5_1CILi128EEENS7_ILi64EEENS7_ILi96EEEEEELi96ENS_6half_tEfNS_4arch4Sm80ELb0ELb0ELb1ELb1ELb0ELb1ELb1ELb0EEENS1_21CollectiveEpilogueFwdINS6_IJS8_SA_S9_EEENS6_IJNS7_ILi1EEESI_SI_EEESC_SE_Li128ELb1ELb1ELb0ELb0EEENS1_19SingleTileSchedulerILb1ELb0ELb1ELi128EEEEEEEEEvNT_6ParamsE:
        .type           _ZN7cutlass13device_kernelIN5flash19enable_sm80_to_sm89INS1_16FlashAttnFwdSm80INS1_25CollectiveMainloopFwdSm80ILi4ELi1ELb0EN4cute5tupleIJNS5_1CILi128EEENS7_ILi64EEENS7_ILi96EEEEEELi96ENS_6half_tEfNS_4arch4Sm80ELb0ELb0ELb1ELb1ELb0ELb1ELb1ELb0EEENS1_21CollectiveEpilogueFwdINS6_IJS8_SA_S9_EEENS6_IJNS7_ILi1EEESI_SI_EEESC_SE_Li128ELb1ELb1ELb0ELb0EEENS1_19SingleTileSchedulerILb1ELb0ELb1ELi128EEEEEEEEEvNT_6ParamsE,@function
        .size           _ZN7cutlass13device_kernelIN5flash19enable_sm80_to_sm89INS1_16FlashAttnFwdSm80INS1_25CollectiveMainloopFwdSm80ILi4ELi1ELb0EN4cute5tupleIJNS5_1CILi128EEENS7_ILi64EEENS7_ILi96EEEEEELi96ENS_6half_tEfNS_4arch4Sm80ELb0ELb0ELb1ELb1ELb0ELb1ELb1ELb0EEENS1_21CollectiveEpilogueFwdINS6_IJS8_SA_S9_EEENS6_IJNS7_ILi1EEESI_SI_EEESC_SE_Li128ELb1ELb1ELb0ELb0EEENS1_19SingleTileSchedulerILb1ELb0ELb1ELi128EEEEEEEEEvNT_6ParamsE,(.L_x_756 - _ZN7cutlass13device_kernelIN5flash19enable_sm80_to_sm89INS1_16FlashAttnFwdSm80INS1_25CollectiveMainloopFwdSm80ILi4ELi1ELb0EN4cute5tupleIJNS5_1CILi128EEENS7_ILi64EEENS7_ILi96EEEEEELi96ENS_6half_tEfNS_4arch4Sm80ELb0ELb0ELb1ELb1ELb0ELb1ELb1ELb0EEENS1_21CollectiveEpilogueFwdINS6_IJS8_SA_S9_EEENS6_IJNS7_ILi1EEESI_SI_EEESC_SE_Li128ELb1ELb1ELb0ELb0EEENS1_19SingleTileSchedulerILb1ELb0ELb1ELi128EEEEEEEEEvNT_6ParamsE)
        .other          _ZN7cutlass13device_kernelIN5flash19enable_sm80_to_sm89INS1_16FlashAttnFwdSm80INS1_25CollectiveMainloopFwdSm80ILi4ELi1ELb0EN4cute5tupleIJNS5_1CILi128EEENS7_ILi64EEENS7_ILi96EEEEEELi96ENS_6half_tEfNS_4arch4Sm80ELb0ELb0ELb1ELb1ELb0ELb1ELb1ELb0EEENS1_21CollectiveEpilogueFwdINS6_IJS8_SA_S9_EEENS6_IJNS7_ILi1EEESI_SI_EEESC_SE_Li128ELb1ELb1ELb0ELb0EEENS1_19SingleTileSchedulerILb1ELb0ELb1ELi128EEEEEEEEEvNT_6ParamsE,@"STO_CUDA_ENTRY STV_DEFAULT"
_ZN7cutlass13device_kernelIN5flash19enable_sm80_to_sm89INS1_16FlashAttnFwdSm80INS1_25CollectiveMainloopFwdSm80ILi4ELi1ELb0EN4cute5tupleIJNS5_1CILi128EEENS7_ILi64EEENS7_ILi96EEEEEELi96ENS_6half_tEfNS_4arch4Sm80ELb0ELb0ELb1ELb1ELb0ELb1ELb1ELb0EEENS1_21CollectiveEpilogueFwdINS6_IJS8_SA_S9_EEENS6_IJNS7_ILi1EEESI_SI_EEESC_SE_Li128ELb1ELb1ELb0ELb0EEENS1_19SingleTileSchedulerILb1ELb0ELb1ELi128EEEEEEEEEvNT_6ParamsE:
        /* <DEDUP_REMOVED lines=17> */
.L_x_49:
        /* <DEDUP_REMOVED lines=8> */
.L_x_51:
[----:B------:R-:W-:-:S05]  /*0190*/  MOV R0, c[0x0][0x54c] ;  /* 0x0001530000007a02 */ /* 0x000fca0000000f00 */
.L_x_50:
[----:B-----5:R-:W-:Y:S01]  /*01a0*/  IMAD R0, R0, c[0x0][0x548], RZ ;  /* 0x0001520000007a24 */ /* 0x020fe200078e02ff */
[----:B-1----:R-:W-:-:S04]  /*01b0*/  SHF.L.U32 R2, R169, 0x7, RZ ;  /* 0x00000007a9027819 */ /* 0x002fc800000006ff */
[----:B------:R-:W-:-:S04]  /*01c0*/  ISETP.GE.AND P0, PT, R2, R0, PT ;  /* 0x000000000200720c */ /* 0x000fc80003f06270 */
[----:B------:R-:W-:-:S05]  /*01d0*/  SEL R0, R5, 0xffffffff, !P0 ;  /* 0xffffffff05007807 */ /* 0x000fca0004000000 */
[----:B------:R1:W-:Y:S01]  /*01e0*/  STL [R1+0x58], R0 ;  /* 0x0000580001007387 */ /* 0x0003e20000100800 */
[----:B------:R-:W-:Y:S05]  /*01f0*/  BRA `(.L_x_52) ;  /* 0x0000013000007947 */ /* 0x000fea0003800000 */
.L_x_48:
[----:B---3--:R-:W-:-:S04]  /*0200*/  ISETP.NE.U32.AND P0, PT, RZ, c[0x0][0x568], PT ;  /* 0x00015a00ff007a0c */ /* 0x008fc80003f05070 */
[----:B------:R-:W-:-:S13]  /*0210*/  ISETP.NE.AND.EX P0, PT, RZ, c[0x0][0x56c], PT, P0 ;  /* 0x00015b00ff007a0c */ /* 0x000fda0003f05300 */
[----:B------:R-:W-:Y:S05]  /*0220*/  @!P0 BRA `(.L_x_53) ;  /* 0x0000002000008947 */ /* 0x000fea0003800000 */
[----:B------:R1:W5:Y:S01]  /*0230*/  LDG.E R0, [R2.64] ;  /* 0x0000000602007981 */ /* 0x000362000c1e1900 */
[----:B------:R-:W-:Y:S05]  /*0240*/  BRA `(.L_x_54) ;  /* 0x0000009000007947 */ /* 0x000fea0003800000 */
.L_x_53:
        /* <DEDUP_REMOVED lines=8> */
.L_x_55:
[----:B------:R-:W-:-:S05]  /*02d0*/  MOV R0, c[0x0][0x54c] ;  /* 0x0001530000007a02 */ /* 0x000fca0000000f00 */
.L_x_54:
[----:B-----5:R-:W-:Y:S01]  /*02e0*/  IMAD R0, R0, c[0x0][0x548], RZ ;  /* 0x0001520000007a24 */ /* 0x020fe200078e02ff */
[----:B-1----:R-:W-:-:S04]  /*02f0*/  SHF.L.U32 R2, R169, 0x7, RZ ;  /* 0x00000007a9027819 */ /* 0x002fc800000006ff */
[----:B------:R-:W-:-:S04]  /*0300*/  ISETP.GE.AND P0, PT, R2, R0, PT ;  /* 0x000000000200720c */ /* 0x000fc80003f06270 */
[----:B------:R-:W-:-:S05]  /*0310*/  SEL R0, R5, 0xffffffff, !P0 ;  /* 0xffffffff05007807 */ /* 0x000fca0004000000 */
[----:B------:R1:W-:Y:S04]  /*0320*/  STL [R1+0x58], R0 ;  /* 0x0000580001007387 */ /* 0x0003e80000100800 */
.L_x_52:
[----:B------:R-:W2:Y:S02]  /*0330*/  LDL R17, [R1+0x58] ;  /* 0x0000580001117983 */ /* 0x000ea40000100800 */
[----:B--2---:R-:W-:-:S13]  /*0340*/  ISETP.GE.AND P0, PT, R17, RZ, PT ;  /* 0x000000ff1100720c */ /* 0x004fda0003f06270 */
[----:B------:R-:W-:Y:S05]  /*0350*/  @!P0 EXIT ;  /* 0x000000000000894d */ /* 0x000fea0003800000 */
[----:B------:R-:W-:Y:S01]  /*0360*/  ISETP.NE.U32.AND P0, PT, RZ, c[0x0][0x370], PT ;  /* 0x0000dc00ff007a0c */ /* 0x000fe20003f05070 */
[----:B------:R-:W-:Y:S01]  /*0370*/  IMAD.MOV.U32 R148, RZ, RZ, RZ ;  /* 0x000000ffff947224 */ /* 0x000fe200078e00ff */
[----:B------:R-:W-:Y:S01]  /*0380*/  ISETP.NE.U32.AND P1, PT, RZ, c[0x0][0x360], PT ;  /* 0x0000d800ff007a0c */ /* 0x000fe20003f25070 */
[----:B------:R-:W-:Y:S01]  /*0390*/  IMAD.MOV.U32 R153, RZ, RZ, RZ ;  /* 0x000000ffff997224 */ /* 0x000fe200078e00ff */
[----:B------:R-:W-:Y:S01]  /*03a0*/  ISETP.NE.AND.EX P2, PT, RZ, c[0x0][0x374], PT, P0 ;  /* 0x0000dd00ff007a0c */ /* 0x000fe20003f45300 */
[----:B------:R-:W-:Y:S01]  /*03b0*/  IMAD.MOV.U32 R12, RZ, RZ, RZ ;  /* 0x000000ffff0c7224 */ /* 0x000fe200078e00ff */
[----:B------:R-:W-:Y:S01]  /*03c0*/  ISETP.NE.AND.EX P0, PT, RZ, c[0x0][0x364], PT, P1 ;  /* 0x0000d900ff007a0c */ /* 0x000fe20003f05310 */
[CC--:B------:R-:W-:Y:S01]  /*03d0*/  IMAD.WIDE R6, R17.reuse, R13.reuse, c[0x0][0x348] ;  /* 0x0000d20011067625 */ /* 0x0c0fe200078e020d */
[----:B------:R-:W-:Y:S02]  /*03e0*/  ISETP.NE.U32.AND P1, PT, RZ, c[0x0][0x348], PT ;  /* 0x0000d200ff007a0c */ /* 0x000fe40003f25070 */
[----:B------:R-:W-:Y:S01]  /*03f0*/  ISETP.NE.U32.AND P5, PT, RZ, c[0x0][0x350], PT ;  /* 0x0000d400ff007a0c */ /* 0x000fe20003fa5070 */
[----:B------:R-:W-:Y:S01]  /*0400*/  IMAD.WIDE R4, R17, R13, c[0x0][0x350] ;  /* 0x0000d40011047625 */ /* 0x000fe200078e020d */
[----:B------:R-:W-:-:S02]  /*0410*/  ISETP.NE.U32.AND P3, PT, RZ, c[0x0][0x358], PT ;  /* 0x0000d600ff007a0c */ /* 0x000fc40003f65070 */
[----:B------:R-:W-:Y:S01]  /*0420*/  ISETP.NE.AND.EX P1, PT, RZ, c[0x0][0x34c], PT, P1 ;  /* 0x0000d300ff007a0c */ /* 0x000fe20003f25310 */
[CC--:B------:R-:W-:Y:S01]  /*0430*/  IMAD.WIDE R2, R17.reuse, R13.reuse, c[0x0][0x358] ;  /* 0x0000d60011027625 */ /* 0x0c0fe200078e020d */
[----:B------:R-:W-:Y:S02]  /*0440*/  ISETP.NE.AND.EX P5, PT, RZ, c[0x0][0x354], PT, P5 ;  /* 0x0000d500ff007a0c */ /* 0x000fe40003fa5350 */
[----:B------:R-:W-:Y:S01]  /*0450*/  ISETP.NE.AND.EX P3, PT, RZ, c[0x0][0x35c], PT, P3 ;  /* 0x0000d700ff007a0c */ /* 0x000fe20003f65330 */
[CC--:B------:R-:W-:Y:S01]  /*0460*/  @P2 IMAD.WIDE R10, R17.reuse, R13.reuse, c[0x0][0x370] ;  /* 0x0000dc00110a2625 */ /* 0x0c0fe200078e020d */
[----:B------:R-:W-:Y:S01]  /*0470*/  MOV R150, RZ ;  /* 0x000000ff00967202 */ /* 0x000fe20000000f00 */
[----:B------:R-:W2:Y:S02]  /*0480*/  S2R R51, SR_CTAID.Y ;  /* 0x0000000000337919 */ /* 0x000ea40000002600 */
[----:B------:R-:W-:Y:S02]  /*0490*/  IMAD.MOV.U32 R155, RZ, RZ, c[0x0][0x168] ;  /* 0x00005a00ff9b7624 */ /* 0x000fe400078e00ff */
[----:B------:R3:W5:Y:S01]  /*04a0*/  @P2 LDG.E R148, [R10.64] ;  /* 0x000000060a942981 */ /* 0x000762000c1e1900 */
[----:B------:R-:W-:-:S03]  /*04b0*/  @P0 IMAD.WIDE R8, R17, R13, c[0x0][0x360] ;  /* 0x0000d80011080625 */ /* 0x000fc600078e020d */
[----:B------:R3:W5:Y:S04]  /*04c0*/  @P1 LDG.E R153, [R6.64] ;  /* 0x0000000606991981 */ /* 0x000768000c1e1900 */
[----:B------:R3:W5:Y:S04]  /*04d0*/  @P5 LDG.E R150, [R4.64] ;  /* 0x0000000604965981 */ /* 0x000768000c1e1900 */
[----:B------:R3:W5:Y:S01]  /*04e0*/  @P3 LDG.E R12, [R2.64] ;  /* 0x00000006020c3981 */ /* 0x000762000c1e1900 */
[----:B------:R-:W-:-:S03]  /*04f0*/  MOV R96, c[0x0][0x228] ;  /* 0x00008a0000607a02 */ /* 0x000fc60000000f00 */
[----:B------:R4:W5:Y:S01]  /*0500*/  @P0 LDG.E R155, [R8.64] ;  /* 0x00000006089b0981 */ /* 0x000962000c1e1900 */
[----:B--2---:R-:W-:Y:S01]  /*0510*/  SHF.R.S32.HI R171, RZ, 0x1f, R51 ;  /* 0x0000001fffab7819 */ /* 0x004fe20000011433 */
[----:B----4-:R-:W-:Y:S01]  /*0520*/  IMAD.MOV.U32 R8, RZ, RZ, c[0x0][0x1d0] ;  /* 0x00007400ff087624 */ /* 0x010fe200078e00ff */
[----:B------:R-:W-:Y:S05]  /*0530*/  @P0 BRA `(.L_x_56) ;  /* 0x0000004000000947 */ /* 0x000fea0003800000 */
[----:B---3--:R-:W-:Y:S05]  /*0540*/  @!P1 BRA `(.L_x_56) ;  /* 0x0000003000009947 */ /* 0x008fea0003800000 */
[----:B-1----:R1:W2:Y:S04]  /*0550*/  LDG.E R0, [R6.64] ;  /* 0x0000000606007981 */ /* 0x0022a8000c1e1900 */
[----:B-1----:R-:W2:Y:S02]  /*0560*/  LDG.E R6, [R6.64+0x4] ;  /* 0x0000040606067981 */ /* 0x002ea4000c1e1900 */
[----:B--2--5:R-:W-:Y:S02]  /*0570*/  IADD3 R155, -R0, R6, RZ ;  /* 0x00000006009b7210 */ /* 0x024fe40007ffe1ff */
.L_x_56:
[----:B---3--:R-:W-:-:S04]  /*0580*/  ISETP.NE.U32.AND P0, PT, RZ, c[0x0][0x368], PT ;  /* 0x0000da00ff007a0c */ /* 0x008fc80003f05070 */
[----:B------:R-:W-:-:S13]  /*0590*/  ISETP.NE.AND.EX P0, PT, RZ, c[0x0][0x36c], PT, P0 ;  /* 0x0000db00ff007a0c */ /* 0x000fda0003f05300 */
[----:B------:R-:W-:Y:S05]  /*05a0*/  @!P0 BRA `(.L_x_57) ;  /* 0x0000003000008947 */ /* 0x000fea0003800000 */
[----:B------:R-:W-:-:S05]  /*05b0*/  IMAD.WIDE R4, R17, R13, c[0x0][0x368] ;  /* 0x0000da0011047625 */ /* 0x000fca00078e020d */
[----:B------:R2:W5:Y:S01]  /*05c0*/  LDG.E R8, [R4.64] ;  /* 0x0000000604087981 */ /* 0x000562000c1e1900 */
[----:B------:R-:W-:Y:S05]  /*05d0*/  BRA `(.L_x_58) ;  /* 0x0000004000007947 */ /* 0x000fea0003800000 */
.L_x_57:
[----:B------:R-:W-:Y:S05]  /*05e0*/  @!P5 BRA `(.L_x_58) ;  /* 0x000000300000d947 */ /* 0x000fea0003800000 */
[----:B-1----:R1:W2:Y:S04]  /*05f0*/  LDG.E R0, [R4.64] ;  /* 0x0000000604007981 */ /* 0x0022a8000c1e1900 */
[----:B-1----:R-:W2:Y:S02]  /*0600*/  LDG.E R4, [R4.64+0x4] ;  /* 0x0000040604047981 */ /* 0x002ea4000c1e1900 */
[----:B--2---:R-:W-:Y:S02]  /*0610*/  IADD3 R8, -R0, R4, RZ ;  /* 0x0000000400087210 */ /* 0x004fe40007ffe1ff */
.L_x_58:
[----:B--2---:R2:W3:Y:S04]  /*0620*/  @P3 LDG.E R5, [R2.64] ;  /* 0x0000000602053981 */ /* 0x0044e8000c1e1900 */
[----:B------:R2:W3:Y:S01]  /*0630*/  @P3 LDG.E R4, [R2.64+0x4] ;  /* 0x0000040602043981 */ /* 0x0004e2000c1e1900 */
[----:B------:R-:W-:Y:S01]  /*0640*/  ISETP.NE.U32.AND P0, PT, RZ, c[0x0][0x378], PT ;  /* 0x0000de00ff007a0c */ /* 0x000fe20003f05070 */
[----:B-----5:R-:W-:-:S03]  /*0650*/  IMAD.MOV.U32 R149, RZ, RZ, R8 ;  /* 0x000000ffff957224 */ /* 0x020fc600078e0008 */
[----:B------:R-:W-:Y:S01]  /*0660*/  ISETP.NE.AND.EX P0, PT, RZ, c[0x0][0x37c], PT, P0 ;  /* 0x0000df00ff007a0c */ /* 0x000fe20003f05300 */
[----:B-1----:R-:W-:-:S12]  /*0670*/  IMAD.IADD R0, R8, 0x1, -R148 ;  /* 0x0000000108007824 */ /* 0x002fd800078e0a94 */
[----:B--2---:R-:W-:-:S05]  /*0680*/  @P0 IMAD.WIDE R2, R17, R13, c[0x0][0x378] ;  /* 0x0000de0011020625 */ /* 0x004fca00078e020d */
[----:B------:R1:W5:Y:S01]  /*0690*/  @P0 LDG.E R149, [R2.64] ;  /* 0x0000000602950981 */ /* 0x000362000c1e1900 */
[----:B---3--:R-:W-:-:S04]  /*06a0*/  @P3 IMAD.IADD R96, R4, 0x1, -R5 ;  /* 0x0000000104603824 */ /* 0x008fc800078e0a05 */
[----:B------:R-:W-:-:S05]  /*06b0*/  IMAD.IADD R165, R0, 0x1, R96 ;  /* 0x0000000100a57824 */ /* 0x000fca00078e0260 */
[----:B-1----:R-:W-:-:S04]  /*06c0*/  IADD3 R2, R165, 0x3f, RZ ;  /* 0x0000003fa5027810 */ /* 0x002fc80007ffe0ff */
[----:B------:R-:W-:-:S04]  /*06d0*/  SHF.R.S32.HI R3, RZ, 0x1f, R2 ;  /* 0x0000001fff037819 */ /* 0x000fc80000011402 */
[----:B------:R-:W-:Y:S01]  /*06e0*/  LEA.HI R250, R3, R2, RZ, 0x6 ;  /* 0x0000000203fa7211 */ /* 0x000fe200078f30ff */
[----:B------:R-:W-:-:S03]  /*06f0*/  IMAD.MOV R3, RZ, RZ, -R0 ;  /* 0x000000ffff037224 */ /* 0x000fc600078e0a00 */
[----:B------:R-:W-:-:S05]  /*0700*/  LOP3.LUT R2, R250, 0xffffffc0, RZ, 0xc0, !PT ;  /* 0xffffffc0fa027812 */ /* 0x000fca00078ec0ff */
[----:B------:R-:W-:Y:S01]  /*0710*/  IMAD.IADD R0, R2, 0x1, -R0 ;  /* 0x0000000102007824 */ /* 0x000fe200078e0a00 */
[----:B------:R-:W-:-:S04]  /*0720*/  IMNMX R2, RZ, R3, !PT ;  /* 0x00000003ff027217 */ /* 0x000fc80007800200 */
[----:B------:R-:W-:Y:S02]  /*0730*/  IMNMX R0, R0, R96, PT ;  /* 0x0000006000007217 */ /* 0x000fe40003800200 */
[----:B------:R-:W-:Y:S02]  /*0740*/  SHF.R.U32.HI R144, RZ, 0x6, R2 ;  /* 0x00000006ff907819 */ /* 0x000fe40000011602 */
[----:B------:R-:W-:-:S03]  /*0750*/  ISETP.GT.AND P0, PT, R0, R2, PT ;  /* 0x000000020000720c */ /* 0x000fc60003f04270 */
[----:B------:R-:W-:-:S10]  /*0760*/  IMAD.MOV.U32 R4, RZ, RZ, R144 ;  /* 0x000000ffff047224 */ /* 0x000fd400078e0090 */
[----:B------:R-:W-:-:S04]  /*0770*/  @P0 IADD3 R0, R0, 0x3f, RZ ;  /* 0x0000003f00000810 */ /* 0x000fc80007ffe0ff */
[----:B------:R-:W-:-:S04]  /*0780*/  @P0 SHF.R.S32.HI R2, RZ, 0x1f, R0 ;  /* 0x0000001fff020819 */ /* 0x000fc80000011400 */
[----:B------:R-:W-:-:S04]  /*0790*/  @P0 LEA.HI R0, R2, R0, RZ, 0x6 ;  /* 0x0000000002000211 */ /* 0x000fc800078f30ff */
[----:B------:R-:W-:-:S04]  /*07a0*/  @P0 SHF.R.S32.HI R4, RZ, 0x6, R0 ;  /* 0x00000006ff040819 */ /* 0x000fc80000011400 */
[----:B------:R-:W-:-:S13]  /*07b0*/  ISETP.GT.AND P0, PT, R4, R144, PT ;  /* 0x000000900400720c */ /* 0x000fda0003f04270 */
[----:B------:R-:W-:Y:S05]  /*07c0*/  @!P0 BRA `(.L_x_59) ;  /* 0x0000507000008947 */ /* 0x000fea0003800000 */
[----:B------:R-:W-:-:S04]  /*07d0*/  ISETP.NE.U32.AND P2, PT, RZ, c[0x0][0x340], PT ;  /* 0x0000d000ff007a0c */ /* 0x000fc80003f45070 */
[----:B------:R-:W-:-:S13]  /*07e0*/  ISETP.NE.AND.EX P2, PT, RZ, c[0x0][0x344], PT, P2 ;  /* 0x0000d100ff007a0c */ /* 0x000fda0003f45320 */
[----:B------:R-:W-:-:S05]  /*07f0*/  @P2 IMAD.WIDE R2, R17, R13, c[0x0][0x340] ;  /* 0x0000d00011022625 */ /* 0x000fca00078e020d */
[----:B------:R1:W2:Y:S01]  /*0800*/  @P2 LDG.E R15, [R2.64] ;  /* 0x00000006020f2981 */ /* 0x0002a2000c1e1900 */
[----:B------:R-:W-:Y:S01]  /*0810*/  SHF.R.S32.HI R10, RZ, 0x1f, R167 ;  /* 0x0000001fff0a7819 */ /* 0x000fe200000114a7 */
[----:B------:R-:W-:Y:S01]  /*0820*/  IMAD.MOV.U32 R161, RZ, RZ, c[0x0][0x238] ;  /* 0x00008e00ffa17624 */ /* 0x000fe200078e00ff */
[----:B------:R-:W-:Y:S01]  /*0830*/  IADD3 R78, R4, -0x1, RZ ;  /* 0xffffffff044e7810 */ /* 0x000fe20007ffe0ff */
[----:B------:R-:W-:Y:S01]  /*0840*/  IMAD.MOV.U32 R152, RZ, RZ, 0x6 ;  /* 0x00000006ff987424 */ /* 0x000fe200078e00ff */
[----:B------:R-:W-:Y:S01]  /*0850*/  SHF.R.S32.HI R7, RZ, 0x1f, R12 ;  /* 0x0000001fff077819 */ /* 0x000fe2000001140c */
[----:B------:R-:W-:Y:S01]  /*0860*/  IMAD.SHL.U32 R162, R161, 0x40, RZ ;  /* 0x00000040a1a27824 */ /* 0x000fe200078e00ff */
[-C--:B------:R-:W-:Y:S01]  /*0870*/  LEA.HI R34, R167, R167.reuse, RZ, 0x1 ;  /* 0x000000a7a7227211 */ /* 0x080fe200078f08ff */
[----:B------:R-:W-:Y:S01]  /*0880*/  IMAD.IADD R49, R150, 0x1, R8 ;  /* 0x0000000196317824 */ /* 0x000fe200078e0208 */
[----:B------:R-:W-:Y:S01]  /*0890*/  SHF.L.U64.HI R157, R161, R152, c[0x0][0x23c] ;  /* 0x00008f00a19d7619 */ /* 0x000fe20000010298 */
[----:B------:R-:W-:Y:S01]  /*08a0*/  IMAD.MOV.U32 R163, RZ, RZ, c[0x0][0x27c] ;  /* 0x00009f00ffa37624 */ /* 0x000fe200078e00ff */
[----:B------:R-:W-:Y:S01]  /*08b0*/  SHF.R.S32.HI R6, RZ, 0x1f, R78 ;  /* 0x0000001fff067819 */ /* 0x000fe2000001144e */
[----:B------:R-:W-:Y:S01]  /*08c0*/  IMAD.MOV.U32 R156, RZ, RZ, 0x5 ;  /* 0x00000005ff9c7424 */ /* 0x000fe200078e00ff */
[----:B------:R-:W-:Y:S01]  /*08d0*/  SHF.R.S32.HI R92, RZ, 0x1, R34 ;  /* 0x00000001ff5c7819 */ /* 0x000fe20000011422 */
[----:B------:R-:W-:Y:S01]  /*08e0*/  IMAD R4, R157, R78, RZ ;  /* 0x0000004e9d047224 */ /* 0x000fe200078e02ff */
[----:B------:R-:W-:Y:S01]  /*08f0*/  SHF.R.S32.HI R140, RZ, 0x1f, R49 ;  /* 0x0000001fff8c7819 */ /* 0x000fe20000011431 */
[----:B------:R-:W-:Y:S01]  /*0900*/  IMAD.MOV.U32 R159, RZ, RZ, c[0x0][0x1e0] ;  /* 0x00007800ff9f7624 */ /* 0x000fe200078e00ff */
[----:B------:R-:W-:Y:S01]  /*0910*/  SEL R23, R17, RZ, !P3 ;  /* 0x000000ff11177207 */ /* 0x000fe20005800000 */
[----:B------:R-:W-:Y:S01]  /*0920*/  IMAD R16, R6, R162, R4 ;  /* 0x000000a206107224 */ /* 0x000fe200078e0204 */
[-C--:B------:R-:W-:Y:S01]  /*0930*/  LEA.HI R6, R10, R167.reuse, RZ, 0x3 ;  /* 0x000000a70a067211 */ /* 0x080fe200078f18ff */
[----:B------:R-:W-:Y:S01]  /*0940*/  IMAD R8, R140, c[0x0][0x1e0], RZ ;  /* 0x000078008c087a24 */ /* 0x000fe200078e02ff */
[----:B------:R-:W-:Y:S01]  /*0950*/  LOP3.LUT R34, R34, 0xfffffffe, RZ, 0xc0, !PT ;  /* 0xfffffffe22227812 */ /* 0x000fe200078ec0ff */
[----:B------:R-:W-:Y:S01]  /*0960*/  IMAD.WIDE.U32 R146, R92, c[0x0][0x1e0], RZ ;  /* 0x000078005c927a25 */ /* 0x000fe200078e00ff */
[----:B------:R-:W-:Y:S01]  /*0970*/  SHF.R.S32.HI R13, RZ, 0x3, R6 ;  /* 0x00000003ff0d7819 */ /* 0x000fe20000011406 */
[----:B------:R-:W-:Y:S01]  /*0980*/  ULDC.U8 UR4, c[0x0][0x298] ;  /* 0x0000a60000047ab9 */ /* 0x000fe20000000000 */
[----:B-1----:R-:W-:Y:S01]  /*0990*/  LEA.HI R2, R10, R167, RZ, 0x2 ;  /* 0x000000a70a027211 */ /* 0x002fe200078f10ff */
[----:B------:R-:W-:Y:S01]  /*09a0*/  IMAD.IADD R34, R167, 0x1, -R34 ;  /* 0x00000001a7227824 */ /* 0x000fe200078e0a22 */
[----:B------:R-:W-:Y:S01]  /*09b0*/  SHF.R.S32.HI R50, RZ, 0x1f, R92 ;  /* 0x0000001fff327819 */ /* 0x000fe2000001145c */
[----:B------:R-:W-:Y:S01]  /*09c0*/  IMAD.MOV.U32 R160, RZ, RZ, c[0x0][0x280] ;  /* 0x0000a000ffa07624 */ /* 0x000fe200078e00ff */
[--C-:B------:R-:W-:Y:S01]  /*09d0*/  SHF.R.S32.HI R9, RZ, 0x2, R2.reuse ;  /* 0x00000002ff097819 */ /* 0x100fe20000011402 */
[C---:B------:R-:W-:Y:S01]  /*09e0*/  IMAD.SHL.U32 R26, R34.reuse, 0x8, RZ ;  /* 0x00000008221a7824 */ /* 0x040fe200078e00ff */
[----:B------:R-:W-:Y:S01]  /*09f0*/  SHF.R.S32.HI R0, RZ, 0x1f, R2 ;  /* 0x0000001fff007819 */ /* 0x000fe20000011402 */
[----:B------:R-:W-:Y:S01]  /*0a00*/  IMAD.SHL.U32 R34, R34, 0x4, RZ ;  /* 0x0000000422227824 */ /* 0x000fe200078e00ff */
[C---:B------:R-:W-:Y:S01]  /*0a10*/  IADD3 R143, P0, R9.reuse, R12, RZ ;  /* 0x0000000c098f7210 */ /* 0x040fe20007f1e0ff */
[----:B------:R-:W-:Y:S01]  /*0a20*/  IMAD.IADD R142, R96, 0x1, -R9 ;  /* 0x00000001608e7824 */ /* 0x000fe200078e0a09 */
[----:B------:R-:W-:Y:S01]  /*0a30*/  LEA.HI R0, R0, R9, RZ, 0x2 ;  /* 0x0000000900007211 */ /* 0x000fe200078f10ff */
[----:B------:R-:W-:Y:S01]  /*0a40*/  IMAD.MOV.U32 R158, RZ, RZ, c[0x0][0x290] ;  /* 0x0000a400ff9e7624 */ /* 0x000fe200078e00ff */
[----:B------:R-:W-:-:S02]  /*0a50*/  LEA.HI.X.SX32 R145, R9, R7, 0x1, P0 ;  /* 0x0000000709917211 */ /* 0x000fc400000f0eff */
[----:B------:R-:W-:Y:S01]  /*0a60*/  LOP3.LUT R3, R0, 0xfffffffc, RZ, 0xc0, !PT ;  /* 0xfffffffc00037812 */ /* 0x000fe200078ec0ff */
[----:B------:R-:W-:Y:S01]  /*0a70*/  IMAD R0, R78, -0x40, R142 ;  /* 0xffffffc04e007824 */ /* 0x000fe200078e028e */
[----:B------:R-:W-:Y:S02]  /*0a80*/  LEA.HI R5, R2, R9, RZ, 0x1 ;  /* 0x0000000902057211 */ /* 0x000fe400078f08ff */
[-C--:B------:R-:W-:Y:S01]  /*0a90*/  LEA.HI R7, R10, R167.reuse, RZ, 0x4 ;  /* 0x000000a70a077211 */ /* 0x080fe200078f20ff */
[----:B------:R-:W-:Y:S01]  /*0aa0*/  IMAD.IADD R40, R9, 0x1, -R3 ;  /* 0x0000000109287824 */ /* 0x000fe200078e0a03 */
[C---:B------:R-:W-:Y:S02]  /*0ab0*/  ISETP.GE.AND P1, PT, R0.reuse, 0x1, PT ;  /* 0x000000010000780c */ /* 0x040fe40003f26270 */
[----:B------:R-:W-:Y:S02]  /*0ac0*/  ISETP.GT.AND P0, PT, R0, 0x20, PT ;  /* 0x000000200000780c */ /* 0x000fe40003f04270 */
[----:B------:R-:W-:-:S02]  /*0ad0*/  LEA.HI R3, R10, R167, RZ, 0x5 ;  /* 0x000000a70a037211 */ /* 0x000fc400078f28ff */
[----:B------:R-:W-:Y:S01]  /*0ae0*/  LOP3.LUT R0, R2, 0x1ffffffc, RZ, 0xc0, !PT ;  /* 0x1ffffffc02007812 */ /* 0x000fe200078ec0ff */
[----:B------:R-:W-:Y:S01]  /*0af0*/  IMAD.SHL.U32 R2, R7, 0x10, RZ ;  /* 0x0000001007027824 */ /* 0x000fe200078e00ff */
[----:B------:R-:W-:Y:S01]  /*0b00*/  LOP3.LUT R5, R5, 0x7fffffe, RZ, 0xc0, !PT ;  /* 0x07fffffe05057812 */ /* 0x000fe200078ec0ff */
[----:B------:R-:W-:Y:S01]  /*0b10*/  IMAD.SHL.U32 R12, R3, 0x8, RZ ;  /* 0x00000008030c7824 */ /* 0x000fe200078e00ff */
[----:B------:R-:W-:Y:S01]  /*0b20*/  LEA.HI R3, R92, R92, RZ, 0x1 ;  /* 0x0000005c5c037211 */ /* 0x000fe200078f08ff */
[----:B------:R-:W-:Y:S01]  /*0b30*/  IMAD.IADD R0, R167, 0x1, -R0 ;  /* 0x00000001a7007824 */ /* 0x000fe200078e0a00 */
[----:B------:R-:W-:Y:S01]  /*0b40*/  LOP3.LUT R10, R2, 0xffffff00, RZ, 0xc0, !PT ;  /* 0xffffff00020a7812 */ /* 0x000fe200078ec0ff */
[----:B------:R-:W-:Y:S01]  /*0b50*/  IMAD.IADD R14, R9, 0x1, -R5 ;  /* 0x00000001090e7824 */ /* 0x000fe200078e0a05 */
[----:B------:R-:W-:Y:S01]  /*0b60*/  LOP3.LUT R3, R3, 0x7fffffe, RZ, 0xc0, !PT ;  /* 0x07fffffe03037812 */ /* 0x000fe200078ec0ff */
[----:B------:R-:W-:Y:S01]  /*0b70*/  IMAD.SHL.U32 R6, R0, 0x8, RZ ;  /* 0x0000000800067824 */ /* 0x000fe200078e00ff */
[C---:B------:R-:W-:Y:S01]  /*0b80*/  IADD3 R37, R34.reuse, 0x10, RZ ;  /* 0x0000001022257810 */ /* 0x040fe20007ffe0ff */
[----:B------:R-:W-:Y:S01]  /*0b90*/  IMAD R9, R49, c[0x0][0x1e4], R8 ;  /* 0x0000790031097a24 */ /* 0x000fe200078e0208 */
[----:B------:R-:W-:Y:S01]  /*0ba0*/  IADD3 R36, R34, 0x20, RZ ;  /* 0x0000002022247810 */ /* 0x000fe20007ffe0ff */
[----:B------:R-:W-:Y:S01]  /*0bb0*/  IMAD.IADD R8, R92, 0x1, -R3 ;  /* 0x000000015c087824 */ /* 0x000fe200078e0a03 */
[----:B------:R-:W-:Y:S01]  /*0bc0*/  SHF.R.S32.HI R7, RZ, 0x1f, R6 ;  /* 0x0000001fff077819 */ /* 0x000fe20000011406 */
[----:B------:R-:W-:Y:S01]  /*0bd0*/  IMAD R0, R145, c[0x0][0x238], RZ ;  /* 0x00008e0091007a24 */ /* 0x000fe200078e02ff */
[----:B------:R-:W-:Y:S01]  /*0be0*/  SHF.R.S32.HI R27, RZ, 0x1f, R26 ;  /* 0x0000001fff1b7819 */ /* 0x000fe2000001141a */
[----:B------:R-:W-:Y:S01]  /*0bf0*/  IMAD.WIDE.U32 R4, R49, c[0x0][0x1e0], RZ ;  /* 0x0000780031047a25 */ /* 0x000fe200078e00ff */
[----:B------:R-:W-:-:S02]  /*0c00*/  SHF.R.S32.HI R35, RZ, 0x1f, R34 ;  /* 0x0000001fff237819 */ /* 0x000fc40000011422 */
[----:B------:R-:W-:Y:S01]  /*0c10*/  SHF.L.U64.HI R156, R161, R156, c[0x0][0x23c] ;  /* 0x00008f00a19c7619 */ /* 0x000fe2000001029c */
[----:B------:R-:W-:Y:S01]  /*0c20*/  IMAD R20, R8, 0x20, R10 ;  /* 0x0000002008147824 */ /* 0x000fe200078e020a */
[-C--:B------:R-:W-:Y:S01]  /*0c30*/  SHF.L.U64.HI R154, R159, R152.reuse, c[0x0][0x1e4] ;  /* 0x000079009f9a7619 */ /* 0x080fe20000010298 */
[C---:B------:R-:W-:Y:S01]  /*0c40*/  IMAD R0, R143.reuse, c[0x0][0x23c], R0 ;  /* 0x00008f008f007a24 */ /* 0x040fe200078e0200 */
[-C--:B------:R-:W-:Y:S01]  /*0c50*/  SHF.L.U64.HI R151, R160, R152.reuse, c[0x0][0x284] ;  /* 0x0000a100a0977619 */ /* 0x080fe20000010298 */
[----:B------:R-:W-:Y:S01]  /*0c60*/  IMAD.WIDE.U32 R2, R143, c[0x0][0x238], R6 ;  /* 0x00008e008f027a25 */ /* 0x000fe200078e0006 */
[----:B------:R-:W-:Y:S02]  /*0c70*/  SHF.L.U64.HI R152, R158, R152, c[0x0][0x294] ;  /* 0x0000a5009e987619 */ /* 0x000fe40000010298 */
[----:B------:R-:W-:Y:S01]  /*0c80*/  ISETP.NE.AND P6, PT, RZ, UR4, PT ;  /* 0x00000004ff007c0c */ /* 0x000fe2000bfc5270 */
[----:B------:R-:W-:Y:S01]  /*0c90*/  IMAD.SHL.U32 R8, R13, 0x40, RZ ;  /* 0x000000400d087824 */ /* 0x000fe200078e00ff */
[----:B------:R-:W-:Y:S01]  /*0ca0*/  IADD3 R95, R26, 0x30, RZ ;  /* 0x000000301a5f7810 */ /* 0x000fe20007ffe0ff */
[----:B------:R-:W-:Y:S01]  /*0cb0*/  IMAD.IADD R11, R5, 0x1, R9 ;  /* 0x00000001050b7824 */ /* 0x000fe200078e0209 */
[----:B------:R-:W-:Y:S01]  /*0cc0*/  LOP3.LUT R5, R12, 0xffffff00, RZ, 0xc0, !PT ;  /* 0xffffff000c057812 */ /* 0x000fe200078ec0ff */
[----:B------:R-:W-:Y:S01]  /*0cd0*/  IMAD.IADD R3, R3, 0x1, R0 ;  /* 0x0000000103037824 */ /* 0x000fe200078e0200 */
[----:B------:R-:W-:Y:S01]  /*0ce0*/  LOP3.LUT R0, R8, 0xc0, RZ, 0xc0, !PT ;  /* 0x000000c008007812 */ /* 0x000fe200078ec0ff */
[----:B------:R-:W-:Y:S01]  /*0cf0*/  IMAD.MOV.U32 R10, RZ, RZ, R4 ;  /* 0x000000ffff0a7224 */ /* 0x000fe200078e0004 */
[----:B------:R-:W-:Y:S01]  /*0d00*/  IADD3 R94, R26, 0x40, RZ ;  /* 0x000000401a5e7810 */ /* 0x000fe20007ffe0ff */
[----:B------:R-:W-:Y:S01]  /*0d10*/  IMAD R13, R14, 0x20, R5 ;  /* 0x000000200e0d7824 */ /* 0x000fe200078e0205 */
[----:B------:R-:W-:Y:S01]  /*0d20*/  LOP3.LUT R9, R0, 0x18, R6, 0xf8, !PT ;  /* 0x0000001800097812 */ /* 0x000fe200078ef806 */
[----:B------:R-:W-:Y:S01]  /*0d30*/  IMAD R4, R171, c[0x0][0x240], RZ ;  /* 0x00009000ab047a24 */ /* 0x000fe200078e02ff */
[----:B------:R-:W-:Y:S01]  /*0d40*/  SHF.R.U32.HI R5, RZ, 0x3, R0 ;  /* 0x00000003ff057819 */ /* 0x000fe20000011600 */
[----:B------:R-:W-:Y:S01]  /*0d50*/  IMAD.WIDE.U32 R2, R51, c[0x0][0x240], R2 ;  /* 0x0000900033027a25 */ /* 0x000fe200078e0002 */
[----:B------:R-:W-:-:S02]  /*0d60*/  SHF.R.S32.HI R0, RZ, 0x1f, R17 ;  /* 0x0000001fff007819 */ /* 0x000fc40000011411 */
[----:B------:R-:W-:Y:S01]  /*0d70*/  LOP3.LUT R12, R9, R5, RZ, 0x3c, !PT ;  /* 0x00000005090c7212 */ /* 0x000fe200078e3cff */
[----:B------:R-:W-:Y:S01]  /*0d80*/  IMAD R8, R51, c[0x0][0x244], R4 ;  /* 0x0000910033087a24 */ /* 0x000fe200078e0204 */
[----:B------:R-:W-:Y:S01]  /*0d90*/  SEL R24, R0, RZ, !P3 ;  /* 0x000000ff00187207 */ /* 0x000fe20005800000 */
[----:B------:R-:W-:Y:S01]  /*0da0*/  IMAD.IADD R29, R34, 0x1, R37 ;  /* 0x00000001221d7824 */ /* 0x000fe200078e0225 */
[----:B------:R-:W-:Y:S01]  /*0db0*/  IADD3 R4, R6, 0x20, RZ ;  /* 0x0000002006047810 */ /* 0x000fe20007ffe0ff */
[----:B------:R-:W-:Y:S01]  /*0dc0*/  IMAD.IADD R3, R3, 0x1, R8 ;  /* 0x0000000103037824 */ /* 0x000fe200078e0208 */
[----:B------:R-:W-:Y:S01]  /*0dd0*/  IADD3 R93, R26, 0x50, RZ ;  /* 0x000000501a5d7810 */ /* 0x000fe20007ffe0ff */
[----:B------:R-:W-:Y:S01]  /*0de0*/  IMAD R8, R24, c[0x0][0x248], RZ ;  /* 0x0000920018087a24 */ /* 0x000fe200078e02ff */
[----:B------:R-:W-:Y:S01]  /*0df0*/  ISETP.GE.AND P4, PT, R4, c[0x0][0x1d4], PT ;  /* 0x0000750004007a0c */ /* 0x000fe20003f86270 */
[----:B------:R-:W-:-:S04]  /*0e00*/  IMAD.WIDE.U32 R116, R23, c[0x0][0x248], R2 ;  /* 0x0000920017747a25 */ /* 0x000fc800078e0002 */
[----:B------:R-:W-:Y:S02]  /*0e10*/  IMAD.MOV.U32 R104, RZ, RZ, R116 ;  /* 0x000000ffff687224 */ /* 0x000fe400078e0074 */
[----:B------:R-:W-:Y:S02]  /*0e20*/  IMAD.SHL.U32 R3, R163, 0x2, RZ ;  /* 0x00000002a3037824 */ /* 0x000fe400078e00ff */
[----:B------:R-:W-:Y:S02]  /*0e30*/  IMAD.IADD R85, R13, 0x1, R12 ;  /* 0x000000010d557824 */ /* 0x000fe400078e020c */
[----:B------:R-:W-:Y:S01]  /*0e40*/  IMAD R12, R171, c[0x0][0x1e8], RZ ;  /* 0x00007a00ab0c7a24 */ /* 0x000fe200078e02ff */
[----:B------:R-:W-:Y:S01]  /*0e50*/  IADD3 R21, -R3, c[0x0][0x1d4], RZ ;  /* 0x0000750003157a10 */ /* 0x000fe20007ffe1ff */
[----:B------:R-:W-:Y:S02]  /*0e60*/  IMAD.IADD R28, R34, 0x1, R36 ;  /* 0x00000001221c7824 */ /* 0x000fe400078e0224 */
[----:B------:R-:W-:-:S02]  /*0e70*/  IMAD R12, R51, c[0x0][0x1ec], R12 ;  /* 0x00007b00330c7a24 */ /* 0x000fc400078e020c */
[----:B------:R-:W-:Y:S02]  /*0e80*/  IMAD.SHL.U32 R85, R85, 0x2, RZ ;  /* 0x0000000255557824 */ /* 0x000fe400078e00ff */
[----:B------:R-:W-:Y:S02]  /*0e90*/  IMAD.SHL.U32 R161, R161, 0x20, RZ ;  /* 0x00000020a1a17824 */ /* 0x000fe400078e00ff */
[----:B------:R-:W-:Y:S02]  /*0ea0*/  IMAD.SHL.U32 R159, R159, 0x40, RZ ;  /* 0x000000409f9f7824 */ /* 0x000fe400078e00ff */
[----:B------:R-:W-:Y:S02]  /*0eb0*/  IMAD.SHL.U32 R160, R160, 0x40, RZ ;  /* 0x00000040a0a07824 */ /* 0x000fe400078e00ff */
[----:B------:R-:W-:Y:S01]  /*0ec0*/  IMAD.SHL.U32 R158, R158, 0x40, RZ ;  /* 0x000000409e9e7824 */ /* 0x000fe200078e00ff */
[----:B--2---:R-:W-:Y:S01]  /*0ed0*/  @P2 SHF.R.S32.HI R5, RZ, 0x1f, R15 ;  /* 0x0000001fff052819 */ /* 0x004fe2000001140f */
[----:B------:R-:W-:-:S02]  /*0ee0*/  @!P2 IMAD.MOV.U32 R5, RZ, RZ, R0 ;  /* 0x000000ffff05a224 */ /* 0x000fc400078e0000 */
[----:B------:R-:W-:Y:S02]  /*0ef0*/  IMAD R0, R23, c[0x0][0x24c], R8 ;  /* 0x0000930017007a24 */ /* 0x000fe400078e0208 */
[----:B------:R-:W-:Y:S01]  /*0f00*/  @P2 IMAD.MOV.U32 R4, RZ, RZ, R15 ;  /* 0x000000ffff042224 */ /* 0x000fe200078e000f */
[----:B------:R-:W-:Y:S01]  /*0f10*/  SEL R47, R5, RZ, !P5 ;  /* 0x000000ff052f7207 */ /* 0x000fe20006800000 */
[----:B------:R-:W-:Y:S01]  /*0f20*/  IMAD.IADD R105, R117, 0x1, R0 ;  /* 0x0000000175697824 */ /* 0x000fe200078e0200 */
[----:B------:R-:W-:Y:S01]  /*0f30*/  IADD3 R0, R6, 0x40, RZ ;  /* 0x0000004006007810 */ /* 0x000fe20007ffe0ff */
[----:B------:R-:W-:Y:S01]  /*0f40*/  @!P2 IMAD.MOV.U32 R4, RZ, RZ, R17 ;  /* 0x000000ffff04a224 */ /* 0x000fe200078e0011 */
[----:B------:R-:W-:Y:S01]  /*0f50*/  ISETP.GE.AND P2, PT, R163, 0x1, PT ;  /* 0x00000001a300780c */ /* 0x000fe20003f46270 */
[----:B------:R-:W-:Y:S01]  /*0f60*/  IMAD.WIDE.U32 R18, R78, R162, R104 ;  /* 0x000000a24e127225 */ /* 0x000fe200078e0068 */
[----:B------:R-:W-:Y:S02]  /*0f70*/  ISETP.GE.AND P2, PT, R26, c[0x0][0x27c], PT ;  /* 0x00009f001a007a0c */ /* 0x000fe40003f46270 */
[----:B------:R-:W-:Y:S01]  /*0f80*/  SEL R48, R4, RZ, !P5 ;  /* 0x000000ff04307207 */ /* 0x000fe20006800000 */
[----:B------:R-:W-:Y:S01]  /*0f90*/  IMAD.IADD R41, R19, 0x1, R16 ;  /* 0x0000000113297824 */ /* 0x000fe200078e0210 */
[----:B------:R-:W-:Y:S01]  /*0fa0*/  @P1 LEA R14, P3, R18, c[0x0][0x220], 0x1 ;  /* 0x00008800120e1a11 */ /* 0x000fe200078608ff */
[----:B------:R-:W-:Y:S01]  /*0fb0*/  IMAD.WIDE.U32 R4, R51, c[0x0][0x1e8], R10 ;  /* 0x00007a0033047a25 */ /* 0x000fe200078e000a */
[----:B------:R-:W-:-:S02]  /*0fc0*/  SEL R2, RZ, c[0x0][0x27c], !P2 ;  /* 0x00009f00ff027a07 */ /* 0x000fc40005000000 */
[----:B------:R-:W-:Y:S01]  /*0fd0*/  @P1 LEA.HI.X R15, R18, c[0x0][0x224], R41, 0x1, P3 ;  /* 0x00008900120f1a11 */ /* 0x000fe200018f0c29 */
[----:B------:R-:W-:Y:S01]  /*0fe0*/  IMAD R16, R50, c[0x0][0x280], RZ ;  /* 0x0000a00032107a24 */ /* 0x000fe200078e02ff */
[----:B------:R-:W-:Y:S01]  /*0ff0*/  ISETP.GE.AND P3, PT, R0, c[0x0][0x1d4], PT ;  /* 0x0000750000007a0c */ /* 0x000fe20003f66270 */
[----:B------:R-:W-:Y:S01]  /*1000*/  IMAD.IADD R0, R26, 0x1, R2 ;  /* 0x000000011a007824 */ /* 0x000fe200078e0202 */
[----:B------:R-:W-:Y:S01]  /*1010*/  SEL R9, R3, R21, !P2 ;  /* 0x0000001503097207 */ /* 0x000fe20005000000 */
[----:B------:R-:W-:Y:S01]  /*1020*/  IMAD.IADD R89, R5, 0x1, R12 ;  /* 0x0000000105597824 */ /* 0x000fe200078e020c */
[----:B------:R-:W-:Y:S01]  /*1030*/  ISETP.GE.AND P2, PT, R29, c[0x0][0x27c], PT ;  /* 0x00009f001d007a0c */ /* 0x000fe20003f46270 */
[----:B------:R-:W-:Y:S01]  /*1040*/  IMAD.MOV.U32 R88, RZ, RZ, R4 ;  /* 0x000000ffff587224 */ /* 0x000fe200078e0004 */
[----:B------:R-:W-:Y:S01]  /*1050*/  SHF.R.S32.HI R8, RZ, 0x1f, R0 ;  /* 0x0000001fff087819 */ /* 0x000fe20000011400 */
[----:B------:R-:W-:Y:S01]  /*1060*/  IMAD.WIDE.U32 R4, R92, c[0x0][0x290], R26 ;  /* 0x0000a4005c047a25 */ /* 0x000fe200078e001a */
[----:B------:R-:W-:-:S02]  /*1070*/  SEL R38, RZ, c[0x0][0x27c], !P2 ;  /* 0x00009f00ff267a07 */ /* 0x000fc40005000000 */
[----:B------:R-:W-:Y:S01]  /*1080*/  SEL R22, R3, R21, !P2 ;  /* 0x0000001503167207 */ /* 0x000fe20005000000 */
[----:B------:R-:W-:Y:S01]  /*1090*/  IMAD R16, R92, c[0x0][0x284], R16 ;  /* 0x0000a1005c107a24 */ /* 0x000fe200078e0210 */
[----:B------:R-:W-:Y:S01]  /*10a0*/  SHF.R.S32.HI R10, RZ, 0x1f, R9 ;  /* 0x0000001fff0a7819 */ /* 0x000fe20000011409 */
[----:B------:R-:W-:Y:S01]  /*10b0*/  IMAD R19, R171, c[0x0][0x260], RZ ;  /* 0x00009800ab137a24 */ /* 0x000fe200078e02ff */
[CC--:B------:R-:W-:Y:S01]  /*10c0*/  LEA.HI R25, R8.reuse, R0.reuse, RZ, 0x3 ;  /* 0x0000000008197211 */ /* 0x0c0fe200078f18ff */
[----:B------:R-:W-:Y:S01]  /*10d0*/  IMAD.MOV.U32 R30, RZ, RZ, R4 ;  /* 0x000000ffff1e7224 */ /* 0x000fe200078e0004 */
[----:B------:R-:W-:Y:S01]  /*10e0*/  LEA.HI R39, R8, R0, RZ, 0x5 ;  /* 0x0000000008277211 */ /* 0x000fe200078f28ff */
[----:B------:R-:W-:Y:S01]  /*10f0*/  IMAD R0, R50, c[0x0][0x290], RZ ;  /* 0x0000a40032007a24 */ /* 0x000fe200078e02ff */
[----:B------:R-:W-:Y:S01]  /*1100*/  ISETP.GE.AND P2, PT, R28, c[0x0][0x27c], PT ;  /* 0x00009f001c007a0c */ /* 0x000fe20003f46270 */
[----:B------:R-:W-:Y:S01]  /*1110*/  IMAD R19, R51, c[0x0][0x264], R19 ;  /* 0x0000990033137a24 */ /* 0x000fe200078e0213 */
[----:B------:R-:W-:Y:S01]  /*1120*/  LEA.HI R46, R10, R9, RZ, 0x4 ;  /* 0x000000090a2e7211 */ /* 0x000fe200078f20ff */
[C---:B------:R-:W-:Y:S01]  /*1130*/  IMAD R0, R92.reuse, c[0x0][0x294], R0 ;  /* 0x0000a5005c007a24 */ /* 0x040fe200078e0200 */
[----:B------:R-:W-:Y:S01]  /*1140*/  SEL R21, R3, R21, !P2 ;  /* 0x0000001503157207 */ /* 0x000fe20005000000 */
[----:B------:R-:W-:Y:S01]  /*1150*/  IMAD.WIDE.U32 R10, R92, c[0x0][0x290], R34 ;  /* 0x0000a4005c0a7a25 */ /* 0x000fe200078e0022 */
[----:B------:R-:W-:-:S02]  /*1160*/  ISETP.GE.AND P5, PT, R6, c[0x0][0x1d4], PT ;  /* 0x0000750006007a0c */ /* 0x000fc40003fa6270 */
[----:B------:R-:W-:Y:S01]  /*1170*/  SHF.R.S32.HI R4, RZ, 0x1f, R21 ;  /* 0x0000001fff047819 */ /* 0x000fe20000011415 */
[----:B------:R-:W-:Y:S01]  /*1180*/  IMAD.WIDE.U32 R2, R92, c[0x0][0x280], R34 ;  /* 0x0000a0005c027a25 */ /* 0x000fe200078e0022 */
[----:B------:R-:W-:-:S03]  /*1190*/  LOP3.LUT R119, R25, 0xfffffff8, RZ, 0xc0, !PT ;  /* 0xfffffff819777812 */ /* 0x000fc600078ec0ff */
[----:B------:R-:W-:Y:S01]  /*11a0*/  IMAD.WIDE.U32 R8, R92, c[0x0][0x280], R26 ;  /* 0x0000a0005c087a25 */ /* 0x000fe200078e001a */
[----:B------:R-:W-:-:S03]  /*11b0*/  SHF.R.S32.HI R134, RZ, 0x1f, R119 ;  /* 0x0000001fff867819 */ /* 0x000fc60000011477 */
[----:B------:R-:W-:Y:S02]  /*11c0*/  IMAD.IADD R43, R11, 0x1, R0 ;  /* 0x000000010b2b7824 */ /* 0x000fe400078e0200 */
[----:B------:R-:W-:Y:S01]  /*11d0*/  IMAD.IADD R31, R0, 0x1, R5 ;  /* 0x00000001001f7824 */ /* 0x000fe200078e0205 */
[----:B------:R-:W-:Y:S01]  /*11e0*/  SHF.R.S32.HI R5, RZ, 0x1f, R22 ;  /* 0x0000001fff057819 */ /* 0x000fe20000011416 */
[----:B------:R-:W-:Y:S01]  /*11f0*/  IMAD.IADD R45, R3, 0x1, R16 ;  /* 0x00000001032d7824 */ /* 0x000fe200078e0210 */
[----:B------:R-:W-:Y:S01]  /*1200*/  @!PT LDS RZ, [RZ] ;  /* 0x00000000fffff984 */ /* 0x000fe20000000800 */
[----:B------:R-:W-:Y:S01]  /*1210*/  @!PT LDS RZ, [RZ] ;  /* 0x00000000fffff984 */ /* 0x000fe20000000800 */
[----:B------:R-:W-:Y:S01]  /*1220*/  @!PT LDS RZ, [RZ] ;  /* 0x00000000fffff984 */ /* 0x000fe20000000800 */
[----:B------:R1:W-:Y:S01]  /*1230*/  @P1 LDGSTS.E.BYPASS.LTC128B.128 [R85+0x3100], [R14.64], !P5 ;  /* 0x031000000e551fae */ /* 0x0003e2000e901d46 */
[----:B------:R-:W-:Y:S01]  /*1240*/  IMAD.MOV.U32 R44, RZ, RZ, R2 ;  /* 0x000000ffff2c7224 */ /* 0x000fe200078e0002 */
[----:B------:R-:W-:Y:S01]  /*1250*/  LEA.HI R22, R5, R22, RZ, 0x4 ;  /* 0x0000001605167211 */ /* 0x000fe200078f20ff */
[----:B------:R-:W-:Y:S01]  /*1260*/  IMAD R0, R24, c[0x0][0x268], RZ ;  /* 0x00009a0018007a24 */ /* 0x000fe200078e02ff */
[----:B------:R1:W-:Y:S01]  /*1270*/  @P1 LDGSTS.E.BYPASS.LTC128B.128 [R85+0x4100], [R14.64+0x40], !P4 ;  /* 0x041000400e551fae */ /* 0x0003e2000e101d46 */
[----:B------:R-:W-:-:S03]  /*1280*/  IMAD.WIDE.U32 R2, R51, c[0x0][0x260], R6 ;  /* 0x0000980033027a25 */ /* 0x000fc600078e0006 */
[----:B------:R1:W-:Y:S01]  /*1290*/  @P1 LDGSTS.E.BYPASS.LTC128B.128 [R85+0x5100], [R14.64+0x80], !P3 ;  /* 0x051000800e551fae */ /* 0x0003e2000d901d46 */
[----:B------:R-:W-:Y:S01]  /*12a0*/  IMAD.IADD R33, R16, 0x1, R9 ;  /* 0x0000000110217824 */ /* 0x000fe200078e0209 */
[----:B------:R-:W-:Y:S01]  /*12b0*/  LEA.HI R9, R4, R21, RZ, 0x4 ;  /* 0x0000001504097211 */ /* 0x000fe200078f20ff */
[----:B------:R-:W-:Y:S01]  /*12c0*/  IMAD R101, R23, c[0x0][0x26c], R0 ;  /* 0x00009b0017657a24 */ /* 0x000fe200078e0200 */
[----:B------:R-:W-:Y:S01]  /*12d0*/  SEL R0, RZ, c[0x0][0x27c], !P2 ;  /* 0x00009f00ff007a07 */ /* 0x000fe20005000000 */
[----:B------:R-:W-:Y:S01]  /*12e0*/  IMAD.IADD R4, R38, 0x1, R29 ;  /* 0x0000000126047824 */ /* 0x000fe200078e021d */
[----:B------:R-:W-:Y:S01]  /*12f0*/  LOP3.LUT P2, RZ, R40, 0x2, RZ, 0xc0, !PT ;  /* 0x0000000228ff7812 */ /* 0x000fe2000784c0ff */
[----:B------:R-:W-:Y:S01]  /*1300*/  IMAD.IADD R3, R3, 0x1, R19 ;  /* 0x0000000103037824 */ /* 0x000fe200078e0213 */
[----:B------:R-:W-:Y:S01]  /*1310*/  IADD3 R38, R34, 0x18, RZ ;  /* 0x0000001822267810 */ /* 0x000fe20007ffe0ff */
[----:B------:R-:W-:Y:S01]  /*1320*/  IMAD.SHL.U32 R6, R40, 0x40, RZ ;  /* 0x0000004028067824 */ /* 0x000fe200078e00ff */
[----:B------:R-:W-:Y:S01]  /*1330*/  SHF.R.S32.HI R5, RZ, 0x1f, R4 ;  /* 0x0000001fff057819 */ /* 0x000fe20000011404 */
[----:B------:R-:W-:Y:S01]  /*1340*/  IMAD.WIDE.U32 R98, R23, c[0x0][0x268], R2 ;  /* 0x00009a0017627a25 */ /* 0x000fe200078e0002 */
[----:B------:R-:W-:-:S02]  /*1350*/  IADD3 R40, R34, 0x28, RZ ;  /* 0x0000002822287810 */ /* 0x000fc40007ffe0ff */
[CC--:B------:R-:W-:Y:S01]  /*1360*/  LEA.HI R21, R5.reuse, R4.reuse, RZ, 0x3 ;  /* 0x0000000405157211 */ /* 0x0c0fe200078f18ff */
[----:B------:R-:W-:Y:S01]  /*1370*/  IMAD.IADD R3, R0, 0x1, R28 ;  /* 0x0000000100037824 */ /* 0x000fe200078e021c */
[----:B------:R-:W-:Y:S01]  /*1380*/  LEA.HI R5, R5, R4, RZ, 0x5 ;  /* 0x0000000405057211 */ /* 0x000fe200078f28ff */
[----:B------:R-:W-:Y:S01]  /*1390*/  IMAD.MOV.U32 R42, RZ, RZ, R10 ;  /* 0x000000ffff2a7224 */ /* 0x000fe200078e000a */
[----:B------:R-:W-:Y:S01]  /*13a0*/  LOP3.LUT R0, R6, 0xc0, RZ, 0xc0, !PT ;  /* 0x000000c006007812 */ /* 0x000fe200078ec0ff */
[----:B------:R-:W-:Y:S01]  /*13b0*/  IMAD.SHL.U32 R6, R39, 0x40, RZ ;  /* 0x0000004027067824 */ /* 0x000fe200078e00ff */
[----:B------:R-:W-:Y:S01]  /*13c0*/  SHF.R.S32.HI R4, RZ, 0x1f, R3 ;  /* 0x0000001fff047819 */ /* 0x000fe20000011403 */
[----:B------:R-:W-:Y:S01]  /*13d0*/  IMAD.MOV.U32 R32, RZ, RZ, R8 ;  /* 0x000000ffff207224 */ /* 0x000fe200078e0008 */
[----:B------:R-:W-:Y:S01]  /*13e0*/  SHF.R.U32.HI R2, RZ, 0x3, R0 ;  /* 0x00000003ff027819 */ /* 0x000fe20000011600 */
[----:B------:R-:W-:Y:S01]  /*13f0*/  IMAD R17, R171, c[0x0][0x210], RZ ;  /* 0x00008400ab117a24 */ /* 0x000fe200078e02ff */
[CC--:B------:R-:W-:Y:S01]  /*1400*/  LEA.HI R19, R4.reuse, R3.reuse, RZ, 0x3 ;  /* 0x0000000304137211 */ /* 0x0c0fe200078f18ff */
[----:B------:R-:W-:Y:S01]  /*1410*/  IMAD.WIDE.U32 R12, R51, c[0x0][0x210], R26 ;  /* 0x00008400330c7a25 */ /* 0x000fe200078e001a */
[----:B------:R-:W-:-:S02]  /*1420*/  LEA.HI R3, R4, R3, RZ, 0x5 ;  /* 0x0000000304037211 */ /* 0x000fc400078f28ff */
[C---:B------:R-:W-:Y:S01]  /*1430*/  LOP3.LUT R7, R0.reuse, 0x18, R25, 0xf8, !PT ;  /* 0x0000001800077812 */ /* 0x040fe200078ef819 */
[----:B------:R-:W-:Y:S01]  /*1440*/  IMAD.SHL.U32 R4, R5, 0x40, RZ ;  /* 0x0000004005047824 */ /* 0x000fe200078e00ff */
[----:B------:R-:W-:Y:S01]  /*1450*/  LOP3.LUT R5, R0, 0x18, R21, 0xf8, !PT ;  /* 0x0000001800057812 */ /* 0x000fe200078ef815 */
[----:B------:R-:W-:Y:S01]  /*1460*/  IMAD.SHL.U32 R3, R3, 0x40, RZ ;  /* 0x0000004003037824 */ /* 0x000fe200078e00ff */
[----:B------:R-:W-:Y:S01]  /*1470*/  LOP3.LUT R10, R6, 0x7ffff800, RZ, 0xc0, !PT ;  /* 0x7ffff800060a7812 */ /* 0x000fe200078ec0ff */
[----:B------:R-:W-:Y:S01]  /*1480*/  IMAD R17, R51, c[0x0][0x214], R17 ;  /* 0x0000850033117a24 */ /* 0x000fe200078e0211 */
[-C--:B------:R-:W-:Y:S01]  /*1490*/  LOP3.LUT R8, R7, R2.reuse, RZ, 0x3c, !PT ;  /* 0x0000000207087212 */ /* 0x080fe200078e3cff */
[----:B------:R-:W-:Y:S01]  /*14a0*/  IMAD.MOV.U32 R16, RZ, RZ, R12 ;  /* 0x000000ffff107224 */ /* 0x000fe200078e000c */
[----:B------:R-:W-:Y:S01]  /*14b0*/  LOP3.LUT R6, R0, 0x18, R19, 0xf8, !PT ;  /* 0x0000001800067812 */ /* 0x000fe200078ef813 */
[----:B------:R-:W-:Y:S01]  /*14c0*/  IMAD.IADD R17, R13, 0x1, R17 ;  /* 0x000000010d117824 */ /* 0x000fe200078e0211 */
[----:B------:R-:W-:Y:S01]  /*14d0*/  LOP3.LUT R7, R4, 0x7ffff800, RZ, 0xc0, !PT ;  /* 0x7ffff80004077812 */ /* 0x000fe200078ec0ff */
[----:B------:R-:W-:Y:S01]  /*14e0*/  IMAD.WIDE.U32 R88, R48, c[0x0][0x1f0], R88 ;  /* 0x00007c0030587a25 */ /* 0x000fe200078e0058 */
[----:B------:R-:W-:-:S02]  /*14f0*/  LOP3.LUT R5, R5, R2, RZ, 0x3c, !PT ;  /* 0x0000000205057212 */ /* 0x000fc400078e3cff */
[----:B------:R-:W-:Y:S01]  /*1500*/  LOP3.LUT R4, R3, 0x7ffff800, RZ, 0xc0, !PT ;  /* 0x7ffff80003047812 */ /* 0x000fe200078ec0ff */
[----:B------:R-:W-:Y:S01]  /*1510*/  IMAD.WIDE.U32 R114, R48, c[0x0][0x218], R16 ;  /* 0x0000860030727a25 */ /* 0x000fe200078e0010 */
[----:B------:R-:W-:Y:S02]  /*1520*/  LOP3.LUT R3, R6, R2, RZ, 0x3c, !PT ;  /* 0x0000000206037212 */ /* 0x000fe400078e3cff */
[----:B------:R-:W-:Y:S01]  /*1530*/  IADD3 R130, R5, R7, R20 ;  /* 0x0000000705827210 */ /* 0x000fe20007ffe014 */
[----:B-----5:R-:W-:Y:S01]  /*1540*/  IMAD.WIDE.U32 R112, R149, c[0x0][0x280], R44 ;  /* 0x0000a00095707a25 */ /* 0x020fe200078e002c */
[----:B------:R-:W-:Y:S02]  /*1550*/  SHF.R.S32.HI R5, RZ, 0x4, R46 ;  /* 0x00000004ff057819 */ /* 0x000fe4000001142e */
[----:B------:R-:W-:Y:S01]  /*1560*/  IADD3 R129, R3, R4, R20 ;  /* 0x0000000403817210 */ /* 0x000fe20007ffe014 */
[----:B------:R-:W-:Y:S01]  /*1570*/  IMAD.WIDE.U32 R110, R149, c[0x0][0x280], R32 ;  /* 0x0000a000956e7a25 */ /* 0x000fe200078e0020 */
[----:B------:R-:W-:-:S02]  /*1580*/  SHF.R.S32.HI R4, RZ, 0x4, R22 ;  /* 0x00000004ff047819 */ /* 0x000fc40000011416 */
[----:B------:R-:W-:Y:S01]  /*1590*/  LEA.HI.SX32 R5, R25, R5, 0x1d ;  /* 0x0000000519057211 */ /* 0x000fe200078feaff */
[----:B------:R-:W-:Y:S01]  /*15a0*/  IMAD.WIDE.U32 R108, R149, c[0x0][0x290], R42 ;  /* 0x0000a400956c7a25 */ /* 0x000fe200078e002a */
[----:B------:R-:W-:Y:S02]  /*15b0*/  SHF.R.S32.HI R3, RZ, 0x4, R9 ;  /* 0x00000004ff037819 */ /* 0x000fe40000011409 */
[----:B------:R-:W-:Y:S01]  /*15c0*/  LEA.HI.SX32 R4, R21, R4, 0x1d ;  /* 0x0000000415047211 */ /* 0x000fe200078feaff */
[----:B------:R-:W-:Y:S01]  /*15d0*/  IMAD.SHL.U32 R100, R5, 0x8, RZ ;  /* 0x0000000805647824 */ /* 0x000fe200078e00ff */
[----:B------:R-:W-:Y:S01]  /*15e0*/  SHF.R.S32.HI R6, RZ, 0x1f, R5 ;  /* 0x0000001fff067819 */ /* 0x000fe20000011405 */
[----:B------:R-:W-:Y:S01]  /*15f0*/  IMAD.WIDE.U32 R106, R149, c[0x0][0x290], R30 ;  /* 0x0000a400956a7a25 */ /* 0x000fe200078e001e */
[----:B------:R-:W-:Y:S02]  /*1600*/  LEA.HI.SX32 R3, R19, R3, 0x1d ;  /* 0x0000000313037211 */ /* 0x000fe400078feaff */
[----:B------:R-:W-:Y:S01]  /*1610*/  LEA.HI R11, R6, R5, RZ, 0x2 ;  /* 0x00000005060b7211 */ /* 0x000fe200078f10ff */
[----:B------:R-:W-:Y:S01]  /*1620*/  IMAD.SHL.U32 R97, R4, 0x8, RZ ;  /* 0x0000000804617824 */ /* 0x000fe200078e00ff */
[----:B------:R-:W-:Y:S01]  /*1630*/  SHF.R.S32.HI R6, RZ, 0x1f, R3 ;  /* 0x0000001fff067819 */ /* 0x000fe20000011403 */
[----:B------:R-:W-:Y:S01]  /*1640*/  IMAD.SHL.U32 R102, R3, 0x8, RZ ;  /* 0x0000000803667824 */ /* 0x000fe200078e00ff */
[----:B------:R-:W-:Y:S01]  /*1650*/  SHF.R.S32.HI R7, RZ, 0x1f, R4 ;  /* 0x0000001fff077819 */ /* 0x000fe20000011404 */
[----:B------:R-:W-:Y:S01]  /*1660*/  IMAD.IADD R101, R99, 0x1, R101 ;  /* 0x0000000163657824 */ /* 0x000fe200078e0265 */
[----:B------:R-:W-:Y:S01]  /*1670*/  LEA.HI R6, R6, R3, RZ, 0x2 ;  /* 0x0000000306067211 */ /* 0x000fe200078f10ff */
[----:B------:R-:W-:Y:S01]  /*1680*/  IMAD.SHL.U32 R130, R130, 0x2, RZ ;  /* 0x0000000282827824 */ /* 0x000fe200078e00ff */
[----:B------:R-:W-:Y:S01]  /*1690*/  IADD3 R131, R8, R10, R20 ;  /* 0x0000000a08837210 */ /* 0x000fe20007ffe014 */
[----:B------:R-:W-:Y:S01]  /*16a0*/  IMAD.SHL.U32 R129, R129, 0x2, RZ ;  /* 0x0000000281817824 */ /* 0x000fe200078e00ff */
[----:B------:R-:W-:Y:S01]  /*16b0*/  LEA.HI R7, R7, R4, RZ, 0x2 ;  /* 0x0000000407077211 */ /* 0x000fe200078f10ff */
[----:B------:R-:W-:Y:S01]  /*16c0*/  IMAD.SHL.U32 R6, R6, 0x200, RZ ;  /* 0x0000020006067824 */ /* 0x000fe200078e00ff */
[----:B------:R-:W-:Y:S01]  /*16d0*/  LOP3.LUT R3, R0, 0x18, R97, 0xf8, !PT ;  /* 0x0000001800037812 */ /* 0x000fe200078ef861 */
[----:B------:R-:W-:Y:S01]  /*16e0*/  IMAD.SHL.U32 R131, R131, 0x2, RZ ;  /* 0x0000000283837824 */ /* 0x000fe200078e00ff */
[----:B------:R-:W-:-:S02]  /*16f0*/  @P0 IADD3 R8, P1, R161, R18, RZ ;  /* 0x00000012a1080210 */ /* 0x000fc40007f3e0ff */
[C---:B------:R-:W-:Y:S02]  /*1700*/  LOP3.LUT R4, R0.reuse, 0x8, R26, 0xf8, !PT ;  /* 0x0000000800047812 */ /* 0x040fe400078ef81a */
[C---:B------:R-:W-:Y:S02]  /*1710*/  LOP3.LUT R5, R0.reuse, 0x18, R100, 0xf8, !PT ;  /* 0x0000001800057812 */ /* 0x040fe400078ef864 */
[----:B------:R-:W-:Y:S02]  /*1720*/  LOP3.LUT R0, R0, 0x18, R102, 0xf8, !PT ;  /* 0x0000001800007812 */ /* 0x000fe400078ef866 */
[-C--:B------:R-:W-:Y:S01]  /*1730*/  LOP3.LUT R10, R3, R2.reuse, RZ, 0x3c, !PT ;  /* 0x00000002030a7212 */ /* 0x080fe200078e3cff */
[----:B------:R-:W-:Y:S01]  /*1740*/  IMAD.SHL.U32 R3, R11, 0x200, RZ ;  /* 0x000002000b037824 */ /* 0x000fe200078e00ff */
[-C--:B------:R-:W-:Y:S01]  /*1750*/  LOP3.LUT R12, R5, R2.reuse, RZ, 0x3c, !PT ;  /* 0x00000002050c7212 */ /* 0x080fe200078e3cff */
[----:B------:R-:W-:Y:S01]  /*1760*/  @P0 IMAD.X R5, R156, 0x1, R41, P1 ;  /* 0x000000019c050824 */ /* 0x000fe200008e0629 */
[----:B------:R-:W-:-:S02]  /*1770*/  LOP3.LUT R13, R4, R2, RZ, 0x3c, !PT ;  /* 0x00000002040d7212 */ /* 0x000fc400078e3cff */
[----:B------:R-:W-:Y:S01]  /*1780*/  LOP3.LUT R9, R0, R2, RZ, 0x3c, !PT ;  /* 0x0000000200097212 */ /* 0x000fe200078e3cff */
[----:B------:R-:W-:Y:S01]  /*1790*/  IMAD.SHL.U32 R0, R7, 0x200, RZ ;  /* 0x0000020007007824 */ /* 0x000fe200078e00ff */
[----:B------:R-:W-:Y:S01]  /*17a0*/  @P0 LEA R2, P1, R8, c[0x0][0x220], 0x1 ;  /* 0x0000880008020a11 */ /* 0x000fe200078208ff */
[----:B------:R-:W-:Y:S01]  /*17b0*/  IMAD.IADD R13, R20, 0x1, R13 ;  /* 0x00000001140d7824 */ /* 0x000fe200078e020d */
[----:B------:R-:W-:Y:S02]  /*17c0*/  LOP3.LUT R7, R3, 0x7ffff800, RZ, 0xc0, !PT ;  /* 0x7ffff80003077812 */ /* 0x000fe400078ec0ff */
[----:B------:R-:W-:Y:S02]  /*17d0*/  @P0 LEA.HI.X R3, R8, c[0x0][0x224], R5, 0x1, P1 ;  /* 0x0000890008030a11 */ /* 0x000fe400008f0c05 */
[----:B------:R-:W-:Y:S02]  /*17e0*/  LOP3.LUT R4, R0, 0x7ffff800, RZ, 0xc0, !PT ;  /* 0x7ffff80000047812 */ /* 0x000fe400078ec0ff */
[----:B------:R-:W-:Y:S01]  /*17f0*/  LOP3.LUT R0, R6, 0x7ffff800, RZ, 0xc0, !PT ;  /* 0x7ffff80006007812 */ /* 0x000fe200078ec0ff */
[----:B------:R2:W-:Y:S01]  /*1800*/  @P0 LDGSTS.E.BYPASS.LTC128B.128 [R85+0x3900], [R2.64], !P5 ;  /* 0x0390000002550fae */ /* 0x0005e2000e901d46 */
[----:B------:R-:W-:-:S02]  /*1810*/  IADD3 R10, R10, R4, R20 ;  /* 0x000000040a0a7210 */ /* 0x000fc40007ffe014 */
[--C-:B------:R-:W-:Y:S01]  /*1820*/  IADD3 R9, R9, R0, R20.reuse ;  /* 0x0000000009097210 */ /* 0x100fe20007ffe014 */
[----:B------:R2:W-:Y:S01]  /*1830*/  @P0 LDGSTS.E.BYPASS.LTC128B.128 [R85+0x4900], [R2.64+0x40], !P4 ;  /* 0x0490004002550fae */ /* 0x0005e2000e101d46 */
[----:B------:R-:W-:Y:S01]  /*1840*/  IMAD R0, R47, c[0x0][0x218], RZ ;  /* 0x000086002f007a24 */ /* 0x000fe200078e02ff */
[----:B------:R-:W-:Y:S01]  /*1850*/  IADD3 R7, R12, R7, R20 ;  /* 0x000000070c077210 */ /* 0x000fe20007ffe014 */
[----:B------:R-:W-:Y:S01]  /*1860*/  IMAD.SHL.U32 R122, R10, 0x2, RZ ;  /* 0x000000020a7a7824 */ /* 0x000fe200078e00ff */
[----:B------:R2:W-:Y:S01]  /*1870*/  @P0 LDGSTS.E.BYPASS.LTC128B.128 [R85+0x5900], [R2.64+0x80], !P3 ;  /* 0x0590008002550fae */ /* 0x0005e2000d901d46 */
[----:B------:R-:W-:Y:S01]  /*1880*/  IMAD R4, R48, c[0x0][0x21c], R0 ;  /* 0x0000870030047a24 */ /* 0x000fe200078e0200 */
[----:B------:R-:W-:Y:S01]  /*1890*/  SHF.R.S32.HI R0, RZ, 0x1f, R149 ;  /* 0x0000001fff007819 */ /* 0x000fe20000011495 */
[----:B------:R-:W-:Y:S01]  /*18a0*/  IMAD.SHL.U32 R123, R7, 0x2, RZ ;  /* 0x00000002077b7824 */ /* 0x000fe200078e00ff */
[----:B------:R-:W0:Y:S01]  /*18b0*/  LDGDEPBAR ;  /* 0x00000000000079af */ /* 0x000e220000000000 */
[----:B------:R-:W-:Y:S01]  /*18c0*/  IADD3 R141, P0, R49, R92, RZ ;  /* 0x0000005c318d7210 */ /* 0x000fe20007f1e0ff */
[----:B------:R-:W-:Y:S01]  /*18d0*/  IMAD.IADD R132, R115, 0x1, R4 ;  /* 0x0000000173847824 */ /* 0x000fe200078e0204 */
[----:B------:R-:W-:Y:S01]  /*18e0*/  LEA R86, R13, 0x100, 0x1 ;  /* 0x000001000d567811 */ /* 0x000fe200078e08ff */
[----:B------:R-:W-:Y:S01]  /*18f0*/  IMAD.SHL.U32 R121, R9, 0x2, RZ ;  /* 0x0000000209797824 */ /* 0x000fe200078e00ff */
[----:B------:R-:W-:Y:S01]  /*1900*/  LOP3.LUT R118, R21, 0xfffffff8, RZ, 0xc0, !PT ;  /* 0xfffffff815767812 */ /* 0x000fe200078ec0ff */
[----:B------:R-:W-:Y:S01]  /*1910*/  IMAD.X R140, R140, 0x1, R50, P0 ;  /* 0x000000018c8c7824 */ /* 0x000fe200000e0632 */
[----:B------:R-:W-:-:S02]  /*1920*/  IADD3 R139, P1, P0, R88, R146, R26 ;  /* 0x00000092588b7210 */ /* 0x000fc4000783e01a */
[----:B------:R-:W-:Y:S02]  /*1930*/  LOP3.LUT R103, R19, 0xfffffff8, RZ, 0xc0, !PT ;  /* 0xfffffff813677812 */ /* 0x000fe400078ec0ff */
[----:B------:R-:W-:Y:S02]  /*1940*/  IADD3 R87, R86, 0x20, RZ ;  /* 0x0000002056577810 */ /* 0x000fe40007ffe0ff */
[----:B------:R-:W-:Y:S02]  /*1950*/  IADD3 R39, R34, 0x8, RZ ;  /* 0x0000000822277810 */ /* 0x000fe40007ffe0ff */
[----:B------:R-:W-:Y:S02]  /*1960*/  SHF.R.S32.HI R126, RZ, 0x1f, R100 ;  /* 0x0000001fff7e7819 */ /* 0x000fe40000011464 */
[----:B------:R-:W-:Y:S02]  /*1970*/  SHF.R.S32.HI R128, RZ, 0x1f, R118 ;  /* 0x0000001fff807819 */ /* 0x000fe40000011476 */
[----:B------:R-:W-:-:S02]  /*1980*/  SHF.R.S32.HI R127, RZ, 0x1f, R103 ;  /* 0x0000001fff7f7819 */ /* 0x000fc40000011467 */
[----:B------:R-:W-:Y:S01]  /*1990*/  @P2 IADD3 R87, R86, -0x20, RZ ;  /* 0xffffffe056572810 */ /* 0x000fe20007ffe0ff */
[----:B--2---:R-:W-:Y:S01]  /*19a0*/  IMAD R2, R47, c[0x0][0x1f0], RZ ;  /* 0x00007c002f027a24 */ /* 0x004fe200078e02ff */
[----:B------:R-:W-:Y:S02]  /*19b0*/  SHF.R.S32.HI R125, RZ, 0x1f, R97 ;  /* 0x0000001fff7d7819 */ /* 0x000fe40000011461 */
[----:B------:R-:W-:Y:S01]  /*19c0*/  SHF.R.S32.HI R124, RZ, 0x1f, R102 ;  /* 0x0000001fff7c7819 */ /* 0x000fe20000011466 */
[----:B------:R-:W-:Y:S02]  /*19d0*/  IMAD R3, R48, c[0x0][0x1f4], R2 ;  /* 0x00007d0030037a24 */ /* 0x000fe400078e0202 */
[----:B------:R-:W-:Y:S02]  /*19e0*/  IMAD R2, R50, c[0x0][0x1e0], RZ ;  /* 0x0000780032027a24 */ /* 0x000fe400078e02ff */
[----:B------:R-:W-:Y:S02]  /*19f0*/  IMAD.IADD R90, R89, 0x1, R3 ;  /* 0x00000001595a7824 */ /* 0x000fe400078e0203 */
[----:B------:R-:W-:-:S04]  /*1a00*/  IMAD R2, R92, c[0x0][0x1e4], R2 ;  /* 0x000079005c027a24 */ /* 0x000fc800078e0202 */
[----:B------:R-:W-:Y:S02]  /*1a10*/  IMAD.IADD R120, R147, 0x1, R2 ;  /* 0x0000000193787824 */ /* 0x000fe400078e0202 */
[C---:B------:R-:W-:Y:S02]  /*1a20*/  IMAD R2, R0.reuse, c[0x0][0x280], RZ ;  /* 0x0000a00000027a24 */ /* 0x040fe400078e02ff */
[----:B------:R-:W-:Y:S01]  /*1a30*/  IMAD R0, R0, c[0x0][0x290], RZ ;  /* 0x0000a40000007a24 */ /* 0x000fe200078e02ff */
[----:B------:R-:W-:Y:S01]  /*1a40*/  IADD3.X R138, R90, R120, R27, P1, P0 ;  /* 0x000000785a8a7210 */ /* 0x000fe20000fe041b */
[C---:B------:R-:W-:Y:S02]  /*1a50*/  IMAD R2, R149.reuse, c[0x0][0x284], R2 ;  /* 0x0000a10095027a24 */ /* 0x040fe400078e0202 */
[----:B------:R-:W-:Y:S02]  /*1a60*/  IMAD R0, R149, c[0x0][0x294], R0 ;  /* 0x0000a50095007a24 */ /* 0x000fe400078e0200 */
[----:B------:R-:W-:-:S02]  /*1a70*/  IMAD.IADD R137, R113, 0x1, R2 ;  /* 0x0000000171897824 */ /* 0x000fc400078e0202 */
[----:B------:R-:W-:Y:S02]  /*1a80*/  IMAD.IADD R135, R2, 0x1, R111 ;  /* 0x0000000102877824 */ /* 0x000fe400078e026f */
[----:B------:R-:W-:Y:S02]  /*1a90*/  IMAD.IADD R136, R109, 0x1, R0 ;  /* 0x000000016d887824 */ /* 0x000fe400078e0200 */
[----:B------:R-:W-:Y:S01]  /*1aa0*/  IMAD.IADD R133, R0, 0x1, R107 ;  /* 0x0000000100857824 */ /* 0x000fe200078e026b */
[----:B-1----:R-:W-:Y:S06]  /*1ab0*/  BAR.SYNC.DEFER_BLOCKING 0x0 ;  /* 0x0000000000007b1d */ /* 0x002fec0000010000 */
.L_x_84:
[-C--:B------:R-:W-:Y:S01]  /*1ac0*/  IMAD R0, R154, R78.reuse, RZ ;  /* 0x0000004e9a007224 */ /* 0x080fe200078e02ff */
[----:B------:R-:W-:Y:S01]  /*1ad0*/  SHF.R.S32.HI R91, RZ, 0x1f, R78 ;  /* 0x0000001fff5b7819 */ /* 0x000fe2000001144e */
[----:B------:R-:W-:Y:S01]  /*1ae0*/  IMAD.WIDE.U32 R10, R159, R78, RZ ;  /* 0x0000004e9f0a7225 */ /* 0x000fe200078e00ff */
[----:B------:R-:W-:Y:S04]  /*1af0*/  DEPBAR.LE SB0, 0x0 ;  /* 0x000080000000791a */ /* 0x000fe80000000000 */
[----:B------:R-:W-:Y:S01]  /*1b00*/  BAR.SYNC.DEFER_BLOCKING 0x0 ;  /* 0x0000000000007b1d */ /* 0x000fe20000010000 */
[----:B------:R-:W-:Y:S01]  /*1b10*/  ISETP.GE.AND P2, PT, R163, 0x1, PT ;  /* 0x00000001a300780c */ /* 0x000fe20003f46270 */
[----:B-1----:R-:W-:Y:S01]  /*1b20*/  IMAD R2, R91, R159, R0 ;  /* 0x0000009f5b027224 */ /* 0x002fe200078e0200 */
[----:B------:R-:W-:Y:S03]  /*1b30*/  IADD3 R0, P1, R139, R10, RZ ;  /* 0x0000000a8b007210 */ /* 0x000fe60007f3e0ff */
[----:B------:R-:W-:Y:S01]  /*1b40*/  IMAD.IADD R16, R11, 0x1, R2 ;  /* 0x000000010b107824 */ /* 0x000fe200078e0202 */
[----:B------:R-:W-:Y:S03]  /*1b50*/  LEA R60, P0, R0, c[0x0][0x1c8], 0x1 ;  /* 0x00007200003c7a11 */ /* 0x000fe600078008ff */
[----:B------:R-:W-:Y:S05]  /*1b60*/  IMAD.X R2, R16, 0x1, R138, P1 ;  /* 0x0000000110027824 */ /* 0x000fea00008e068a */
[----:B------:R-:W-:Y:S01]  /*1b70*/  LEA.HI.X R61, R0, c[0x0][0x1cc], R2, 0x1, P0 ;  /* 0x00007300003d7a11 */ /* 0x000fe200000f0c02 */
[----:B------:R-:W-:Y:S01]  /*1b80*/  BSSY B1, `(.L_x_60) ;  /* 0x000036b000017945 */ /* 0x000fe20003800000 */
[----:B------:R-:W-:-:S05]  /*1b90*/  @!P2 BRA `(.L_x_61) ;  /* 0x000035300000a947 */ /* 0x000fca0003800000 */
[-C--:B------:R-:W-:Y:S02]  /*1ba0*/  IMAD R2, R151, R78.reuse, RZ ;  /* 0x0000004e97027224 */ /* 0x080fe400078e02ff */
[-C--:B------:R-:W-:Y:S02]  /*1bb0*/  IMAD R0, R152, R78.reuse, RZ ;  /* 0x0000004e98007224 */ /* 0x080fe400078e02ff */
[----:B------:R-:W-:Y:S02]  /*1bc0*/  IMAD R4, R78, -0x40, R96 ;  /* 0xffffffc04e047824 */ /* 0x000fe400078e0260 */
[-C--:B------:R-:W-:Y:S04]  /*1bd0*/  IMAD.WIDE.U32 R8, R160, R78.reuse, RZ ;  /* 0x0000004ea0087225 */ /* 0x080fe800078e00ff */
[----:B------:R-:W-:Y:S04]  /*1be0*/  IMAD.WIDE.U32 R24, R158, R78, RZ ;  /* 0x0000004e9e187225 */ /* 0x000fe800078e00ff */
[C---:B------:R-:W-:Y:S02]  /*1bf0*/  IMAD R3, R91.reuse, R160, R2 ;  /* 0x000000a05b037224 */ /* 0x040fe400078e0202 */
[----:B------:R-:W-:Y:S01]  /*1c00*/  IMAD R2, R91, R158, R0 ;  /* 0x0000009e5b027224 */ /* 0x000fe200078e0200 */
[----:B------:R-:W-:Y:S02]  /*1c10*/  IMNMX R0, R4, 0x40, PT ;  /* 0x0000004004007817 */ /* 0x000fe40003800200 */
[----:B------:R-:W-:Y:S02]  /*1c20*/  IADD3 R30, R9, R3, RZ ;  /* 0x00000003091e7210 */ /* 0x000fe40007ffe0ff */
[----:B------:R-:W-:Y:S01]  /*1c30*/  IADD3 R31, R25, R2, RZ ;  /* 0x00000002191f7210 */ /* 0x000fe20007ffe0ff */
[----:B------:R-:W-:-:S05]  /*1c40*/  @!P6 BRA `(.L_x_62) ;  /* 0x00001a200000e947 */ /* 0x000fca0003800000 */
[----:B------:R-:W-:Y:S01]  /*1c50*/  ISETP.GE.AND P1, PT, R92, R0, PT ;  /* 0x000000005c00720c */ /* 0x000fe20003f26270 */
[----:B------:R-:W-:Y:S01]  /*1c60*/  BSSY B0, `(.L_x_63) ;  /* 0x0000034000007945 */ /* 0x000fe20003800000 */
[----:B------:R-:W-:Y:S01]  /*1c70*/  CS2R R52, SRZ ;  /* 0x0000000000347805 */ /* 0x000fe2000001ff00 */
        /* <DEDUP_REMOVED lines=11> */
[----:B------:R-:W-:-:S05]  /*1d30*/  @P1 BRA `(.L_x_64) ;  /* 0x0000026000001947 */ /* 0x000fca0003800000 */
[----:B------:R-:W-:Y:S01]  /*1d40*/  IADD3 R0, P0, R112, R8, RZ ;  /* 0x0000000870007210 */ /* 0x000fe20007f1e0ff */
[----:B------:R-:W-:Y:S01]  /*1d50*/  CS2R R32, SRZ ;  /* 0x0000000000207805 */ /* 0x000fe2000001ff00 */
[----:B------:R-:W-:Y:S01]  /*1d60*/  CS2R R44, SRZ ;  /* 0x00000000002c7805 */ /* 0x000fe2000001ff00 */
[----:B------:R-:W-:Y:S01]  /*1d70*/  CS2R R12, SRZ ;  /* 0x00000000000c7805 */ /* 0x000fe2000001ff00 */
[----:B------:R-:W-:Y:S01]  /*1d80*/  CS2R R46, SRZ ;  /* 0x00000000002e7805 */ /* 0x000fe2000001ff00 */
[----:B------:R-:W-:Y:S01]  /*1d90*/  IMAD.X R3, R30, 0x1, R137, P0 ;  /* 0x000000011e037824 */ /* 0x000fe200000e0689 */
[----:B------:R-:W-:Y:S01]  /*1da0*/  IADD3 R2, P0, R108, R24, RZ ;  /* 0x000000186c027210 */ /* 0x000fe20007f1e0ff */
[----:B------:R-:W-:Y:S01]  /*1db0*/  CS2R R14, SRZ ;  /* 0x00000000000e7805 */ /* 0x000fe2000001ff00 */
[----:B------:R-:W-:Y:S01]  /*1dc0*/  CS2R R48, SRZ ;  /* 0x0000000000307805 */ /* 0x000fe2000001ff00 */
[----:B------:R-:W-:Y:S01]  /*1dd0*/  CS2R R16, SRZ ;  /* 0x0000000000107805 */ /* 0x000fe2000001ff00 */
[----:B------:R-:W-:Y:S01]  /*1de0*/  CS2R R50, SRZ ;  /* 0x0000000000327805 */ /* 0x000fe2000001ff00 */
[----:B------:R-:W-:Y:S01]  /*1df0*/  IMAD.X R5, R31, 0x1, R136, P0 ;  /* 0x000000011f057824 */ /* 0x000fe200000e0688 */
[C---:B------:R-:W-:Y:S01]  /*1e00*/  LEA R6, P0, R0.reuse, c[0x0][0x270], 0x1 ;  /* 0x00009c0000067a11 */ /* 0x040fe200078008ff */
[----:B------:R-:W-:Y:S01]  /*1e10*/  CS2R R18, SRZ ;  /* 0x0000000000127805 */ /* 0x000fe2000001ff00 */
[----:B------:R-:W-:Y:S01]  /*1e20*/  CS2R R52, SRZ ;  /* 0x0000000000347805 */ /* 0x000fe2000001ff00 */
[----:B------:R-:W-:Y:S01]  /*1e30*/  CS2R R20, SRZ ;  /* 0x0000000000147805 */ /* 0x000fe2000001ff00 */
[----:B------:R-:W-:Y:S02]  /*1e40*/  LEA.HI.X R7, R0, c[0x0][0x274], R3, 0x1, P0 ;  /* 0x00009d0000077a11 */ /* 0x000fe400000f0c03 */
[C---:B------:R-:W-:Y:S04]  /*1e50*/  LEA R4, P0, R2.reuse, c[0x0][0x288], 0x1 ;  /* 0x0000a20002047a11 */ /* 0x040fe800078008ff */
[----:B------:R-:W-:Y:S02]  /*1e60*/  LEA.HI.X R5, R2, c[0x0][0x28c], R5, 0x1, P0 ;  /* 0x0000a30002057a11 */ /* 0x000fe400000f0c05 */
[----:B------:R-:W-:Y:S01]  /*1e70*/  ISETP.GE.AND P0, PT, R34, c[0x0][0x27c], PT ;  /* 0x00009f0022007a0c */ /* 0x000fe20003f06270 */
[----:B------:R-:W-:-:S12]  /*1e80*/  CS2R R2, SRZ ;  /* 0x0000000000027805 */ /* 0x000fd8000001ff00 */
[----:B------:R1:W5:Y:S04]  /*1e90*/  @!P0 LDG.E.64 R32, [R6.64] ;  /* 0x0000000606208981 */ /* 0x000368000c1e1b00 */
[----:B------:R1:W5:Y:S01]  /*1ea0*/  @!P0 LDG.E.64 R2, [R4.64] ;  /* 0x0000000604028981 */ /* 0x000362000c1e1b00 */
[----:B------:R-:W-:-:S13]  /*1eb0*/  ISETP.GE.AND P0, PT, R39, c[0x0][0x27c], PT ;  /* 0x00009f0027007a0c */ /* 0x000fda0003f06270 */
[----:B------:R1:W5:Y:S04]  /*1ec0*/  @!P0 LDG.E.64 R44, [R6.64+0x10] ;  /* 0x00001006062c8981 */ /* 0x000368000c1e1b00 */
[----:B------:R1:W5:Y:S01]  /*1ed0*/  @!P0 LDG.E.64 R12, [R4.64+0x10] ;  /* 0x00001006040c8981 */ /* 0x000362000c1e1b00 */
        /* <DEDUP_REMOVED lines=11> */
[----:B------:R1:W5:Y:S02]  /*1f90*/  @!P0 LDG.E.64 R20, [R4.64+0x50] ;  /* 0x0000500604148981 */ /* 0x000364000c1e1b00 */
.L_x_64:
[----:B------:R-:W-:Y:S05]  /*1fa0*/  BSYNC B0 ;  /* 0x0000000000007941 */ /* 0x000fea0003800000 */
.L_x_63:
[----:B------:R-:W-:-:S05]  /*1fb0*/  @P1 BRA `(.L_x_65) ;  /* 0x0000327000001947 */ /* 0x000fca0003800000 */
[----:B-----5:R-:W-:Y:S01]  /*1fc0*/  MOV R0, R51 ;  /* 0x0000003300007202 */ /* 0x020fe20000000f00 */
[----:B-1----:R-:W-:Y:S01]  /*1fd0*/  IMAD.MOV.U32 R6, RZ, RZ, R52 ;  /* 0x000000ffff067224 */ /* 0x002fe200078e0034 */
[----:B------:R-:W-:Y:S01]  /*1fe0*/  ISETP.GE.AND P0, PT, R26, c[0x0][0x1d4], PT ;  /* 0x000075001a007a0c */ /* 0x000fe20003f06270 */
[----:B------:R-:W-:Y:S01]  /*1ff0*/  IMAD.MOV.U32 R5, RZ, RZ, R53 ;  /* 0x000000ffff057224 */ /* 0x000fe200078e0035 */
[----:B------:R-:W-:Y:S01]  /*2000*/  BSSY B0, `(.L_x_66) ;  /* 0x0000054000007945 */ /* 0x000fe20003800000 */
[----:B------:R-:W-:Y:S03]  /*2010*/  IMAD.MOV.U32 R4, RZ, RZ, R50 ;  /* 0x000000ffff047224 */ /* 0x000fe600078e0032 */
[----:B------:R-:W-:Y:S01]  /*2020*/  PRMT R59, R6, 0x5410, R5 ;  /* 0x00005410063b7816 */ /* 0x000fe20000000005 */
[----:B------:R-:W-:Y:S01]  /*2030*/  IMAD.MOV.U32 R6, RZ, RZ, R48 ;  /* 0x000000ffff067224 */ /* 0x000fe200078e0030 */
[----:B------:R-:W-:Y:S01]  /*2040*/  PRMT R58, R4, 0x5410, R0 ;  /* 0x00005410043a7816 */ /* 0x000fe20000000000 */
[----:B------:R-:W-:Y:S01]  /*2050*/  IMAD.MOV.U32 R5, RZ, RZ, R49 ;  /* 0x000000ffff057224 */ /* 0x000fe200078e0031 */
[----:B------:R-:W-:Y:S01]  /*2060*/  MOV R4, R46 ;  /* 0x0000002e00047202 */ /* 0x000fe20000000f00 */
        /* <DEDUP_REMOVED lines=11> */
[----:B------:R-:W-:Y:S02]  /*2120*/  MOV R6, R18 ;  /* 0x0000001200067202 */ /* 0x000fe40000000f00 */
[----:B------:R-:W-:Y:S02]  /*2130*/  MOV R0, R17 ;  /* 0x0000001100007202 */ /* 0x000fe40000000f00 */
[----:B------:R-:W-:Y:S01]  /*2140*/  PRMT R25, R6, 0x5410, R5 ;  /* 0x0000541006197816 */ /* 0x000fe20000000005 */
[----:B------:R-:W-:Y:S01]  /*2150*/  IMAD.MOV.U32 R6, RZ, RZ, R14 ;  /* 0x000000ffff067224 */ /* 0x000fe200078e000e */
[----:B------:R-:W-:Y:S01]  /*2160*/  PRMT R24, R4, 0x5410, R0 ;  /* 0x0000541004187816 */ /* 0x000fe20000000000 */
[----:B------:R-:W-:Y:S01]  /*2170*/  IMAD.MOV.U32 R5, RZ, RZ, R15 ;  /* 0x000000ffff057224 */ /* 0x000fe200078e000f */
[----:B------:R-:W-:Y:S01]  /*2180*/  MOV R4, R12 ;  /* 0x0000000c00047202 */ /* 0x000fe20000000f00 */
[----:B------:R-:W-:Y:S03]  /*2190*/  IMAD.MOV.U32 R0, RZ, RZ, R13 ;  /* 0x000000ffff007224 */ /* 0x000fe600078e000d */
[----:B------:R-:W-:Y:S02]  /*21a0*/  PRMT R23, R6, 0x5410, R5 ;  /* 0x0000541006177816 */ /* 0x000fe40000000005 */
[----:B------:R-:W-:Y:S01]  /*21b0*/  PRMT R22, R4, 0x5410, R0 ;  /* 0x0000541004167816 */ /* 0x000fe20000000000 */
[----:B------:R-:W-:-:S05]  /*21c0*/  @P0 BRA `(.L_x_67) ;  /* 0x0000037000000947 */ /* 0x000fca0003800000 */
[----:B------:R-:W-:Y:S01]  /*21d0*/  ISETP.GE.AND P0, PT, R34, c[0x0][0x27c], PT ;  /* 0x00009f0022007a0c */ /* 0x000fe20003f06270 */
[----:B------:R-:W1:Y:S01]  /*21e0*/  LDS.128 R8, [R86+0x3000] ;  /* 0x0030000056087984 */ /* 0x000e620000000c00 */
[----:B------:R-:W-:Y:S02]  /*21f0*/  MOV R4, R2 ;  /* 0x0000000200047202 */ /* 0x000fe40000000f00 */
[----:B------:R-:W-:Y:S02]  /*2200*/  MOV R41, R32 ;  /* 0x0000002000297202 */ /* 0x000fe40000000f00 */
[----:B------:R-:W-:Y:S02]  /*2210*/  MOV R6, R3 ;  /* 0x0000000300067202 */ /* 0x000fe40000000f00 */
[----:B------:R-:W-:Y:S05]  /*2220*/  MOV R43, R33 ;  /* 0x00000021002b7202 */ /* 0x000fea0000000f00 */
[--C-:B------:R-:W-:Y:S01]  /*2230*/  @!P0 SHF.R.U64 R5, R2, 0x10, R3.reuse ;  /* 0x0000001002058819 */ /* 0x100fe20000001203 */
[----:B------:R-:W-:Y:S01]  /*2240*/  @!P0 HADD2.F32 R4, -RZ, R4.H0_H0 ;  /* 0x20000004ff048230 */ /* 0x000fe20000004100 */
[----:B------:R-:W-:Y:S01]  /*2250*/  @!P0 SHF.R.U32.HI R7, RZ, 0x10, R3 ;  /* 0x00000010ff078819 */ /* 0x000fe20000011603 */
[----:B------:R-:W-:Y:S01]  /*2260*/  @!P0 HADD2.F32 R6, -RZ, R6.H0_H0 ;  /* 0x20000006ff068230 */ /* 0x000fe20000004100 */
[--C-:B------:R-:W-:Y:S01]  /*2270*/  @!P0 SHF.R.U64 R42, R32, 0x10, R33.reuse ;  /* 0x00000010202a8819 */ /* 0x100fe20000001221 */
[----:B------:R-:W-:Y:S01]  /*2280*/  @!P0 HADD2.F32 R32, -RZ, R41.H0_H0 ;  /* 0x20000029ff208230 */ /* 0x000fe20000004100 */
[----:B------:R-:W-:Y:S01]  /*2290*/  @!P0 SHF.R.U32.HI R54, RZ, 0x10, R33 ;  /* 0x00000010ff368819 */ /* 0x000fe20000011621 */
[----:B------:R-:W-:Y:S02]  /*22a0*/  @!P0 HADD2.F32 R5, -RZ, R5.H0_H0 ;  /* 0x20000005ff058230 */ /* 0x000fe40000004100 */
[----:B------:R-:W-:Y:S01]  /*22b0*/  @!P0 HADD2.F32 R7, -RZ, R7.H0_H0 ;  /* 0x20000007ff078230 */ /* 0x000fe20000004100 */
[----:B-1----:R-:W-:Y:S01]  /*22c0*/  @!P0 IMAD.MOV.U32 R3, RZ, RZ, R9 ;  /* 0x000000ffff038224 */ /* 0x002fe200078e0009 */
[----:B------:R-:W-:Y:S04]  /*22d0*/  @!P0 MOV R0, R8 ;  /* 0x0000000800008202 */ /* 0x000fe80000000f00 */
[--C-:B------:R-:W-:Y:S02]  /*22e0*/  @!P0 HADD2.F32 R33, -RZ, R3.reuse.H1_H1 ;  /* 0x30000003ff218230 */ /* 0x100fe40000004100 */
[--C-:B------:R-:W-:Y:S02]  /*22f0*/  @!P0 HADD2.F32 R31, -RZ, R0.reuse.H1_H1 ;  /* 0x30000000ff1f8230 */ /* 0x100fe40000004100 */
[----:B------:R-:W-:Y:S02]  /*2300*/  @!P0 HADD2.F32 R2, -RZ, R0.H0_H0 ;  /* 0x20000000ff028230 */ /* 0x000fe40000004100 */
[----:B------:R-:W-:Y:S01]  /*2310*/  @!P0 HADD2.F32 R3, -RZ, R3.H0_H0 ;  /* 0x20000003ff038230 */ /* 0x000fe20000004100 */
[-C--:B------:R-:W-:Y:S02]  /*2320*/  @!P0 FMUL.FTZ R41, R31, R4.reuse ;  /* 0x000000041f298220 */ /* 0x080fe40000410000 */
[C---:B------:R-:W-:Y:S01]  /*2330*/  @!P0 FMUL.FTZ R0, R2.reuse, R4 ;  /* 0x0000000402008220 */ /* 0x040fe20000410000 */
[----:B------:R-:W-:Y:S01]  /*2340*/  @!P0 MOV R4, R10 ;  /* 0x0000000a00048202 */ /* 0x000fe20000000f00 */
[-C--:B------:R-:W-:Y:S01]  /*2350*/  @!P0 FFMA.FTZ R64, R2, R32.reuse, -R41 ;  /* 0x0000002002408223 */ /* 0x080fe20000010829 */
[----:B------:R-:W-:Y:S01]  /*2360*/  @!P0 HADD2.F32 R41, -RZ, R42.H0_H0 ;  /* 0x2000002aff298230 */ /* 0x000fe20000004100 */
[-C--:B------:R-:W-:Y:S02]  /*2370*/  @!P0 FMUL.FTZ R42, R33, R5.reuse ;  /* 0x00000005212a8220 */ /* 0x080fe40000410000 */
[C---:B------:R-:W-:Y:S02]  /*2380*/  @!P0 FMUL.FTZ R2, R3.reuse, R5 ;  /* 0x0000000503028220 */ /* 0x040fe40000410000 */
[----:B------:R-:W-:Y:S01]  /*2390*/  @!P0 FFMA.FTZ R63, R3, R41, -R42 ;  /* 0x00000029033f8223 */ /* 0x000fe2000001082a */
[----:B------:R-:W-:Y:S01]  /*23a0*/  @!P0 MOV R3, R11 ;  /* 0x0000000b00038202 */ /* 0x000fe20000000f00 */
[----:B------:R-:W-:Y:S01]  /*23b0*/  @!P0 FFMA.FTZ R0, R31, R32, R0 ;  /* 0x000000201f008223 */ /* 0x000fe20000010000 */
[--C-:B------:R-:W-:Y:S01]  /*23c0*/  @!P0 HADD2.F32 R31, -RZ, R4.reuse.H1_H1 ;  /* 0x30000004ff1f8230 */ /* 0x100fe20000004100 */
[----:B------:R-:W-:Y:S01]  /*23d0*/  @!P0 FFMA.FTZ R2, R33, R41, R2 ;  /* 0x0000002921028223 */ /* 0x000fe20000010002 */
[----:B------:R-:W-:Y:S02]  /*23e0*/  @!P0 HADD2.F32 R4, -RZ, R4.H0_H0 ;  /* 0x20000004ff048230 */ /* 0x000fe40000004100 */
[----:B------:R-:W-:Y:S01]  /*23f0*/  @!P0 HADD2.F32 R32, -RZ, R43.H0_H0 ;  /* 0x2000002bff208230 */ /* 0x000fe20000004100 */
[----:B------:R-:W-:Y:S01]  /*2400*/  @!P0 FMUL.FTZ R62, R31, R6 ;  /* 0x000000061f3e8220 */ /* 0x000fe20000410000 */
[--C-:B------:R-:W-:Y:S01]  /*2410*/  @!P0 HADD2.F32 R42, -RZ, R3.reuse.H1_H1 ;  /* 0x30000003ff2a8230 */ /* 0x100fe20000004100 */
[----:B------:R-:W-:Y:S01]  /*2420*/  @!P0 F2FP.PACK_AB R0, R0, R64 ;  /* 0x000000400000823e */ /* 0x000fe200000000ff */
[----:B------:R-:W-:Y:S01]  /*2430*/  @!P0 HADD2.F32 R5, -RZ, R3.H0_H0 ;  /* 0x20000003ff058230 */ /* 0x000fe20000004100 */
[----:B------:R-:W-:Y:S01]  /*2440*/  @!P0 FMUL.FTZ R3, R4, R6 ;  /* 0x0000000604038220 */ /* 0x000fe20000410000 */
[----:B------:R-:W-:Y:S01]  /*2450*/  @!P0 HADD2.F32 R43, -RZ, R54.H0_H0 ;  /* 0x20000036ff2b8230 */ /* 0x000fe20000004100 */
[----:B------:R-:W-:Y:S01]  /*2460*/  @!P0 FMUL.FTZ R54, R42, R7 ;  /* 0x000000072a368220 */ /* 0x000fe20000410000 */
[----:B------:R-:W-:Y:S01]  /*2470*/  @!P0 F2FP.PACK_AB R2, R2, R63 ;  /* 0x0000003f0202823e */ /* 0x000fe200000000ff */
[----:B------:R-:W-:Y:S02]  /*2480*/  @!P0 FFMA.FTZ R62, R4, R32, -R62 ;  /* 0x00000020043e8223 */ /* 0x000fe4000001083e */
[----:B------:R-:W-:Y:S01]  /*2490*/  @!P0 FMUL.FTZ R4, R5, R7 ;  /* 0x0000000705048220 */ /* 0x000fe20000410000 */
[----:B------:R-:W-:Y:S01]  /*24a0*/  @!P0 MOV R9, R2 ;  /* 0x0000000200098202 */ /* 0x000fe20000000f00 */
[----:B------:R-:W-:Y:S02]  /*24b0*/  @!P0 FFMA.FTZ R3, R31, R32, R3 ;  /* 0x000000201f038223 */ /* 0x000fe40000010003 */
[-C--:B------:R-:W-:Y:S02]  /*24c0*/  @!P0 FFMA.FTZ R54, R5, R43.reuse, -R54 ;  /* 0x0000002b05368223 */ /* 0x080fe40000010836 */
[----:B------:R-:W-:Y:S01]  /*24d0*/  @!P0 FFMA.FTZ R4, R42, R43, R4 ;  /* 0x0000002b2a048223 */ /* 0x000fe20000010004 */
[----:B------:R-:W-:Y:S01]  /*24e0*/  @!P0 F2FP.PACK_AB R3, R3, R62 ;  /* 0x0000003e0303823e */ /* 0x000fe200000000ff */
[----:B------:R-:W-:Y:S03]  /*24f0*/  @!P0 IMAD.MOV.U32 R8, RZ, RZ, R0 ;  /* 0x000000ffff088224 */ /* 0x000fe600078e0000 */
[----:B------:R-:W-:Y:S02]  /*2500*/  @!P0 F2FP.PACK_AB R4, R4, R54 ;  /* 0x000000360404823e */ /* 0x000fe400000000ff */
[----:B------:R-:W-:Y:S02]  /*2510*/  @!P0 MOV R10, R3 ;  /* 0x00000003000a8202 */ /* 0x000fe40000000f00 */
[----:B------:R-:W-:Y:S05]  /*2520*/  @!P0 MOV R11, R4 ;  /* 0x00000004000b8202 */ /* 0x000fea0000000f00 */
[----:B------:R1:W-:Y:S02]  /*2530*/  STG.E.128 [R60.64], R8 ;  /* 0x000000083c007986 */ /* 0x0003e4000c101d06 */
.L_x_67:
[----:B------:R-:W-:Y:S05]  /*2540*/  BSYNC B0 ;  /* 0x0000000000007941 */ /* 0x000fea0003800000 */
.L_x_66:
[----:B------:R-:W-:Y:S01]  /*2550*/  ISETP.GE.AND P0, PT, R29, c[0x0][0x1d4], PT ;  /* 0x000075001d007a0c */ /* 0x000fe20003f06270 */
[----:B------:R-:W-:-:S12]  /*2560*/  BSSY B0, `(.L_x_68) ;  /* 0x0000035000007945 */ /* 0x000fd80003800000 */
[----:B------:R-:W-:-:S05]  /*2570*/  @P0 BRA `(.L_x_69) ;  /* 0x0000033000000947 */ /* 0x000fca0003800000 */
[----:B------:R-:W-:Y:S01]  /*2580*/  ISETP.GE.AND P0, PT, R39, c[0x0][0x27c], PT ;  /* 0x00009f0027007a0c */ /* 0x000fe20003f06270 */
[----:B-1----:R-:W1:-:S12]  /*2590*/  LDS.128 R8, [R87+0x3000] ;  /* 0x0030000057087984 */ /* 0x002e580000000c00 */
[----:B------:R-:W-:Y:S01]  /*25a0*/  @!P0 HADD2.F32 R0, -RZ, R22.H0_H0 ;  /* 0x20000016ff008230 */ /* 0x000fe20000004100 */
[--C-:B------:R-:W-:Y:S01]  /*25b0*/  @!P0 SHF.R.U64 R4, R12, 0x10, R13.reuse ;  /* 0x000000100c048819 */ /* 0x100fe2000000120d */
[----:B------:R-:W-:Y:S01]  /*25c0*/  @!P0 HADD2.F32 R6, -RZ, R55.H0_H0 ;  /* 0x20000037ff068230 */ /* 0x000fe20000004100 */
[----:B------:R-:W-:Y:S02]  /*25d0*/  @!P0 SHF.R.U32.HI R7, RZ, 0x10, R13 ;  /* 0x00000010ff078819 */ /* 0x000fe4000001160d */
[--C-:B------:R-:W-:Y:S01]  /*25e0*/  @!P0 SHF.R.U64 R13, R44, 0x10, R45.reuse ;  /* 0x000000102c0d8819 */ /* 0x100fe2000000122d */
[----:B------:R-:W-:Y:S01]  /*25f0*/  @!P0 HADD2.F32 R4, -RZ, R4.H0_H0 ;  /* 0x20000004ff048230 */ /* 0x000fe20000004100 */
[----:B------:R-:W-:Y:S01]  /*2600*/  @!P0 SHF.R.U32.HI R33, RZ, 0x10, R45 ;  /* 0x00000010ff218819 */ /* 0x000fe2000001162d */
[----:B------:R-:W-:Y:S02]  /*2610*/  @!P0 HADD2.F32 R7, -RZ, R7.H0_H0 ;  /* 0x20000007ff078230 */ /* 0x000fe40000004100 */
[----:B------:R-:W-:Y:S02]  /*2620*/  @!P0 HADD2.F32 R13, -RZ, R13.H0_H0 ;  /* 0x2000000dff0d8230 */ /* 0x000fe40000004100 */
[----:B------:R-:W-:Y:S01]  /*2630*/  @!P0 HADD2.F32 R33, -RZ, R33.H0_H0 ;  /* 0x20000021ff218230 */ /* 0x000fe20000004100 */
[----:B-1----:R-:W-:Y:S02]  /*2640*/  @!P0 MOV R2, R8 ;  /* 0x0000000800028202 */ /* 0x002fe40000000f00 */
[----:B------:R-:W-:Y:S03]  /*2650*/  @!P0 MOV R3, R9 ;  /* 0x0000000900038202 */ /* 0x000fe60000000f00 */
[--C-:B------:R-:W-:Y:S02]  /*2660*/  @!P0 HADD2.F32 R5, -RZ, R2.reuse.H1_H1 ;  /* 0x30000002ff058230 */ /* 0x100fe40000004100 */
[----:B------:R-:W-:Y:S02]  /*2670*/  @!P0 HADD2.F32 R2, -RZ, R2.H0_H0 ;  /* 0x20000002ff028230 */ /* 0x000fe40000004100 */
[--C-:B------:R-:W-:Y:S01]  /*2680*/  @!P0 HADD2.F32 R12, -RZ, R3.reuse.H1_H1 ;  /* 0x30000003ff0c8230 */ /* 0x100fe20000004100 */
[CC--:B------:R-:W-:Y:S01]  /*2690*/  @!P0 FMUL.FTZ R31, R5.reuse, R0.reuse ;  /* 0x00000000051f8220 */ /* 0x0c0fe20000410000 */
[----:B------:R-:W-:Y:S01]  /*26a0*/  @!P0 HADD2.F32 R3, -RZ, R3.H0_H0 ;  /* 0x20000003ff038230 */ /* 0x000fe20000004100 */
[C---:B------:R-:W-:Y:S02]  /*26b0*/  @!P0 FMUL.FTZ R0, R2.reuse, R0 ;  /* 0x0000000002008220 */ /* 0x040fe40000410000 */
[-C--:B------:R-:W-:Y:S02]  /*26c0*/  @!P0 FFMA.FTZ R43, R2, R6.reuse, -R31 ;  /* 0x00000006022b8223 */ /* 0x080fe4000001081f */
[----:B------:R-:W-:Y:S01]  /*26d0*/  @!P0 FFMA.FTZ R0, R5, R6, R0 ;  /* 0x0000000605008223 */ /* 0x000fe20000010000 */
[----:B------:R-:W-:Y:S01]  /*26e0*/  @!P0 MOV R5, R10 ;  /* 0x0000000a00058202 */ /* 0x000fe20000000f00 */
[CC--:B------:R-:W-:Y:S02]  /*26f0*/  @!P0 FMUL.FTZ R31, R12.reuse, R4.reuse ;  /* 0x000000040c1f8220 */ /* 0x0c0fe40000410000 */
[C---:B------:R-:W-:Y:S01]  /*2700*/  @!P0 FMUL.FTZ R2, R3.reuse, R4 ;  /* 0x0000000403028220 */ /* 0x040fe20000410000 */
[----:B------:R-:W-:Y:S01]  /*2710*/  @!P0 MOV R4, R11 ;  /* 0x0000000b00048202 */ /* 0x000fe20000000f00 */
[-C--:B------:R-:W-:Y:S01]  /*2720*/  @!P0 FFMA.FTZ R42, R3, R13.reuse, -R31 ;  /* 0x0000000d032a8223 */ /* 0x080fe2000001081f */
[----:B------:R-:W-:Y:S01]  /*2730*/  @!P0 HADD2.F32 R3, -RZ, R22.H1_H1 ;  /* 0x30000016ff038230 */ /* 0x000fe20000004100 */
[----:B------:R-:W-:Y:S01]  /*2740*/  @!P0 FFMA.FTZ R2, R12, R13, R2 ;  /* 0x0000000d0c028223 */ /* 0x000fe20000010002 */
[----:B------:R-:W-:Y:S01]  /*2750*/  @!P0 F2FP.PACK_AB R0, R0, R43 ;  /* 0x0000002b0000823e */ /* 0x000fe200000000ff */
[--C-:B------:R-:W-:Y:S02]  /*2760*/  @!P0 HADD2.F32 R22, -RZ, R5.reuse.H1_H1 ;  /* 0x30000005ff168230 */ /* 0x100fe40000004100 */
[----:B------:R-:W-:Y:S01]  /*2770*/  @!P0 HADD2.F32 R6, -RZ, R5.H0_H0 ;  /* 0x20000005ff068230 */ /* 0x000fe20000004100 */
[----:B------:R-:W-:Y:S01]  /*2780*/  @!P0 F2FP.PACK_AB R2, R2, R42 ;  /* 0x0000002a0202823e */ /* 0x000fe200000000ff */
[----:B------:R-:W-:Y:S01]  /*2790*/  @!P0 HADD2.F32 R31, -RZ, R55.H1_H1 ;  /* 0x30000037ff1f8230 */ /* 0x000fe20000004100 */
[----:B------:R-:W-:Y:S01]  /*27a0*/  @!P0 MOV R8, R0 ;  /* 0x0000000000088202 */ /* 0x000fe20000000f00 */
[--C-:B------:R-:W-:Y:S01]  /*27b0*/  @!P0 HADD2.F32 R32, -RZ, R4.reuse.H1_H1 ;  /* 0x30000004ff208230 */ /* 0x100fe20000004100 */
[----:B------:R-:W-:Y:S01]  /*27c0*/  @!P0 MOV R9, R2 ;  /* 0x0000000200098202 */ /* 0x000fe20000000f00 */
[----:B------:R-:W-:Y:S01]  /*27d0*/  @!P0 HADD2.F32 R5, -RZ, R4.H0_H0 ;  /* 0x20000004ff058230 */ /* 0x000fe20000004100 */
[-C--:B------:R-:W-:Y:S02]  /*27e0*/  @!P0 FMUL.FTZ R4, R22, R3.reuse ;  /* 0x0000000316048220 */ /* 0x080fe40000410000 */
[----:B------:R-:W-:Y:S02]  /*27f0*/  @!P0 FMUL.FTZ R3, R6, R3 ;  /* 0x0000000306038220 */ /* 0x000fe40000410000 */
[----:B------:R-:W-:Y:S02]  /*2800*/  @!P0 FMUL.FTZ R41, R32, R7 ;  /* 0x0000000720298220 */ /* 0x000fe40000410000 */
[----:B------:R-:W-:Y:S02]  /*2810*/  @!P0 FFMA.FTZ R6, R6, R31, -R4 ;  /* 0x0000001f06068223 */ /* 0x000fe40000010804 */
[C---:B------:R-:W-:Y:S02]  /*2820*/  @!P0 FMUL.FTZ R4, R5.reuse, R7 ;  /* 0x0000000705048220 */ /* 0x040fe40000410000 */
[----:B------:R-:W-:Y:S02]  /*2830*/  @!P0 FFMA.FTZ R3, R22, R31, R3 ;  /* 0x0000001f16038223 */ /* 0x000fe40000010003 */
[-C--:B------:R-:W-:Y:S02]  /*2840*/  @!P0 FFMA.FTZ R41, R5, R33.reuse, -R41 ;  /* 0x0000002105298223 */ /* 0x080fe40000010829 */
[----:B------:R-:W-:Y:S01]  /*2850*/  @!P0 FFMA.FTZ R4, R32, R33, R4 ;  /* 0x0000002120048223 */ /* 0x000fe20000010004 */
[----:B------:R-:W-:Y:S04]  /*2860*/  @!P0 F2FP.PACK_AB R3, R3, R6 ;  /* 0x000000060303823e */ /* 0x000fe800000000ff */
[----:B------:R-:W-:Y:S02]  /*2870*/  @!P0 F2FP.PACK_AB R4, R4, R41 ;  /* 0x000000290404823e */ /* 0x000fe400000000ff */
[----:B------:R-:W-:Y:S02]  /*2880*/  @!P0 MOV R10, R3 ;  /* 0x00000003000a8202 */ /* 0x000fe40000000f00 */
[----:B------:R-:W-:Y:S05]  /*2890*/  @!P0 MOV R11, R4 ;  /* 0x00000004000b8202 */ /* 0x000fea0000000f00 */
[----:B------:R1:W-:Y:S02]  /*28a0*/  STG.E.128 [R60.64+0x20], R8 ;  /* 0x000020083c007986 */ /* 0x0003e4000c101d06 */
.L_x_69:
[----:B------:R-:W-:Y:S05]  /*28b0*/  BSYNC B0 ;  /* 0x0000000000007941 */ /* 0x000fea0003800000 */
.L_x_68:
[----:B------:R-:W-:Y:S01]  /*28c0*/  ISETP.GE.AND P0, PT, R28, c[0x0][0x1d4], PT ;  /* 0x000075001c007a0c */ /* 0x000fe20003f06270 */
[----:B------:R-:W-:-:S12]  /*28d0*/  BSSY B0, `(.L_x_70) ;  /* 0x0000035000007945 */ /* 0x000fd80003800000 */
[----:B------:R-:W-:-:S05]  /*28e0*/  @P0 BRA `(.L_x_71) ;  /* 0x0000033000000947 */ /* 0x000fca0003800000 */
[----:B------:R-:W-:Y:S01]  /*28f0*/  ISETP.GE.AND P0, PT, R37, c[0x0][0x27c], PT ;  /* 0x00009f0025007a0c */ /* 0x000fe20003f06270 */
[----:B-1----:R-:W1:-:S12]  /*2900*/  LDS.128 R8, [R86+0x4000] ;  /* 0x0040000056087984 */ /* 0x002e580000000c00 */
[----:B------:R-:W-:Y:S01]  /*2910*/  @!P0 HADD2.F32 R0, -RZ, R23.H0_H0 ;  /* 0x20000017ff008230 */ /* 0x000fe20000004100 */
[----:B------:R-:W-:Y:S01]  /*2920*/  @!P0 SHF.R.U64 R4, R14, 0x10, R15 ;  /* 0x000000100e048819 */ /* 0x000fe2000000120f */
[----:B------:R-:W-:Y:S01]  /*2930*/  @!P0 HADD2.F32 R6, -RZ, R56.H0_H0 ;  /* 0x20000038ff068230 */ /* 0x000fe20000004100 */
[----:B------:R-:W-:Y:S02]  /*2940*/  @!P0 SHF.R.U64 R13, R46, 0x10, R47 ;  /* 0x000000102e0d8819 */ /* 0x000fe4000000122f */
[----:B------:R-:W-:Y:S01]  /*2950*/  @!P0 SHF.R.U32.HI R7, RZ, 0x10, R15 ;  /* 0x00000010ff078819 */ /* 0x000fe2000001160f */
[----:B------:R-:W-:Y:S01]  /*2960*/  @!P0 HADD2.F32 R4, -RZ, R4.H0_H0 ;  /* 0x20000004ff048230 */ /* 0x000fe20000004100 */
[----:B------:R-:W-:Y:S01]  /*2970*/  @!P0 SHF.R.U32.HI R46, RZ, 0x10, R47 ;  /* 0x00000010ff2e8819 */ /* 0x000fe2000001162f */
[----:B------:R-:W-:Y:S02]  /*2980*/  @!P0 HADD2.F32 R13, -RZ, R13.H0_H0 ;  /* 0x2000000dff0d8230 */ /* 0x000fe40000004100 */
[----:B------:R-:W-:Y:S02]  /*2990*/  @!P0 HADD2.F32 R15, -RZ, R56.H1_H1 ;  /* 0x30000038ff0f8230 */ /* 0x000fe40000004100 */
        /* <DEDUP_REMOVED lines=19> */
[----:B------:R-:W-:Y:S02]  /*2ad0*/  @!P0 HADD2.F32 R3, -RZ, R23.H1_H1 ;  /* 0x30000017ff038230 */ /* 0x000fe40000004100 */
[----:B------:R-:W-:Y:S01]  /*2ae0*/  @!P0 HADD2.F32 R6, -RZ, R5.H0_H0 ;  /* 0x20000005ff068230 */ /* 0x000fe20000004100 */
[----:B------:R-:W-:Y:S01]  /*2af0*/  @!P0 F2FP.PACK_AB R2, R2, R32 ;  /* 0x000000200202823e */ /* 0x000fe200000000ff */
[--C-:B------:R-:W-:Y:S01]  /*2b00*/  @!P0 HADD2.F32 R22, -RZ, R4.reuse.H1_H1 ;  /* 0x30000004ff168230 */ /* 0x100fe20000004100 */
[----:B------:R-:W-:Y:S01]  /*2b10*/  @!P0 MOV R8, R0 ;  /* 0x0000000000088202 */ /* 0x000fe20000000f00 */
[----:B------:R-:W-:Y:S01]  /*2b20*/  @!P0 HADD2.F32 R5, -RZ, R4.H0_H0 ;  /* 0x20000004ff058230 */ /* 0x000fe20000004100 */
[-C--:B------:R-:W-:Y:S01]  /*2b30*/  @!P0 FMUL.FTZ R4, R14, R3.reuse ;  /* 0x000000030e048220 */ /* 0x080fe20000410000 */
[----:B------:R-:W-:Y:S01]  /*2b40*/  @!P0 MOV R9, R2 ;  /* 0x0000000200098202 */ /* 0x000fe20000000f00 */
[----:B------:R-:W-:Y:S01]  /*2b50*/  @!P0 FMUL.FTZ R3, R6, R3 ;  /* 0x0000000306038220 */ /* 0x000fe20000410000 */
[----:B------:R-:W-:Y:S01]  /*2b60*/  @!P0 HADD2.F32 R23, -RZ, R46.H0_H0 ;  /* 0x2000002eff178230 */ /* 0x000fe20000004100 */
        /* <DEDUP_REMOVED lines=11> */
.L_x_71:
[----:B------:R-:W-:Y:S05]  /*2c20*/  BSYNC B0 ;  /* 0x0000000000007941 */ /* 0x000fea0003800000 */
.L_x_70:
[----:B------:R-:W-:Y:S01]  /*2c30*/  ISETP.GE.AND P0, PT, R95, c[0x0][0x1d4], PT ;  /* 0x000075005f007a0c */ /* 0x000fe20003f06270 */
[----:B------:R-:W-:-:S12]  /*2c40*/  BSSY B0, `(.L_x_72) ;  /* 0x0000035000007945 */ /* 0x000fd80003800000 */
[----:B------:R-:W-:-:S05]  /*2c50*/  @P0 BRA `(.L_x_73) ;  /* 0x0000033000000947 */ /* 0x000fca0003800000 */
[----:B------:R-:W-:Y:S01]  /*2c60*/  ISETP.GE.AND P0, PT, R38, c[0x0][0x27c], PT ;  /* 0x00009f0026007a0c */ /* 0x000fe20003f06270 */
[----:B-1----:R-:W1:-:S12]  /*2c70*/  LDS.128 R8, [R87+0x4000] ;  /* 0x0040000057087984 */ /* 0x002e580000000c00 */
[----:B------:R-:W-:Y:S01]  /*2c80*/  @!P0 HADD2.F32 R0, -RZ, R24.H0_H0 ;  /* 0x20000018ff008230 */ /* 0x000fe20000004100 */
[----:B------:R-:W-:Y:S01]  /*2c90*/  @!P0 SHF.R.U64 R4, R16, 0x10, R17 ;  /* 0x0000001010048819 */ /* 0x000fe20000001211 */
[--C-:B------:R-:W-:Y:S01]  /*2ca0*/  @!P0 HADD2.F32 R6, -RZ, R57.reuse.H0_H0 ;  /* 0x20000039ff068230 */ /* 0x100fe20000004100 */
[----:B------:R-:W-:Y:S01]  /*2cb0*/  @!P0 SHF.R.U64 R13, R48, 0x10, R49 ;  /* 0x00000010300d8819 */ /* 0x000fe20000001231 */
[----:B------:R-:W-:Y:S01]  /*2cc0*/  @!P0 HADD2.F32 R15, -RZ, R57.H1_H1 ;  /* 0x30000039ff0f8230 */ /* 0x000fe20000004100 */
[----:B------:R-:W-:Y:S01]  /*2cd0*/  @!P0 SHF.R.U32.HI R7, RZ, 0x10, R17 ;  /* 0x00000010ff078819 */ /* 0x000fe20000011611 */
        /* <DEDUP_REMOVED lines=20> */
[--C-:B------:R-:W-:Y:S01]  /*2e20*/  @!P0 HADD2.F32 R14, -RZ, R5.reuse.H1_H1 ;  /* 0x30000005ff0e8230 */ /* 0x100fe20000004100 */
        /* <DEDUP_REMOVED lines=22> */
.L_x_73:
[----:B------:R-:W-:Y:S05]  /*2f90*/  BSYNC B0 ;  /* 0x0000000000007941 */ /* 0x000fea0003800000 */
.L_x_72:
        /* <DEDUP_REMOVED lines=54> */
.L_x_75:
[----:B------:R-:W-:Y:S05]  /*3300*/  BSYNC B0 ;  /* 0x0000000000007941 */ /* 0x000fea0003800000 */
.L_x_74:
[----:B------:R-:W-:-:S13]  /*3310*/  ISETP.GE.AND P0, PT, R93, c[0x0][0x1d4], PT ;  /* 0x000075005d007a0c */ /* 0x000fda0003f06270 */
        /* <DEDUP_REMOVED lines=51> */
[----:B------:R1:W-:Y:S01]  /*3650*/  STG.E.128 [R60.64+0xa0], R8 ;  /* 0x0000a0083c007986 */ /* 0x0003e2000c101d06 */
[----:B------:R-:W-:-:S05]  /*3660*/  BRA `(.L_x_65) ;  /* 0x00001bc000007947 */ /* 0x000fca0003800000 */
.L_x_62:
        /* <DEDUP_REMOVED lines=36> */
[----:B------:R1:W5:Y:S04]  /*38b0*/  @!P0 LDG.E.128 R44, [R8.64] ;  /* 0x00000006082c8981 */ /* 0x000368000c1e1d00 */
[----:B------:R1:W5:Y:S01]  /*38c0*/  @!P0 LDG.E.128 R4, [R2.64] ;  /* 0x0000000602048981 */ /* 0x000362000c1e1d00 */
[----:B------:R-:W-:-:S13]  /*38d0*/  ISETP.GE.AND P0, PT, R29, c[0x0][0x27c], PT ;  /* 0x00009f001d007a0c */ /* 0x000fda0003f06270 */
[----:B------:R1:W5:Y:S04]  /*38e0*/  @!P0 LDG.E.128 R56, [R8.64+0x20] ;  /* 0x0000200608388981 */ /* 0x000368000c1e1d00 */
[----:B------:R1:W5:Y:S01]  /*38f0*/  @!P0 LDG.E.128 R12, [R2.64+0x20] ;  /* 0x00002006020c8981 */ /* 0x000362000c1e1d00 */
[----:B------:R-:W-:-:S13]  /*3900*/  ISETP.GE.AND P0, PT, R28, c[0x0][0x27c], PT ;  /* 0x00009f001c007a0c */ /* 0x000fda0003f06270 */
[----:B------:R1:W5:Y:S04]  /*3910*/  @!P0 LDG.E.128 R64, [R8.64+0x40] ;  /* 0x0000400608408981 */ /* 0x000368000c1e1d00 */
[----:B------:R1:W5:Y:S02]  /*3920*/  @!P0 LDG.E.128 R20, [R2.64+0x40] ;  /* 0x0000400602148981 */ /* 0x000364000c1e1d00 */
.L_x_77:
[----:B------:R-:W-:Y:S05]  /*3930*/  BSYNC B0 ;  /* 0x0000000000007941 */ /* 0x000fea0003800000 */
.L_x_76:
[----:B------:R-:W-:Y:S04]  /*3940*/  IADD3 R80, P0, R146, R10, RZ ;  /* 0x0000000a92507210 */ /* 0x000fe80007f1e0ff */
[----:B------:R-:W-:Y:S01]  /*3950*/  IADD3.X R79, R120, R16, RZ, P0, !PT ;  /* 0x00000010784f7210 */ /* 0x000fe200007fe4ff */
        /* <DEDUP_REMOVED lines=25> */
[----:B------:R-:W-:Y:S02]  /*3af0*/  PRMT R31, R3, 0x5410, R8 ;  /* 0x00005410031f7816 */ /* 0x000fe40000000008 */
[----:B------:R-:W-:Y:S01]  /*3b00*/  PRMT R30, R2, 0x5410, R0 ;  /* 0x00005410021e7816 */ /* 0x000fe20000000000 */
[----:B------:R-:W-:-:S05]  /*3b10*/  @P0 BRA `(.L_x_79) ;  /* 0x0000076000000947 */ /* 0x000fca0003800000 */
[----:B------:R-:W-:Y:S01]  /*3b20*/  IMAD.MOV.U32 R48, RZ, RZ, R45 ;  /* 0x000000ffff307224 */ /* 0x000fe200078e002d */
[----:B------:R-:W-:Y:S01]  /*3b30*/  ISETP.GE.AND P2, PT, R100, c[0x0][0x1d4], PT ;  /* 0x0000750064007a0c */ /* 0x000fe20003f46270 */
[----:B------:R-:W-:Y:S01]  /*3b40*/  LDS.128 R60, [R123+0x3100] ;  /* 0x003100007b3c7984 */ /* 0x000fe20000000c00 */
[----:B------:R-:W-:Y:S01]  /*3b50*/  IADD3 R0, P1, P0, R88, R80, R119 ;  /* 0x0000005058007210 */ /* 0x000fe2000783e077 */
[----:B------:R-:W-:Y:S01]  /*3b60*/  IMAD.MOV.U32 R53, RZ, RZ, R47 ;  /* 0x000000ffff357224 */ /* 0x000fe200078e002f */
[----:B------:R-:W-:Y:S01]  /*3b70*/  MOV R10, R6 ;  /* 0x00000006000a7202 */ /* 0x000fe20000000f00 */
[----:B------:R-:W-:Y:S01]  /*3b80*/  IMAD.MOV.U32 R24, RZ, RZ, R7 ;  /* 0x000000ffff187224 */ /* 0x000fe200078e0007 */
[-C--:B------:R-:W-:Y:S02]  /*3b90*/  IADD3.X R3, R90, R79.reuse, R134, P1, P0 ;  /* 0x0000004f5a037210 */ /* 0x080fe40000fe0486 */
[----:B------:R-:W-:Y:S01]  /*3ba0*/  MOV R41, R44 ;  /* 0x0000002c00297202 */ /* 0x000fe20000000f00 */
[----:B------:R-:W1:Y:S01]  /*3bb0*/  LDS.128 R16, [R131+0x3100] ;  /* 0x0031000083107984 */ /* 0x000e620000000c00 */
[----:B------:R-:W-:Y:S03]  /*3bc0*/  MOV R51, R46 ;  /* 0x0000002e00337202 */ /* 0x000fe60000000f00 */
[----:B------:R-:W-:Y:S04]  /*3bd0*/  @!P2 IADD3 R2, P1, P0, R88, R80, R100 ;  /* 0x000000505802a210 */ /* 0x000fe8000783e064 */
[----:B------:R-:W-:Y:S02]  /*3be0*/  @!P2 IADD3.X R8, R90, R79, R126, P1, P0 ;  /* 0x0000004f5a08a210 */ /* 0x000fe40000fe047e */
[C---:B------:R-:W-:Y:S04]  /*3bf0*/  LEA R74, P0, R0.reuse, c[0x0][0x1c8], 0x1 ;  /* 0x00007200004a7a11 */ /* 0x040fe800078008ff */
[----:B------:R-:W-:Y:S02]  /*3c00*/  LEA.HI.X R75, R0, c[0x0][0x1cc], R3, 0x1, P0 ;  /* 0x00007300004b7a11 */ /* 0x000fe400000f0c03 */
[C---:B------:R-:W-:Y:S02]  /*3c10*/  @!P2 LEA R72, P0, R2.reuse, c[0x0][0x1c8], 0x1 ;  /* 0x000072000248aa11 */ /* 0x040fe400078008ff */
[----:B------:R-:W-:Y:S02]  /*3c20*/  MOV R0, R4 ;  /* 0x0000000400007202 */ /* 0x000fe40000000f00 */
[----:B------:R-:W-:Y:S01]  /*3c30*/  @!P2 LEA.HI.X R73, R2, c[0x0][0x1cc], R8, 0x1, P0 ;  /* 0x000073000249aa11 */ /* 0x000fe200000f0c08 */
[----:B------:R-:W-:Y:S01]  /*3c40*/  IMAD.MOV.U32 R2, RZ, RZ, R5 ;  /* 0x000000ffff027224 */ /* 0x000fe200078e0005 */
[----:B------:R-:W-:-:S13]  /*3c50*/  ISETP.GE.AND P0, PT, R26, c[0x0][0x27c], PT ;  /* 0x00009f001a007a0c */ /* 0x000fda0003f06270 */
[--C-:B------:R-:W-:Y:S01]  /*3c60*/  @!P0 SHF.R.U32.HI R9, RZ, 0x10, R5.reuse ;  /* 0x00000010ff098819 */ /* 0x100fe20000011605 */
[----:B------:R-:W-:Y:S01]  /*3c70*/  @!P0 HADD2.F32 R3, -RZ, R2.H0_H0 ;  /* 0x20000002ff038230 */ /* 0x000fe20000004100 */
[----:B------:R-:W-:Y:S01]  /*3c80*/  @!P0 SHF.R.U64 R8, R4, 0x10, R5 ;  /* 0x0000001004088819 */ /* 0x000fe20000001205 */
[----:B------:R-:W-:Y:S01]  /*3c90*/  @!P0 HADD2.F32 R0, -RZ, R0.H0_H0 ;  /* 0x20000000ff008230 */ /* 0x000fe20000004100 */
[----:B------:R-:W-:Y:S01]  /*3ca0*/  @!P0 SHF.R.U64 R11, R6, 0x10, R7 ;  /* 0x00000010060b8819 */ /* 0x000fe20000001207 */
[----:B-1----:R-:W-:Y:S01]  /*3cb0*/  @!P0 IMAD.MOV.U32 R6, RZ, RZ, R16 ;  /* 0x000000ffff068224 */ /* 0x002fe200078e0010 */
[----:B------:R-:W-:Y:S01]  /*3cc0*/  @!P0 MOV R42, R61 ;  /* 0x0000003d002a8202 */ /* 0x000fe20000000f00 */
[----:B------:R-:W-:Y:S01]  /*3cd0*/  @!P0 HADD2.F32 R41, -RZ, R41.H0_H0 ;  /* 0x20000029ff298230 */ /* 0x000fe20000004100 */
[----:B------:R-:W-:Y:S02]  /*3ce0*/  @!P0 MOV R5, R17 ;  /* 0x0000001100058202 */ /* 0x000fe40000000f00 */
[--C-:B------:R-:W-:Y:S01]  /*3cf0*/  @!P0 SHF.R.U64 R52, R46, 0x10, R47.reuse ;  /* 0x000000102e348819 */ /* 0x100fe2000000122f */
[----:B------:R-:W-:Y:S01]  /*3d00*/  @!P0 HADD2.F32 R43, -RZ, R42.H0_H0 ;  /* 0x2000002aff2b8230 */ /* 0x000fe20000004100 */
[----:B------:R-:W-:Y:S01]  /*3d10*/  @!P0 SHF.R.U32.HI R54, RZ, 0x10, R47 ;  /* 0x00000010ff368819 */ /* 0x000fe2000001162f */
[----:B------:R-:W-:Y:S01]  /*3d20*/  @!P0 HADD2.F32 R2, -RZ, R6.H0_H0 ;  /* 0x20000006ff028230 */ /* 0x000fe20000004100 */
[----:B------:R-:W-:Y:S01]  /*3d30*/  @!P0 MOV R47, R60 ;  /* 0x0000003c002f8202 */ /* 0x000fe20000000f00 */
[----:B------:R-:W-:Y:S01]  /*3d40*/  @!P0 HADD2.F32 R4, -RZ, R5.H0_H0 ;  /* 0x20000005ff048230 */ /* 0x000fe20000004100 */
[----:B------:R-:W-:Y:S01]  /*3d50*/  @!P0 SHF.R.U64 R50, R44, 0x10, R45 ;  /* 0x000000102c328819 */ /* 0x000fe2000000122d */
[----:B------:R-:W-:Y:S01]  /*3d60*/  @!P0 HADD2.F32 R44, -RZ, R48.H0_H0 ;  /* 0x20000030ff2c8230 */ /* 0x000fe20000004100 */
[----:B------:R-:W-:Y:S01]  /*3d70*/  @!P0 SHF.R.U32.HI R25, RZ, 0x10, R7 ;  /* 0x00000010ff198819 */ /* 0x000fe20000011607 */
[----:B------:R-:W-:Y:S01]  /*3d80*/  @!P0 HADD2.F32 R7, -RZ, R47.H0_H0 ;  /* 0x2000002fff078230 */ /* 0x000fe20000004100 */
[----:B------:R-:W-:Y:S01]  /*3d90*/  @!P0 SHF.R.U32.HI R49, RZ, 0x10, R45 ;  /* 0x00000010ff318819 */ /* 0x000fe2000001162d */
[-C--:B------:R-:W-:Y:S01]  /*3da0*/  @!P0 FMUL.FTZ R45, R43, R3.reuse ;  /* 0x000000032b2d8220 */ /* 0x080fe20000410000 */
[----:B------:R-:W-:Y:S01]  /*3db0*/  @!P0 HADD2.F32 R48, -RZ, R51.H0_H0 ;  /* 0x20000033ff308230 */ /* 0x000fe20000004100 */
[----:B------:R-:W-:Y:S01]  /*3dc0*/  @!P0 FMUL.FTZ R3, R4, R3 ;  /* 0x0000000304038220 */ /* 0x000fe20000410000 */
[----:B------:R-:W-:Y:S01]  /*3dd0*/  @!P0 HADD2.F32 R51, -RZ, R53.H0_H0 ;  /* 0x20000035ff338230 */ /* 0x000fe20000004100 */
[CC--:B------:R-:W-:Y:S02]  /*3de0*/  @!P0 FMUL.FTZ R46, R7.reuse, R0.reuse ;  /* 0x00000000072e8220 */ /* 0x0c0fe40000410000 */
[----:B------:R-:W-:Y:S02]  /*3df0*/  @!P0 FMUL.FTZ R0, R2, R0 ;  /* 0x0000000002008220 */ /* 0x000fe40000410000 */
[----:B------:R-:W-:Y:S01]  /*3e00*/  @!P0 FFMA.FTZ R83, R4, R44, -R45 ;  /* 0x0000002c04538223 */ /* 0x000fe2000001082d */
[----:B------:R-:W-:Y:S01]  /*3e10*/  @!P0 HADD2.F32 R4, -RZ, R9.H0_H0 ;  /* 0x20000009ff048230 */ /* 0x000fe20000004100 */
[-C--:B------:R-:W-:Y:S01]  /*3e20*/  @!P0 FFMA.FTZ R84, R2, R41.reuse, -R46 ;  /* 0x0000002902548223 */ /* 0x080fe2000001082e */
[----:B------:R-:W-:Y:S01]  /*3e30*/  @!P0 HADD2.F32 R45, -RZ, R42.H1_H1 ;  /* 0x3000002aff2d8230 */ /* 0x000fe20000004100 */
[----:B------:R-:W-:Y:S01]  /*3e40*/  @!P0 FFMA.FTZ R0, R7, R41, R0 ;  /* 0x0000002907008223 */ /* 0x000fe20000010000 */
[----:B------:R-:W-:Y:S02]  /*3e50*/  @!P0 HADD2.F32 R41, -RZ, R47.H1_H1 ;  /* 0x3000002fff298230 */ /* 0x000fe40000004100 */
[----:B------:R-:W-:Y:S01]  /*3e60*/  @!P0 HADD2.F32 R7, -RZ, R8.H0_H0 ;  /* 0x20000008ff078230 */ /* 0x000fe20000004100 */
[----:B------:R-:W-:Y:S01]  /*3e70*/  @!P0 FMUL.FTZ R8, R45, R4 ;  /* 0x000000042d088220 */ /* 0x000fe20000410000 */
[----:B------:R-:W-:Y:S02]  /*3e80*/  @!P0 HADD2.F32 R46, -RZ, R49.H0_H0 ;  /* 0x20000031ff2e8230 */ /* 0x000fe40000004100 */
[----:B------:R-:W-:Y:S02]  /*3e90*/  @!P0 HADD2.F32 R2, -RZ, R5.H1_H1 ;  /* 0x30000005ff028230 */ /* 0x000fe40000004100 */
[----:B------:R-:W-:Y:S01]  /*3ea0*/  @!P0 HADD2.F32 R5, -RZ, R6.H1_H1 ;  /* 0x30000006ff058230 */ /* 0x000fe20000004100 */
[----:B------:R-:W-:Y:S01]  /*3eb0*/  @!P0 FMUL.FTZ R6, R41, R7 ;  /* 0x0000000729068220 */ /* 0x000fe20000410000 */
[----:B------:R-:W-:Y:S01]  /*3ec0*/  @!P0 HADD2.F32 R42, -RZ, R50.H0_H0 ;  /* 0x20000032ff2a8230 */ /* 0x000fe20000004100 */
[C---:B------:R-:W-:Y:S01]  /*3ed0*/  @!P0 FFMA.FTZ R82, R2.reuse, R46, -R8 ;  /* 0x0000002e02528223 */ /* 0x040fe20000010808 */
[----:B------:R-:W-:Y:S01]  /*3ee0*/  @!P0 HADD2.F32 R50, -RZ, R52.H0_H0 ;  /* 0x20000034ff328230 */ /* 0x000fe20000004100 */
[----:B------:R-:W-:Y:S01]  /*3ef0*/  @!P0 IMAD.MOV.U32 R8, RZ, RZ, R62 ;  /* 0x000000ffff088224 */ /* 0x000fe200078e003e */
[----:B------:R-:W-:Y:S01]  /*3f00*/  @!P0 MOV R52, R63 ;  /* 0x0000003f00348202 */ /* 0x000fe20000000f00 */
[----:B------:R-:W-:Y:S01]  /*3f10*/  @!P0 FMUL.FTZ R4, R2, R4 ;  /* 0x0000000402048220 */ /* 0x000fe20000410000 */
[----:B------:R-:W-:Y:S01]  /*3f20*/  @!P0 HADD2.F32 R9, -RZ, R10.H0_H0 ;  /* 0x2000000aff098230 */ /* 0x000fe20000004100 */
[C---:B------:R-:W-:Y:S01]  /*3f30*/  @!P0 FMUL.FTZ R2, R5.reuse, R7 ;  /* 0x0000000705028220 */ /* 0x040fe20000410000 */
[--C-:B------:R-:W-:Y:S01]  /*3f40*/  @!P0 HADD2.F32 R49, -RZ, R8.reuse.H1_H1 ;  /* 0x30000008ff318230 */ /* 0x100fe20000004100 */
[----:B------:R-:W-:Y:S01]  /*3f50*/  @!P0 FFMA.FTZ R81, R5, R42, -R6 ;  /* 0x0000002a05518223 */ /* 0x000fe20000010806 */
[----:B------:R-:W-:Y:S01]  /*3f60*/  @!P0 MOV R5, R18 ;  /* 0x0000001200058202 */ /* 0x000fe20000000f00 */
[----:B------:R-:W-:Y:S01]  /*3f70*/  @!P0 FFMA.FTZ R2, R41, R42, R2 ;  /* 0x0000002a29028223 */ /* 0x000fe20000010002 */
[----:B------:R-:W-:Y:S01]  /*3f80*/  @!P0 HADD2.F32 R6, -RZ, R11.H0_H0 ;  /* 0x2000000bff068230 */ /* 0x000fe20000004100 */
[----:B------:R-:W-:Y:S01]  /*3f90*/  @!P0 FFMA.FTZ R3, R43, R44, R3 ;  /* 0x0000002c2b038223 */ /* 0x000fe20000010003 */
[----:B------:R-:W-:Y:S01]  /*3fa0*/  @!P0 HADD2.F32 R47, -RZ, R8.H0_H0 ;  /* 0x20000008ff2f8230 */ /* 0x000fe20000004100 */
[----:B------:R-:W-:Y:S01]  /*3fb0*/  @!P0 FFMA.FTZ R4, R45, R46, R4 ;  /* 0x0000002e2d048223 */ /* 0x000fe20000010004 */
[--C-:B------:R-:W-:Y:S01]  /*3fc0*/  @!P0 HADD2.F32 R7, -RZ, R5.reuse.H1_H1 ;  /* 0x30000005ff078230 */ /* 0x100fe20000004100 */
[-C--:B------:R-:W-:Y:S01]  /*3fd0*/  @!P0 FMUL.FTZ R10, R49, R6.reuse ;  /* 0x00000006310a8220 */ /* 0x080fe20000410000 */
[----:B------:R-:W-:Y:S01]  /*3fe0*/  @!P0 HADD2.F32 R8, -RZ, R5.H0_H0 ;  /* 0x20000005ff088230 */ /* 0x000fe20000004100 */
[----:B------:R-:W-:Y:S01]  /*3ff0*/  @!P0 FMUL.FTZ R11, R47, R9 ;  /* 0x000000092f0b8220 */ /* 0x000fe20000410000 */
[----:B------:R-:W-:Y:S01]  /*4000*/  @!P0 F2FP.PACK_AB R3, R4, R3 ;  /* 0x000000030403823e */ /* 0x000fe200000000ff */
[C---:B------:R-:W-:Y:S01]  /*4010*/  @!P0 FMUL.FTZ R6, R7.reuse, R6 ;  /* 0x0000000607068220 */ /* 0x040fe20000410000 */
[----:B------:R-:W-:Y:S01]  /*4020*/  @!P0 F2FP.PACK_AB R0, R2, R0 ;  /* 0x000000000200823e */ /* 0x000fe200000000ff */
[----:B------:R-:W-:Y:S01]  /*4030*/  @!P0 FFMA.FTZ R77, R7, R50, -R10 ;  /* 0x00000032074d8223 */ /* 0x000fe2000001080a */
[----:B------:R-:W-:Y:S01]  /*4040*/  @!P0 HADD2.F32 R10, -RZ, R24.H0_H0 ;  /* 0x20000018ff0a8230 */ /* 0x000fe20000004100 */
[----:B------:R-:W-:Y:S01]  /*4050*/  @!P0 IMAD.MOV.U32 R7, RZ, RZ, R19 ;  /* 0x000000ffff078224 */ /* 0x000fe200078e0013 */
[----:B------:R-:W-:Y:S01]  /*4060*/  @!P0 MOV R60, R0 ;  /* 0x00000000003c8202 */ /* 0x000fe20000000f00 */
[CC--:B------:R-:W-:Y:S01]  /*4070*/  @!P0 FFMA.FTZ R76, R8.reuse, R48.reuse, -R11 ;  /* 0x00000030084c8223 */ /* 0x0c0fe2000001080b */
[----:B------:R-:W-:Y:S01]  /*4080*/  @!P0 HADD2.F32 R11, -RZ, R25.H0_H0 ;  /* 0x20000019ff0b8230 */ /* 0x000fe20000004100 */
[----:B------:R-:W-:Y:S01]  /*4090*/  @!P0 FMUL.FTZ R5, R8, R9 ;  /* 0x0000000908058220 */ /* 0x000fe20000410000 */
[--C-:B------:R-:W-:Y:S01]  /*40a0*/  @!P0 HADD2.F32 R24, -RZ, R52.reuse.H0_H0 ;  /* 0x20000034ff188230 */ /* 0x100fe20000004100 */
[----:B------:R-:W-:Y:S01]  /*40b0*/  @!P0 IMAD.MOV.U32 R61, RZ, RZ, R3 ;  /* 0x000000ffff3d8224 */ /* 0x000fe200078e0003 */
[----:B------:R-:W-:Y:S01]  /*40c0*/  @!P0 HADD2.F32 R25, -RZ, R52.H1_H1 ;  /* 0x30000034ff198230 */ /* 0x000fe20000004100 */
[----:B------:R-:W-:Y:S01]  /*40d0*/  @!P0 FFMA.FTZ R5, R47, R48, R5 ;  /* 0x000000302f058223 */ /* 0x000fe20000010005 */
[--C-:B------:R-:W-:Y:S01]  /*40e0*/  @!P0 HADD2.F32 R9, -RZ, R7.reuse.H1_H1 ;  /* 0x30000007ff098230 */ /* 0x100fe20000004100 */
[----:B------:R-:W-:Y:S01]  /*40f0*/  @!P0 FMUL.FTZ R71, R24, R10 ;  /* 0x0000000a18478220 */ /* 0x000fe20000410000 */
[----:B------:R-:W-:Y:S01]  /*4100*/  @!P0 HADD2.F32 R8, -RZ, R7.H0_H0 ;  /* 0x20000007ff088230 */ /* 0x000fe20000004100 */
[----:B------:R-:W-:Y:S01]  /*4110*/  @!P0 FMUL.FTZ R53, R25, R11 ;  /* 0x0000000b19358220 */ /* 0x000fe20000410000 */
[----:B------:R-:W-:Y:S01]  /*4120*/  @!P0 HADD2.F32 R52, -RZ, R54.H0_H0 ;  /* 0x20000036ff348230 */ /* 0x000fe20000004100 */
[----:B------:R-:W-:Y:S02]  /*4130*/  @!P0 FFMA.FTZ R6, R49, R50, R6 ;  /* 0x0000003231068223 */ /* 0x000fe40000010006 */
[----:B------:R-:W-:Y:S02]  /*4140*/  @!P0 FFMA.FTZ R71, R8, R51, -R71 ;  /* 0x0000003308478223 */ /* 0x000fe40000010847 */
[C---:B------:R-:W-:Y:S01]  /*4150*/  @!P0 FFMA.FTZ R53, R9.reuse, R52, -R53 ;  /* 0x0000003409358223 */ /* 0x040fe20000010835 */
[----:B------:R-:W-:Y:S01]  /*4160*/  @!P0 F2FP.PACK_AB R5, R6, R5 ;  /* 0x000000050605823e */ /* 0x000fe200000000ff */
[----:B------:R-:W-:Y:S01]  /*4170*/  @!P0 FMUL.FTZ R7, R8, R10 ;  /* 0x0000000a08078220 */ /* 0x000fe20000410000 */
[----:B------:R-:W-:Y:S01]  /*4180*/  @!P0 F2FP.PACK_AB R10, R82, R83 ;  /* 0x00000053520a823e */ /* 0x000fe200000000ff */
[----:B------:R-:W-:Y:S01]  /*4190*/  @!P0 FMUL.FTZ R8, R9, R11 ;  /* 0x0000000b09088220 */ /* 0x000fe20000410000 */
[----:B------:R-:W-:Y:S01]  /*41a0*/  @!P0 F2FP.PACK_AB R11, R77, R76 ;  /* 0x0000004c4d0b823e */ /* 0x000fe200000000ff */
[----:B------:R-:W-:Y:S01]  /*41b0*/  @!P0 FFMA.FTZ R7, R24, R51, R7 ;  /* 0x0000003318078223 */ /* 0x000fe20000010007 */
[----:B------:R-:W-:Y:S01]  /*41c0*/  @!P0 F2FP.PACK_AB R9, R81, R84 ;  /* 0x000000545109823e */ /* 0x000fe200000000ff */
[----:B------:R-:W-:Y:S01]  /*41d0*/  @!P0 FFMA.FTZ R8, R25, R52, R8 ;  /* 0x0000003419088223 */ /* 0x000fe20000010008 */
[----:B------:R-:W-:Y:S01]  /*41e0*/  @!P0 F2FP.PACK_AB R41, R53, R71 ;  /* 0x000000473529823e */ /* 0x000fe200000000ff */
[----:B------:R-:W-:Y:S01]  /*41f0*/  @!P0 IMAD.MOV.U32 R18, RZ, RZ, R11 ;  /* 0x000000ffff128224 */ /* 0x000fe200078e000b */
[----:B------:R-:W-:Y:S02]  /*4200*/  @!P0 MOV R16, R9 ;  /* 0x0000000900108202 */ /* 0x000fe40000000f00 */
[----:B------:R-:W-:Y:S02]  /*4210*/  @!P0 MOV R17, R10 ;  /* 0x0000000a00118202 */ /* 0x000fe40000000f00 */
[----:B------:R-:W-:Y:S02]  /*4220*/  @!P0 MOV R19, R41 ;  /* 0x0000002900138202 */ /* 0x000fe40000000f00 */
[----:B------:R-:W-:Y:S02]  /*4230*/  @!P0 F2FP.PACK_AB R7, R8, R7 ;  /* 0x000000070807823e */ /* 0x000fe400000000ff */
[----:B------:R-:W-:Y:S01]  /*4240*/  @!P0 MOV R62, R5 ;  /* 0x00000005003e8202 */ /* 0x000fe20000000f00 */
[----:B------:R1:W-:Y:S01]  /*4250*/  STG.E.128 [R74.64], R16 ;  /* 0x000000104a007986 */ /* 0x0003e2000c101d06 */
[----:B------:R-:W-:Y:S07]  /*4260*/  @!P0 MOV R63, R7 ;  /* 0x00000007003f8202 */ /* 0x000fee0000000f00 */
[----:B------:R1:W-:Y:S02]  /*4270*/  @!P2 STG.E.128 [R72.64], R60 ;  /* 0x0000003c4800a986 */ /* 0x0003e4000c101d06 */
.L_x_79:
[----:B------:R-:W-:Y:S05]  /*4280*/  BSYNC B0 ;  /* 0x0000000000007941 */ /* 0x000fea0003800000 */
.L_x_78:
[----:B------:R-:W-:Y:S01]  /*4290*/  ISETP.GE.AND P0, PT, R29, c[0x0][0x1d4], PT ;  /* 0x000075001d007a0c */ /* 0x000fe20003f06270 */
[----:B------:R-:W-:-:S12]  /*42a0*/  BSSY B0, `(.L_x_80) ;  /* 0x0000070000007945 */ /* 0x000fd80003800000 */
[----:B------:R-:W-:-:S05]  /*42b0*/  @P0 BRA `(.L_x_81) ;  /* 0x000006e000000947 */ /* 0x000fca0003800000 */
[----:B------:R-:W2:Y:S01]  /*42c0*/  LDS.128 R48, [R122+0x3100] ;  /* 0x003100007a307984 */ /* 0x000ea20000000c00 */
[----:B------:R-:W-:Y:S02]  /*42d0*/  ISETP.GE.AND P2, PT, R97, c[0x0][0x1d4], PT ;  /* 0x0000750061007a0c */ /* 0x000fe40003f46270 */
[-C--:B------:R-:W-:Y:S04]  /*42e0*/  IADD3 R0, P1, P0, R88, R80.reuse, R118 ;  /* 0x0000005058007210 */ /* 0x080fe8000783e076 */
[-C--:B------:R-:W-:Y:S01]  /*42f0*/  IADD3.X R3, R90, R79.reuse, R128, P1, P0 ;  /* 0x0000004f5a037210 */ /* 0x080fe20000fe0480 */
[----:B-1----:R-:W1:Y:S06]  /*4300*/  LDS.128 R16, [R130+0x3100] ;  /* 0x0031000082107984 */ /* 0x002e6c0000000c00 */
[----:B------:R-:W-:Y:S04]  /*4310*/  @!P2 IADD3 R2, P1, P0, R88, R80, R97 ;  /* 0x000000505802a210 */ /* 0x000fe8000783e061 */
[----:B------:R-:W-:Y:S02]  /*4320*/  @!P2 IADD3.X R4, R90, R79, R125, P1, P0 ;  /* 0x0000004f5a04a210 */ /* 0x000fe40000fe047d */
[C---:B------:R-:W-:Y:S04]  /*4330*/  LEA R62, P0, R0.reuse, c[0x0][0x1c8], 0x1 ;  /* 0x00007200003e7a11 */ /* 0x040fe800078008ff */
[----:B------:R-:W-:Y:S02]  /*4340*/  LEA.HI.X R63, R0, c[0x0][0x1cc], R3, 0x1, P0 ;  /* 0x00007300003f7a11 */ /* 0x000fe400000f0c03 */
[C---:B------:R-:W-:Y:S04]  /*4350*/  @!P2 LEA R60, P0, R2.reuse, c[0x0][0x1c8], 0x1 ;  /* 0x00007200023caa11 */ /* 0x040fe800078008ff */
[----:B------:R-:W-:Y:S02]  /*4360*/  @!P2 LEA.HI.X R61, R2, c[0x0][0x1cc], R4, 0x1, P0 ;  /* 0x00007300023daa11 */ /* 0x000fe400000f0c04 */
[----:B------:R-:W-:-:S13]  /*4370*/  ISETP.GE.AND P0, PT, R29, c[0x0][0x27c], PT ;  /* 0x00009f001d007a0c */ /* 0x000fda0003f06270 */
[--C-:B------:R-:W-:Y:S01]  /*4380*/  @!P0 SHF.R.U64 R4, R12, 0x10, R13.reuse ;  /* 0x000000100c048819 */ /* 0x100fe2000000120d */
[----:B------:R-:W-:Y:S01]  /*4390*/  @!P0 HADD2.F32 R0, -RZ, R30.H0_H0 ;  /* 0x2000001eff008230 */ /* 0x000fe20000004100 */
[----:B------:R-:W-:Y:S01]  /*43a0*/  @!P0 SHF.R.U32.HI R7, RZ, 0x10, R13 ;  /* 0x00000010ff078819 */ /* 0x000fe2000001160d */
[----:B------:R-:W-:Y:S01]  /*43b0*/  @!P0 HADD2.F32 R6, -RZ, R55.H0_H0 ;  /* 0x20000037ff068230 */ /* 0x000fe20000004100 */
[----:B--2---:R-:W-:Y:S01]  /*43c0*/  @!P0 MOV R9, R48 ;  /* 0x0000003000098202 */ /* 0x004fe20000000f00 */
[----:B------:R-:W-:Y:S01]  /*43d0*/  @!P0 HADD2.F32 R4, -RZ, R4.H0_H0 ;  /* 0x20000004ff048230 */ /* 0x000fe20000004100 */
[----:B-1----:R-:W-:Y:S01]  /*43e0*/  @!P0 MOV R3, R16 ;  /* 0x0000001000038202 */ /* 0x002fe20000000f00 */
[----:B------:R-:W-:Y:S01]  /*43f0*/  @!P0 HADD2.F32 R7, -RZ, R7.H0_H0 ;  /* 0x20000007ff078230 */ /* 0x000fe20000004100 */
[----:B------:R-:W-:Y:S01]  /*4400*/  @!P0 SHF.R.U64 R13, R56, 0x10, R57 ;  /* 0x00000010380d8819 */ /* 0x000fe20000001239 */
[----:B------:R-:W-:Y:S01]  /*4410*/  @!P0 HADD2.F32 R5, -RZ, R9.H0_H0 ;  /* 0x20000009ff058230 */ /* 0x000fe20000004100 */
[----:B------:R-:W-:Y:S01]  /*4420*/  @!P0 SHF.R.U64 R42, R58, 0x10, R59 ;  /* 0x000000103a2a8819 */ /* 0x000fe2000000123b */
[----:B------:R-:W-:Y:S01]  /*4430*/  @!P0 HADD2.F32 R2, -RZ, R3.H0_H0 ;  /* 0x20000003ff028230 */ /* 0x000fe20000004100 */
[----:B------:R-:W-:Y:S01]  /*4440*/  @!P0 SHF.R.U32.HI R25, RZ, 0x10, R57 ;  /* 0x00000010ff198819 */ /* 0x000fe20000011639 */
[----:B------:R-:W-:Y:S01]  /*4450*/  @!P0 HADD2.F32 R12, -RZ, R9.H1_H1 ;  /* 0x30000009ff0c8230 */ /* 0x000fe20000004100 */
[CC--:B------:R-:W-:Y:S01]  /*4460*/  @!P0 FMUL.FTZ R10, R5.reuse, R0.reuse ;  /* 0x00000000050a8220 */ /* 0x0c0fe20000410000 */
[----:B------:R-:W-:Y:S01]  /*4470*/  @!P0 HADD2.F32 R3, -RZ, R3.H1_H1 ;  /* 0x30000003ff038230 */ /* 0x000fe20000004100 */
[----:B------:R-:W-:Y:S01]  /*4480*/  @!P0 FMUL.FTZ R0, R2, R0 ;  /* 0x0000000002008220 */ /* 0x000fe20000410000 */
[----:B------:R-:W-:Y:S01]  /*4490*/  @!P0 HADD2.F32 R13, -RZ, R13.H0_H0 ;  /* 0x2000000dff0d8230 */ /* 0x000fe20000004100 */
[----:B------:R-:W-:Y:S01]  /*44a0*/  @!P0 FMUL.FTZ R9, R12, R4 ;  /* 0x000000040c098220 */ /* 0x000fe20000410000 */
[----:B------:R-:W-:Y:S01]  /*44b0*/  @!P0 HADD2.F32 R25, -RZ, R25.H0_H0 ;  /* 0x20000019ff198230 */ /* 0x000fe20000004100 */
[-C--:B------:R-:W-:Y:S01]  /*44c0*/  @!P0 FFMA.FTZ R0, R5, R6.reuse, R0 ;  /* 0x0000000605008223 */ /* 0x080fe20000010000 */
[----:B------:R-:W-:Y:S01]  /*44d0*/  @!P0 HADD2.F32 R44, -RZ, R68.H0_H0 ;  /* 0x20000044ff2c8230 */ /* 0x000fe20000004100 */
[----:B------:R-:W-:Y:S01]  /*44e0*/  @!P0 IMAD.MOV.U32 R5, RZ, RZ, R49 ;  /* 0x000000ffff058224 */ /* 0x000fe200078e0031 */
[----:B------:R-:W-:Y:S01]  /*44f0*/  @!P0 HADD2.F32 R42, -RZ, R42.H0_H0 ;  /* 0x2000002aff2a8230 */ /* 0x000fe20000004100 */
[----:B------:R-:W-:Y:S01]  /*4500*/  @!P0 FFMA.FTZ R58, R2, R6, -R10 ;  /* 0x00000006023a8223 */ /* 0x000fe2000001080a */
[----:B------:R-:W-:Y:S01]  /*4510*/  @!P0 SHF.R.U64 R11, R14, 0x10, R15 ;  /* 0x000000100e0b8819 */ /* 0x000fe2000000120f */
[C---:B------:R-:W-:Y:S01]  /*4520*/  @!P0 FMUL.FTZ R2, R3.reuse, R4 ;  /* 0x0000000403028220 */ /* 0x040fe20000410000 */
[----:B------:R-:W-:Y:S01]  /*4530*/  @!P0 MOV R4, R17 ;  /* 0x0000001100048202 */ /* 0x000fe20000000f00 */
[-C--:B------:R-:W-:Y:S01]  /*4540*/  @!P0 FFMA.FTZ R57, R3, R13.reuse, -R9 ;  /* 0x0000000d03398223 */ /* 0x080fe20000010809 */
[----:B------:R-:W-:Y:S01]  /*4550*/  @!P0 HADD2.F32 R3, -RZ, R30.H1_H1 ;  /* 0x3000001eff038230 */ /* 0x000fe20000004100 */
[----:B------:R-:W-:Y:S01]  /*4560*/  @!P0 FFMA.FTZ R2, R12, R13, R2 ;  /* 0x0000000d0c028223 */ /* 0x000fe20000010002 */
[----:B------:R-:W-:Y:S01]  /*4570*/  @!P0 HADD2.F32 R14, -RZ, R5.H0_H0 ;  /* 0x20000005ff0e8230 */ /* 0x000fe20000004100 */
[----:B------:R-:W-:Y:S01]  /*4580*/  @!P0 SHF.R.U32.HI R8, RZ, 0x10, R15 ;  /* 0x00000010ff088819 */ /* 0x000fe2000001160f */
[----:B------:R-:W-:Y:S01]  /*4590*/  @!P0 HADD2.F32 R15, -RZ, R55.H1_H1 ;  /* 0x30000037ff0f8230 */ /* 0x000fe20000004100 */
[----:B------:R-:W-:Y:S01]  /*45a0*/  @!P0 SHF.R.U32.HI R46, RZ, 0x10, R59 ;  /* 0x00000010ff2e8819 */ /* 0x000fe2000001163b */
[--C-:B------:R-:W-:Y:S01]  /*45b0*/  @!P0 HADD2.F32 R6, -RZ, R4.reuse.H0_H0 ;  /* 0x20000004ff068230 */ /* 0x100fe20000004100 */
[----:B------:R-:W-:Y:S01]  /*45c0*/  @!P0 FMUL.FTZ R9, R14, R3 ;  /* 0x000000030e098220 */ /* 0x000fe20000410000 */
[----:B------:R-:W-:Y:S01]  /*45d0*/  @!P0 HADD2.F32 R24, -RZ, R5.H1_H1 ;  /* 0x30000005ff188230 */ /* 0x000fe20000004100 */
[----:B------:R-:W-:Y:S01]  /*45e0*/  @!P0 F2FP.PACK_AB R0, R2, R0 ;  /* 0x000000000200823e */ /* 0x000fe200000000ff */
[----:B------:R-:W-:Y:S01]  /*45f0*/  @!P0 HADD2.F32 R5, -RZ, R4.H1_H1 ;  /* 0x30000004ff058230 */ /* 0x000fe20000004100 */
[----:B------:R-:W-:Y:S01]  /*4600*/  @!P0 FFMA.FTZ R56, R6, R15, -R9 ;  /* 0x0000000f06388223 */ /* 0x000fe20000010809 */
[----:B------:R-:W-:Y:S01]  /*4610*/  @!P0 HADD2.F32 R46, -RZ, R46.H0_H0 ;  /* 0x2000002eff2e8230 */ /* 0x000fe20000004100 */
[-C--:B------:R-:W-:Y:S01]  /*4620*/  @!P0 FMUL.FTZ R10, R24, R7.reuse ;  /* 0x00000007180a8220 */ /* 0x080fe20000410000 */
[----:B------:R-:W-:Y:S01]  /*4630*/  @!P0 MOV R48, R0 ;  /* 0x0000000000308202 */ /* 0x000fe20000000f00 */
[----:B------:R-:W-:Y:S01]  /*4640*/  @!P0 IMAD.MOV.U32 R9, RZ, RZ, R51 ;  /* 0x000000ffff098224 */ /* 0x000fe200078e0033 */
[----:B------:R-:W-:Y:S01]  /*4650*/  @!P0 HADD2.F32 R11, -RZ, R11.H0_H0 ;  /* 0x2000000bff0b8230 */ /* 0x000fe20000004100 */
[C---:B------:R-:W-:Y:S01]  /*4660*/  @!P0 FMUL.FTZ R4, R5.reuse, R7 ;  /* 0x0000000705048220 */ /* 0x040fe20000410000 */
[----:B------:R-:W-:Y:S01]  /*4670*/  @!P0 HADD2.F32 R7, -RZ, R31.H0_H0 ;  /* 0x2000001fff078230 */ /* 0x000fe20000004100 */
[----:B------:R-:W-:Y:S01]  /*4680*/  @!P0 FFMA.FTZ R55, R5, R25, -R10 ;  /* 0x0000001905378223 */ /* 0x000fe2000001080a */
[----:B------:R-:W-:Y:S01]  /*4690*/  @!P0 MOV R5, R19 ;  /* 0x0000001300058202 */ /* 0x000fe20000000f00 */
[----:B------:R-:W-:Y:S01]  /*46a0*/  @!P0 FMUL.FTZ R3, R6, R3 ;  /* 0x0000000306038220 */ /* 0x000fe20000410000 */
[--C-:B------:R-:W-:Y:S02]  /*46b0*/  @!P0 HADD2.F32 R43, -RZ, R9.reuse.H0_H0 ;  /* 0x20000009ff2b8230 */ /* 0x100fe40000004100 */
[----:B------:R-:W-:Y:S01]  /*46c0*/  @!P0 HADD2.F32 R45, -RZ, R9.H1_H1 ;  /* 0x30000009ff2d8230 */ /* 0x000fe20000004100 */
[----:B------:R-:W-:Y:S01]  /*46d0*/  @!P0 FFMA.FTZ R3, R14, R15, R3 ;  /* 0x0000000f0e038223 */ /* 0x000fe20000010003 */
[--C-:B------:R-:W-:Y:S01]  /*46e0*/  @!P0 HADD2.F32 R6, -RZ, R5.reuse.H0_H0 ;  /* 0x20000005ff068230 */ /* 0x100fe20000004100 */
[----:B------:R-:W-:Y:S01]  /*46f0*/  @!P0 FMUL.FTZ R9, R43, R7 ;  /* 0x000000072b098220 */ /* 0x000fe20000410000 */
[----:B------:R-:W-:Y:S01]  /*4700*/  @!P0 HADD2.F32 R8, -RZ, R8.H0_H0 ;  /* 0x20000008ff088230 */ /* 0x000fe20000004100 */
[----:B------:R-:W-:Y:S01]  /*4710*/  @!P0 FFMA.FTZ R4, R24, R25, R4 ;  /* 0x0000001918048223 */ /* 0x000fe20000010004 */
[----:B------:R-:W-:Y:S01]  /*4720*/  @!P0 HADD2.F32 R5, -RZ, R5.H1_H1 ;  /* 0x30000005ff058230 */ /* 0x000fe20000004100 */
[----:B------:R-:W-:Y:S01]  /*4730*/  @!P0 FFMA.FTZ R54, R6, R44, -R9 ;  /* 0x0000002c06368223 */ /* 0x000fe20000010809 */
[----:B------:R-:W-:Y:S01]  /*4740*/  @!P0 MOV R9, R50 ;  /* 0x0000003200098202 */ /* 0x000fe20000000f00 */
[-C--:B------:R-:W-:Y:S01]  /*4750*/  @!P0 FMUL.FTZ R10, R45, R8.reuse ;  /* 0x000000082d0a8220 */ /* 0x080fe20000410000 */
[----:B------:R-:W-:Y:S01]  /*4760*/  @!P0 F2FP.PACK_AB R3, R4, R3 ;  /* 0x000000030403823e */ /* 0x000fe200000000ff */
[----:B------:R-:W-:Y:S02]  /*4770*/  @!P0 FMUL.FTZ R7, R6, R7 ;  /* 0x0000000706078220 */ /* 0x000fe40000410000 */
[----:B------:R-:W-:Y:S01]  /*4780*/  @!P0 IMAD.MOV.U32 R6, RZ, RZ, R18 ;  /* 0x000000ffff068224 */ /* 0x000fe200078e0012 */
[--C-:B------:R-:W-:Y:S01]  /*4790*/  @!P0 HADD2.F32 R30, -RZ, R9.reuse.H0_H0 ;  /* 0x20000009ff1e8230 */ /* 0x100fe20000004100 */
[C---:B------:R-:W-:Y:S01]  /*47a0*/  @!P0 FMUL.FTZ R8, R5.reuse, R8 ;  /* 0x0000000805088220 */ /* 0x040fe20000410000 */
[----:B------:R-:W-:Y:S01]  /*47b0*/  @!P0 HADD2.F32 R41, -RZ, R9.H1_H1 ;  /* 0x30000009ff298230 */ /* 0x000fe20000004100 */
[----:B------:R-:W-:Y:S01]  /*47c0*/  @!P0 FFMA.FTZ R53, R5, R46, -R10 ;  /* 0x0000002e05358223 */ /* 0x000fe2000001080a */
[----:B------:R-:W-:Y:S01]  /*47d0*/  @!P0 HADD2.F32 R5, -RZ, R31.H1_H1 ;  /* 0x3000001fff058230 */ /* 0x000fe20000004100 */
[----:B------:R-:W-:Y:S01]  /*47e0*/  @!P0 IMAD.MOV.U32 R49, RZ, RZ, R3 ;  /* 0x000000ffff318224 */ /* 0x000fe200078e0003 */
[--C-:B------:R-:W-:Y:S01]  /*47f0*/  @!P0 HADD2.F32 R10, -RZ, R6.reuse.H0_H0 ;  /* 0x20000006ff0a8230 */ /* 0x100fe20000004100 */
[----:B------:R-:W-:Y:S01]  /*4800*/  @!P0 FMUL.FTZ R47, R41, R11 ;  /* 0x0000000b292f8220 */ /* 0x000fe20000410000 */
[----:B------:R-:W-:Y:S01]  /*4810*/  @!P0 F2FP.PACK_AB R12, R53, R54 ;  /* 0x00000036350c823e */ /* 0x000fe200000000ff */
[----:B------:R-:W-:Y:S01]  /*4820*/  @!P0 HADD2.F32 R9, -RZ, R6.H1_H1 ;  /* 0x30000006ff098230 */ /* 0x000fe20000004100 */
[-C--:B------:R-:W-:Y:S01]  /*4830*/  @!P0 FMUL.FTZ R6, R30, R5.reuse ;  /* 0x000000051e068220 */ /* 0x080fe20000410000 */
[----:B------:R-:W-:Y:S01]  /*4840*/  @!P0 HADD2.F32 R31, -RZ, R68.H1_H1 ;  /* 0x30000044ff1f8230 */ /* 0x000fe20000004100 */
[----:B------:R-:W-:Y:S01]  /*4850*/  @!P0 MOV R19, R12 ;  /* 0x0000000c00138202 */ /* 0x000fe20000000f00 */
[C---:B------:R-:W-:Y:S03]  /*4860*/  @!P0 FMUL.FTZ R5, R10.reuse, R5 ;  /* 0x000000050a058220 */ /* 0x040fe60000410000 */
[----:B------:R-:W-:Y:S01]  /*4870*/  @!P0 FFMA.FTZ R52, R10, R31, -R6 ;  /* 0x0000001f0a348223 */ /* 0x000fe20000010806 */
[----:B------:R-:W-:Y:S01]  /*4880*/  @!P0 F2FP.PACK_AB R10, R55, R56 ;  /* 0x00000038370a823e */ /* 0x000fe200000000ff */
[C---:B------:R-:W-:Y:S02]  /*4890*/  @!P0 FMUL.FTZ R6, R9.reuse, R11 ;  /* 0x0000000b09068220 */ /* 0x040fe40000410000 */
[----:B------:R-:W-:Y:S01]  /*48a0*/  @!P0 FFMA.FTZ R11, R9, R42, -R47 ;  /* 0x0000002a090b8223 */ /* 0x000fe2000001082f */
[----:B------:R-:W-:Y:S01]  /*48b0*/  @!P0 F2FP.PACK_AB R9, R57, R58 ;  /* 0x0000003a3909823e */ /* 0x000fe200000000ff */
[----:B------:R-:W-:Y:S01]  /*48c0*/  @!P0 FFMA.FTZ R5, R30, R31, R5 ;  /* 0x0000001f1e058223 */ /* 0x000fe20000010005 */
[----:B------:R-:W-:Y:S01]  /*48d0*/  @!P0 MOV R17, R10 ;  /* 0x0000000a00118202 */ /* 0x000fe20000000f00 */
[----:B------:R-:W-:Y:S01]  /*48e0*/  @!P0 FFMA.FTZ R6, R41, R42, R6 ;  /* 0x0000002a29068223 */ /* 0x000fe20000010006 */
[----:B------:R-:W-:Y:S01]  /*48f0*/  @!P0 F2FP.PACK_AB R11, R11, R52 ;  /* 0x000000340b0b823e */ /* 0x000fe200000000ff */
[----:B------:R-:W-:Y:S01]  /*4900*/  @!P0 FFMA.FTZ R7, R43, R44, R7 ;  /* 0x0000002c2b078223 */ /* 0x000fe20000010007 */
[----:B------:R-:W-:Y:S01]  /*4910*/  @!P0 MOV R16, R9 ;  /* 0x0000000900108202 */ /* 0x000fe20000000f00 */
[----:B------:R-:W-:Y:S01]  /*4920*/  @!P0 FFMA.FTZ R8, R45, R46, R8 ;  /* 0x0000002e2d088223 */ /* 0x000fe20000010008 */
[----:B------:R-:W-:Y:S01]  /*4930*/  @!P0 F2FP.PACK_AB R5, R6, R5 ;  /* 0x000000050605823e */ /* 0x000fe200000000ff */
[----:B------:R-:W-:Y:S03]  /*4940*/  @!P0 IMAD.MOV.U32 R18, RZ, RZ, R11 ;  /* 0x000000ffff128224 */ /* 0x000fe600078e000b */
[----:B------:R-:W-:Y:S02]  /*4950*/  @!P0 F2FP.PACK_AB R7, R8, R7 ;  /* 0x000000070807823e */ /* 0x000fe400000000ff */
[----:B------:R1:W-:Y:S01]  /*4960*/  STG.E.128 [R62.64], R16 ;  /* 0x000000103e007986 */ /* 0x0003e2000c101d06 */
[----:B------:R-:W-:Y:S02]  /*4970*/  @!P0 MOV R50, R5 ;  /* 0x0000000500328202 */ /* 0x000fe40000000f00 */
[----:B------:R-:W-:Y:S05]  /*4980*/  @!P0 MOV R51, R7 ;  /* 0x0000000700338202 */ /* 0x000fea0000000f00 */
[----:B------:R1:W-:Y:S02]  /*4990*/  @!P2 STG.E.128 [R60.64], R48 ;  /* 0x000000303c00a986 */ /* 0x0003e4000c101d06 */
.L_x_81:
[----:B------:R-:W-:Y:S05]  /*49a0*/  BSYNC B0 ;  /* 0x0000000000007941 */ /* 0x000fea0003800000 */
.L_x_80:
[----:B------:R-:W-:-:S13]  /*49b0*/  ISETP.GE.AND P0, PT, R28, c[0x0][0x1d4], PT ;  /* 0x000075001c007a0c */ /* 0x000fda0003f06270 */
[----:B------:R-:W-:-:S05]  /*49c0*/  @P0 BRA `(.L_x_65) ;  /* 0x0000086000000947 */ /* 0x000fca0003800000 */
[----:B-1----:R-:W-:Y:S01]  /*49d0*/  LDS.128 R48, [R121+0x3100] ;  /* 0x0031000079307984 */ /* 0x002fe20000000c00 */
[----:B------:R-:W-:Y:S04]  /*49e0*/  IADD3 R2, P1, P0, R88, R80, R103 ;  /* 0x0000005058027210 */ /* 0x000fe8000783e067 */
[----:B------:R-:W-:Y:S02]  /*49f0*/  IADD3.X R5, R90, R79, R127, P1, P0 ;  /* 0x0000004f5a057210 */ /* 0x000fe40000fe047f */
[----:B------:R-:W-:Y:S01]  /*4a00*/  ISETP.GE.AND P0, PT, R28, c[0x0][0x27c], PT ;  /* 0x00009f001c007a0c */ /* 0x000fe20003f06270 */
[----:B------:R-:W1:Y:S01]  /*4a10*/  LDS.128 R12, [R129+0x3100] ;  /* 0x00310000810c7984 */ /* 0x000e620000000c00 */
[C---:B------:R-:W-:Y:S04]  /*4a20*/  LEA R58, P1, R2.reuse, c[0x0][0x1c8], 0x1 ;  /* 0x00007200023a7a11 */ /* 0x040fe800078208ff */
[----:B------:R-:W-:Y:S02]  /*4a30*/  LEA.HI.X R59, R2, c[0x0][0x1cc], R5, 0x1, P1 ;  /* 0x00007300023b7a11 */ /* 0x000fe400008f0c05 */
[----:B------:R-:W-:Y:S05]  /*4a40*/  ISETP.GE.AND P1, PT, R102, c[0x0][0x1d4], PT ;  /* 0x0000750066007a0c */ /* 0x000fea0003f26270 */
[----:B------:R-:W-:Y:S01]  /*4a50*/  @!P0 SHF.R.U64 R4, R20, 0x10, R21 ;  /* 0x0000001014048819 */ /* 0x000fe20000001215 */
[--C-:B------:R-:W-:Y:S01]  /*4a60*/  @!P0 HADD2.F32 R25, -RZ, R69.reuse.H0_H0 ;  /* 0x20000045ff198230 */ /* 0x100fe20000004100 */
[----:B------:R-:W-:Y:S01]  /*4a70*/  @!P0 SHF.R.U64 R8, R22, 0x10, R23 ;  /* 0x0000001016088819 */ /* 0x000fe20000001217 */
[----:B------:R-:W-:Y:S01]  /*4a80*/  @!P0 HADD2.F32 R44, -RZ, R70.H0_H0 ;  /* 0x20000046ff2c8230 */ /* 0x000fe20000004100 */
[----:B------:R-:W-:Y:S01]  /*4a90*/  @!P0 SHF.R.U32.HI R10, RZ, 0x10, R21 ;  /* 0x00000010ff0a8819 */ /* 0x000fe20000011615 */
[----:B------:R-:W-:Y:S01]  /*4aa0*/  @!P0 HADD2.F32 R21, -RZ, R69.H1_H1 ;  /* 0x30000045ff158230 */ /* 0x000fe20000004100 */
[----:B------:R-:W-:Y:S01]  /*4ab0*/  @!P0 SHF.R.U64 R9, R64, 0x10, R65 ;  /* 0x0000001040098819 */ /* 0x000fe20000001241 */
[----:B------:R-:W-:Y:S01]  /*4ac0*/  @!P0 HADD2.F32 R17, -RZ, R8.H0_H0 ;  /* 0x20000008ff118230 */ /* 0x000fe20000004100 */
[----:B------:R-:W-:Y:S01]  /*4ad0*/  @!P0 SHF.R.U32.HI R11, RZ, 0x10, R23 ;  /* 0x00000010ff0b8819 */ /* 0x000fe20000011617 */
[----:B------:R-:W-:Y:S01]  /*4ae0*/  @!P0 HADD2.F32 R18, -RZ, R10.H0_H0 ;  /* 0x2000000aff128230 */ /* 0x000fe20000004100 */
[----:B------:R-:W-:Y:S01]  /*4af0*/  @!P0 SHF.R.U32.HI R31, RZ, 0x10, R65 ;  /* 0x00000010ff1f8819 */ /* 0x000fe20000011641 */
[----:B------:R-:W-:Y:S01]  /*4b00*/  @!P0 HADD2.F32 R23, -RZ, R9.H0_H0 ;  /* 0x20000009ff178230 */ /* 0x000fe20000004100 */
[--C-:B------:R-:W-:Y:S01]  /*4b10*/  @!P0 SHF.R.U32.HI R46, RZ, 0x10, R67.reuse ;  /* 0x00000010ff2e8819 */ /* 0x100fe20000011643 */
[----:B------:R-:W-:Y:S01]  /*4b20*/  @!P0 HADD2.F32 R3, -RZ, R32.H0_H0 ;  /* 0x20000020ff038230 */ /* 0x000fe20000004100 */
[----:B------:R-:W-:Y:S01]  /*4b30*/  @!P0 SHF.R.U64 R42, R66, 0x10, R67 ;  /* 0x00000010422a8819 */ /* 0x000fe20000001243 */
[----:B------:R-:W-:Y:S02]  /*4b40*/  @!P0 HADD2.F32 R31, -RZ, R31.H0_H0 ;  /* 0x2000001fff1f8230 */ /* 0x000fe40000004100 */
[----:B------:R-:W-:Y:S02]  /*4b50*/  @!P0 HADD2.F32 R46, -RZ, R46.H0_H0 ;  /* 0x2000002eff2e8230 */ /* 0x000fe40000004100 */
[----:B------:R-:W-:Y:S02]  /*4b60*/  @!P0 HADD2.F32 R42, -RZ, R42.H0_H0 ;  /* 0x2000002aff2a8230 */ /* 0x000fe40000004100 */
[----:B------:R-:W-:Y:S02]  /*4b70*/  @!P0 HADD2.F32 R16, -RZ, R33.H0_H0 ;  /* 0x20000021ff108230 */ /* 0x000fe40000004100 */
[----:B------:R-:W-:Y:S01]  /*4b80*/  @!P0 HADD2.F32 R19, -RZ, R11.H0_H0 ;  /* 0x2000000bff138230 */ /* 0x000fe20000004100 */
[----:B-1----:R-:W-:Y:S02]  /*4b90*/  @!P0 MOV R6, R13 ;  /* 0x0000000d00068202 */ /* 0x002fe40000000f00 */
[----:B------:R-:W-:Y:S02]  /*4ba0*/  @!P0 MOV R30, R49 ;  /* 0x00000031001e8202 */ /* 0x000fe40000000f00 */
[----:B------:R-:W-:Y:S01]  /*4bb0*/  @!P0 MOV R2, R12 ;  /* 0x0000000c00028202 */ /* 0x000fe20000000f00 */
[--C-:B------:R-:W-:Y:S01]  /*4bc0*/  @!P0 HADD2.F32 R8, -RZ, R6.reuse.H1_H1 ;  /* 0x30000006ff088230 */ /* 0x100fe20000004100 */
[----:B------:R-:W-:Y:S01]  /*4bd0*/  @!P0 MOV R5, R48 ;  /* 0x0000003000058202 */ /* 0x000fe20000000f00 */
[----:B------:R-:W-:Y:S01]  /*4be0*/  @!P0 HADD2.F32 R0, -RZ, R6.H0_H0 ;  /* 0x20000006ff008230 */ /* 0x000fe20000004100 */
[----:B------:R-:W-:Y:S01]  /*4bf0*/  @!P0 MOV R41, R50 ;  /* 0x0000003200298202 */ /* 0x000fe20000000f00 */
[----:B------:R-:W-:Y:S02]  /*4c00*/  @!P0 HADD2.F32 R24, -RZ, R30.H0_H0 ;  /* 0x2000001eff188230 */ /* 0x000fe40000004100 */
[--C-:B------:R-:W-:Y:S02]  /*4c10*/  @!P0 HADD2.F32 R20, -RZ, R5.reuse.H0_H0 ;  /* 0x20000005ff148230 */ /* 0x100fe40000004100 */
[----:B------:R-:W-:Y:S01]  /*4c20*/  @!P0 HADD2.F32 R22, -RZ, R5.H1_H1 ;  /* 0x30000005ff168230 */ /* 0x000fe20000004100 */
[-C--:B------:R-:W-:Y:S01]  /*4c30*/  @!P0 FMUL.FTZ R7, R24, R3.reuse ;  /* 0x0000000318078220 */ /* 0x080fe20000410000 */
[----:B------:R-:W-:Y:S01]  /*4c40*/  @!P0 HADD2.F32 R5, -RZ, R2.H0_H0 ;  /* 0x20000002ff058230 */ /* 0x000fe20000004100 */
[C---:B------:R-:W-:Y:S01]  /*4c50*/  @!P0 FMUL.FTZ R3, R0.reuse, R3 ;  /* 0x0000000300038220 */ /* 0x040fe20000410000 */
[----:B------:R-:W-:Y:S01]  /*4c60*/  @!P0 HADD2.F32 R30, -RZ, R30.H1_H1 ;  /* 0x3000001eff1e8230 */ /* 0x000fe20000004100 */
[----:B------:R-:W-:Y:S01]  /*4c70*/  @!P0 FFMA.FTZ R61, R0, R25, -R7 ;  /* 0x00000019003d8223 */ /* 0x000fe20000010807 */
[----:B------:R-:W-:Y:S01]  /*4c80*/  @!P0 HADD2.F32 R0, -RZ, R32.H1_H1 ;  /* 0x30000020ff008230 */ /* 0x000fe20000004100 */
[----:B------:R-:W-:Y:S01]  /*4c90*/  @!P0 MOV R32, R51 ;  /* 0x0000003300208202 */ /* 0x000fe20000000f00 */
[----:B------:R-:W-:Y:S01]  /*4ca0*/  @!P0 HADD2.F32 R7, -RZ, R4.H0_H0 ;  /* 0x20000004ff078230 */ /* 0x000fe20000004100 */
[----:B------:R-:W-:Y:S01]  /*4cb0*/  @!P0 FMUL.FTZ R53, R30, R18 ;  /* 0x000000121e358220 */ /* 0x000fe20000410000 */
[----:B------:R-:W-:Y:S01]  /*4cc0*/  @!P0 HADD2.F32 R4, -RZ, R2.H1_H1 ;  /* 0x30000002ff048230 */ /* 0x000fe20000004100 */
[-C--:B------:R-:W-:Y:S01]  /*4cd0*/  @!P0 FMUL.FTZ R2, R20, R0.reuse ;  /* 0x0000000014028220 */ /* 0x080fe20000410000 */
[--C-:B------:R-:W-:Y:S01]  /*4ce0*/  @!P0 HADD2.F32 R43, -RZ, R32.reuse.H0_H0 ;  /* 0x20000020ff2b8230 */ /* 0x100fe20000004100 */
[----:B------:R-:W-:Y:S01]  /*4cf0*/  @!P0 FMUL.FTZ R9, R22, R7 ;  /* 0x0000000716098220 */ /* 0x000fe20000410000 */
[----:B------:R-:W-:Y:S01]  /*4d00*/  @!P0 HADD2.F32 R45, -RZ, R32.H1_H1 ;  /* 0x30000020ff2d8230 */ /* 0x000fe20000004100 */
[C---:B------:R-:W-:Y:S01]  /*4d10*/  @!P0 FMUL.FTZ R0, R5.reuse, R0 ;  /* 0x0000000005008220 */ /* 0x040fe20000410000 */
[--C-:B------:R-:W-:Y:S01]  /*4d20*/  @!P0 HADD2.F32 R32, -RZ, R41.reuse.H0_H0 ;  /* 0x20000029ff208230 */ /* 0x100fe20000004100 */
[----:B------:R-:W-:Y:S01]  /*4d30*/  @!P0 FFMA.FTZ R60, R5, R21, -R2 ;  /* 0x00000015053c8223 */ /* 0x000fe20000010802 */
[----:B------:R-:W-:Y:S01]  /*4d40*/  @!P0 MOV R5, R14 ;  /* 0x0000000e00058202 */ /* 0x000fe20000000f00 */
[C---:B------:R-:W-:Y:S01]  /*4d50*/  @!P0 FMUL.FTZ R2, R4.reuse, R7 ;  /* 0x0000000704028220 */ /* 0x040fe20000410000 */
[----:B------:R-:W-:Y:S01]  /*4d60*/  @!P0 HADD2.F32 R41, -RZ, R41.H1_H1 ;  /* 0x30000029ff298230 */ /* 0x000fe20000004100 */
[----:B------:R-:W-:Y:S01]  /*4d70*/  @!P0 FFMA.FTZ R57, R4, R23, -R9 ;  /* 0x0000001704398223 */ /* 0x000fe20000010809 */
[----:B------:R-:W-:Y:S01]  /*4d80*/  @!P0 HADD2.F32 R9, -RZ, R33.H1_H1 ;  /* 0x30000021ff098230 */ /* 0x000fe20000004100 */
[----:B------:R-:W-:Y:S01]  /*4d90*/  @!P0 IMAD.MOV.U32 R4, RZ, RZ, R15 ;  /* 0x000000ffff048224 */ /* 0x000fe200078e000f */
[----:B------:R-:W-:Y:S01]  /*4da0*/  @!P0 HADD2.F32 R33, -RZ, R70.H1_H1 ;  /* 0x30000046ff218230 */ /* 0x000fe20000004100 */
[----:B------:R-:W-:Y:S01]  /*4db0*/  @!P0 FMUL.FTZ R47, R41, R17 ;  /* 0x00000011292f8220 */ /* 0x000fe20000410000 */
[--C-:B------:R-:W-:Y:S01]  /*4dc0*/  @!P0 HADD2.F32 R7, -RZ, R5.reuse.H0_H0 ;  /* 0x20000005ff078230 */ /* 0x100fe20000004100 */
[----:B------:R-:W-:Y:S01]  /*4dd0*/  @!P0 FMUL.FTZ R52, R32, R9 ;  /* 0x0000000920348220 */ /* 0x000fe20000410000 */
[--C-:B------:R-:W-:Y:S01]  /*4de0*/  @!P0 HADD2.F32 R11, -RZ, R4.reuse.H0_H0 ;  /* 0x20000004ff0b8230 */ /* 0x100fe20000004100 */
[----:B------:R-:W-:Y:S01]  /*4df0*/  @!P0 FFMA.FTZ R56, R8, R31, -R53 ;  /* 0x0000001f08388223 */ /* 0x000fe20000010835 */
[----:B------:R-:W-:Y:S01]  /*4e00*/  @!P0 HADD2.F32 R10, -RZ, R4.H1_H1 ;  /* 0x30000004ff0a8230 */ /* 0x000fe20000004100 */
[----:B------:R-:W-:Y:S01]  /*4e10*/  @!P0 FMUL.FTZ R4, R45, R19 ;  /* 0x000000132d048220 */ /* 0x000fe20000410000 */
[----:B------:R-:W-:Y:S01]  /*4e20*/  @!P0 HADD2.F32 R6, -RZ, R5.H1_H1 ;  /* 0x30000005ff068230 */ /* 0x000fe20000004100 */
[----:B------:R-:W-:Y:S02]  /*4e30*/  @!P0 FMUL.FTZ R5, R43, R16 ;  /* 0x000000102b058220 */ /* 0x000fe40000410000 */
[----:B------:R-:W-:Y:S02]  /*4e40*/  @!P0 FFMA.FTZ R54, R10, R46, -R4 ;  /* 0x0000002e0a368223 */ /* 0x000fe40000010804 */
[----:B------:R-:W-:Y:S02]  /*4e50*/  @!P0 FFMA.FTZ R5, R11, R44, -R5 ;  /* 0x0000002c0b058223 */ /* 0x000fe40000010805 */
[----:B------:R-:W-:Y:S01]  /*4e60*/  @!P0 FFMA.FTZ R55, R7, R33, -R52 ;  /* 0x0000002107378223 */ /* 0x000fe20000010834 */
[----:B------:R-:W-:Y:S01]  /*4e70*/  @!P0 F2FP.PACK_AB R52, R56, R61 ;  /* 0x0000003d3834823e */ /* 0x000fe200000000ff */
[----:B------:R-:W-:Y:S01]  /*4e80*/  @!P0 FFMA.FTZ R53, R6, R42, -R47 ;  /* 0x0000002a06358223 */ /* 0x000fe2000001082f */
[----:B------:R-:W-:Y:S01]  /*4e90*/  @!P0 F2FP.PACK_AB R47, R57, R60 ;  /* 0x0000003c392f823e */ /* 0x000fe200000000ff */
[----:B------:R-:W-:Y:S01]  /*4ea0*/  @!P0 FMUL.FTZ R4, R8, R18 ;  /* 0x0000001208048220 */ /* 0x000fe20000410000 */
[----:B------:R-:W-:Y:S01]  /*4eb0*/  @!P0 F2FP.PACK_AB R18, R54, R5 ;  /* 0x000000053612823e */ /* 0x000fe200000000ff */
[----:B------:R-:W-:Y:S01]  /*4ec0*/  @!P0 FFMA.FTZ R0, R20, R21, R0 ;  /* 0x0000001514008223 */ /* 0x000fe20000010000 */
[----:B------:R-:W-:Y:S01]  /*4ed0*/  @!P0 F2FP.PACK_AB R8, R53, R55 ;  /* 0x000000373508823e */ /* 0x000fe200000000ff */
[----:B------:R-:W-:Y:S01]  /*4ee0*/  @!P0 IMAD.MOV.U32 R12, RZ, RZ, R47 ;  /* 0x000000ffff0c8224 */ /* 0x000fe200078e002f */
[----:B------:R-:W-:Y:S01]  /*4ef0*/  @!P0 MOV R13, R52 ;  /* 0x00000034000d8202 */ /* 0x000fe20000000f00 */
[----:B------:R-:W-:Y:S01]  /*4f00*/  @!P0 FFMA.FTZ R2, R22, R23, R2 ;  /* 0x0000001716028223 */ /* 0x000fe20000010002 */
[----:B------:R-:W-:Y:S01]  /*4f10*/  @!P0 MOV R14, R8 ;  /* 0x00000008000e8202 */ /* 0x000fe20000000f00 */
[----:B------:R-:W-:Y:S01]  /*4f20*/  @!P0 FMUL.FTZ R5, R7, R9 ;  /* 0x0000000907058220 */ /* 0x000fe20000410000 */
[----:B------:R-:W-:Y:S01]  /*4f30*/  @!P0 MOV R15, R18 ;  /* 0x00000012000f8202 */ /* 0x000fe20000000f00 */
[----:B------:R-:W-:Y:S01]  /*4f40*/  @!P0 FFMA.FTZ R3, R24, R25, R3 ;  /* 0x0000001918038223 */ /* 0x000fe20000010003 */
[----:B------:R-:W-:Y:S01]  /*4f50*/  @!P0 F2FP.PACK_AB R0, R2, R0 ;  /* 0x000000000200823e */ /* 0x000fe200000000ff */
[----:B------:R-:W-:Y:S02]  /*4f60*/  @!P0 FMUL.FTZ R6, R6, R17 ;  /* 0x0000001106068220 */ /* 0x000fe40000410000 */
[----:B------:R-:W-:Y:S01]  /*4f70*/  @!P0 FFMA.FTZ R4, R30, R31, R4 ;  /* 0x0000001f1e048223 */ /* 0x000fe20000010004 */
[----:B------:R1:W-:Y:S01]  /*4f80*/  STG.E.128 [R58.64], R12 ;  /* 0x0000000c3a007986 */ /* 0x0003e2000c101d06 */
[----:B------:R-:W-:Y:S02]  /*4f90*/  @!P0 FMUL.FTZ R7, R11, R16 ;  /* 0x000000100b078220 */ /* 0x000fe40000410000 */
[----:B------:R-:W-:Y:S01]  /*4fa0*/  @!P0 FFMA.FTZ R5, R32, R33, R5 ;  /* 0x0000002120058223 */ /* 0x000fe20000010005 */
[----:B------:R-:W-:Y:S01]  /*4fb0*/  @!P0 F2FP.PACK_AB R3, R4, R3 ;  /* 0x000000030403823e */ /* 0x000fe200000000ff */
[----:B------:R-:W-:Y:S02]  /*4fc0*/  @!P0 FMUL.FTZ R8, R10, R19 ;  /* 0x000000130a088220 */ /* 0x000fe40000410000 */
[----:B------:R-:W-:Y:S01]  /*4fd0*/  @!P0 FFMA.FTZ R6, R41, R42, R6 ;  /* 0x0000002a29068223 */ /* 0x000fe20000010006 */
[----:B------:R-:W-:Y:S01]  /*4fe0*/  @!P0 MOV R49, R3 ;  /* 0x0000000300318202 */ /* 0x000fe20000000f00 */
[----:B------:R-:W-:Y:S02]  /*4ff0*/  @!P0 FFMA.FTZ R7, R43, R44, R7 ;  /* 0x0000002c2b078223 */ /* 0x000fe40000010007 */
[----:B------:R-:W-:Y:S01]  /*5000*/  @!P0 FFMA.FTZ R8, R45, R46, R8 ;  /* 0x0000002e2d088223 */ /* 0x000fe20000010008 */
[----:B------:R-:W-:Y:S01]  /*5010*/  @!P0 F2FP.PACK_AB R5, R6, R5 ;  /* 0x000000050605823e */ /* 0x000fe200000000ff */
[----:B------:R-:W-:Y:S03]  /*5020*/  @!P0 IMAD.MOV.U32 R48, RZ, RZ, R0 ;  /* 0x000000ffff308224 */ /* 0x000fe600078e0000 */
[----:B------:R-:W-:Y:S02]  /*5030*/  @!P0 F2FP.PACK_AB R7, R8, R7 ;  /* 0x000000070807823e */ /* 0x000fe400000000ff */
[----:B------:R-:W-:Y:S02]  /*5040*/  @!P0 MOV R50, R5 ;  /* 0x0000000500328202 */ /* 0x000fe40000000f00 */
[----:B------:R-:W-:Y:S01]  /*5050*/  @!P0 MOV R51, R7 ;  /* 0x0000000700338202 */ /* 0x000fe20000000f00 */
[----:B------:R-:W-:-:S05]  /*5060*/  @P1 BRA `(.L_x_65) ;  /* 0x000001c000001947 */ /* 0x000fca0003800000 */
[----:B------:R-:W-:Y:S04]  /*5070*/  IADD3 R0, P1, P0, R88, R80, R102 ;  /* 0x0000005058007210 */ /* 0x000fe8000783e066 */
[----:B------:R-:W-:Y:S02]  /*5080*/  IADD3.X R3, R90, R79, R124, P1, P0 ;  /* 0x0000004f5a037210 */ /* 0x000fe40000fe047c */
[C---:B------:R-:W-:Y:S04]  /*5090*/  LEA R2, P0, R0.reuse, c[0x0][0x1c8], 0x1 ;  /* 0x0000720000027a11 */ /* 0x040fe800078008ff */
[----:B------:R-:W-:Y:S05]  /*50a0*/  LEA.HI.X R3, R0, c[0x0][0x1cc], R3, 0x1, P0 ;  /* 0x0000730000037a11 */ /* 0x000fea00000f0c03 */
[----:B------:R2:W-:Y:S01]  /*50b0*/  STG.E.128 [R2.64], R48 ;  /* 0x0000003002007986 */ /* 0x0005e2000c101d06 */
[----:B------:R-:W-:-:S05]  /*50c0*/  BRA `(.L_x_65) ;  /* 0x0000016000007947 */ /* 0x000fca0003800000 */
.L_x_61:
[----:B------:R-:W-:Y:S05]  /*50d0*/  IMAD R0, R78, -0x40, R96 ;  /* 0xffffffc04e007824 */ /* 0x000fea00078e0260 */
[----:B------:R-:W-:Y:S04]  /*50e0*/  IMNMX R0, R0, 0x40, PT ;  /* 0x0000004000007817 */ /* 0x000fe80003800200 */
[----:B------:R-:W-:-:S13]  /*50f0*/  ISETP.GE.AND P0, PT, R92, R0, PT ;  /* 0x000000005c00720c */ /* 0x000fda0003f06270 */
[----:B------:R-:W-:-:S05]  /*5100*/  @P0 BRA `(.L_x_65) ;  /* 0x0000012000000947 */ /* 0x000fca0003800000 */
[----:B------:R-:W-:Y:S02]  /*5110*/  ISETP.GE.AND P0, PT, R26, c[0x0][0x1d4], PT ;  /* 0x000075001a007a0c */ /* 0x000fe40003f06270 */
[----:B------:R-:W-:Y:S02]  /*5120*/  ISETP.GE.AND P2, PT, R29, c[0x0][0x1d4], PT ;  /* 0x000075001d007a0c */ /* 0x000fe40003f46270 */
[----:B------:R-:W-:Y:S09]  /*5130*/  ISETP.GE.AND P1, PT, R28, c[0x0][0x1d4], PT ;  /* 0x000075001c007a0c */ /* 0x000ff20003f26270 */
[----:B------:R-:W1:Y:S04]  /*5140*/  @!P0 LDS.128 R8, [R86+0x3000] ;  /* 0x0030000056088984 */ /* 0x000e680000000c00 */
[----:B------:R-:W2:Y:S04]  /*5150*/  @!P2 LDS.128 R4, [R87+0x3000] ;  /* 0x003000005704a984 */ /* 0x000ea80000000c00 */
[----:B-1----:R-:W-:Y:S01]  /*5160*/  @!P0 STG.E.128 [R60.64], R8 ;  /* 0x000000083c008986 */ /* 0x002fe2000c101d06 */
[----:B------:R-:W-:Y:S03]  /*5170*/  ISETP.GE.AND P0, PT, R95, c[0x0][0x1d4], PT ;  /* 0x000075005f007a0c */ /* 0x000fe60003f06270 */
[----:B------:R-:W1:Y:S04]  /*5180*/  @!P1 LDS.128 R8, [R86+0x4000] ;  /* 0x0040000056089984 */ /* 0x000e680000000c00 */
[----:B--2---:R-:W-:Y:S06]  /*5190*/  @!P2 STG.E.128 [R60.64+0x20], R4 ;  /* 0x000020043c00a986 */ /* 0x004fec000c101d06 */
[----:B------:R-:W2:Y:S04]  /*51a0*/  @!P0 LDS.128 R4, [R87+0x4000] ;  /* 0x0040000057048984 */ /* 0x000ea80000000c00 */
[----:B-1----:R-:W-:Y:S01]  /*51b0*/  @!P1 STG.E.128 [R60.64+0x40], R8 ;  /* 0x000040083c009986 */ /* 0x002fe2000c101d06 */
[----:B------:R-:W-:Y:S03]  /*51c0*/  ISETP.GE.AND P1, PT, R94, c[0x0][0x1d4], PT ;  /* 0x000075005e007a0c */ /* 0x000fe60003f26270 */
[----:B--2---:R-:W-:Y:S01]  /*51d0*/  @!P0 STG.E.128 [R60.64+0x60], R4 ;  /* 0x000060043c008986 */ /* 0x004fe2000c101d06 */
[----:B------:R-:W-:Y:S09]  /*51e0*/  ISETP.GE.AND P0, PT, R93, c[0x0][0x1d4], PT ;  /* 0x000075005d007a0c */ /* 0x000ff20003f06270 */
[----:B------:R-:W1:Y:S04]  /*51f0*/  @!P1 LDS.128 R8, [R86+0x5000] ;  /* 0x0050000056089984 */ /* 0x000e680000000c00 */
[----:B------:R-:W2:Y:S04]  /*5200*/  @!P0 LDS.128 R4, [R87+0x5000] ;  /* 0x0050000057048984 */ /* 0x000ea80000000c00 */
[----:B-1----:R1:W-:Y:S04]  /*5210*/  @!P1 STG.E.128 [R60.64+0x80], R8 ;  /* 0x000080083c009986 */ /* 0x0023e8000c101d06 */
[----:B--2---:R1:W-:Y:S02]  /*5220*/  @!P0 STG.E.128 [R60.64+0xa0], R4 ;  /* 0x0000a0043c008986 */ /* 0x0043e4000c101d06 */
.L_x_65:
[----:B------:R-:W-:Y:S05]  /*5230*/  BSYNC B1 ;  /* 0x0000000000017941 */ /* 0x000fea0003800000 */
.L_x_60:
[C---:B-1----:R-:W-:Y:S01]  /*5240*/  IMAD.SHL.U32 R10, R78.reuse, 0x40, RZ ;  /* 0x000000404e0a7824 */ /* 0x042fe200078e00ff */
[----:B------:R-:W-:Y:S01]  /*5250*/  SHF.L.U64.HI R9, R78, 0x6, R91 ;  /* 0x000000064e097819 */ /* 0x000fe2000001025b */
[----:B------:R-:W-:Y:S02]  /*5260*/  BSSY B0, `(.L_x_82) ;  /* 0x0000044000007945 */ /* 0x000fe40003800000 */
[----:B--2--5:R-:W-:Y:S01]  /*5270*/  IMAD.IADD R3, R142, 0x1, -R10 ;  /* 0x000000018e037824 */ /* 0x024fe200078e0a0a */
[----:B------:R-:W-:Y:S04]  /*5280*/  IADD3 R0, P1, R10, R143, RZ ;  /* 0x0000008f0a007210 */ /* 0x000fe80007f3e0ff */
[----:B------:R-:W-:Y:S02]  /*5290*/  ISETP.GE.AND P0, PT, R3, 0x21, PT ;  /* 0x000000210300780c */ /* 0x000fe40003f06270 */
[----:B------:R-:W-:Y:S11]  /*52a0*/  IADD3.X R2, R9, R145, RZ, P1, !PT ;  /* 0x0000009109027210 */ /* 0x000ff60000ffe4ff */
[----:B------:R-:W-:Y:S05]  /*52b0*/  @P0 IADD3 R8, P1, R0, 0x20, RZ ;  /* 0x0000002000080810 */ /* 0x000fea0007f3e0ff */
[----:B------:R-:W-:Y:S01]  /*52c0*/  @P0 IMAD.X R5, RZ, RZ, R2, P1 ;  /* 0x000000ffff050224 */ /* 0x000fe200008e0602 */
[----:B------:R-:W-:-:S13]  /*52d0*/  ISETP.GE.AND P1, PT, R3, 0x1, PT ;  /* 0x000000010300780c */ /* 0x000fda0003f26270 */
[-C--:B------:R-:W-:Y:S01]  /*52e0*/  @P1 MOV R3, R101.reuse ;  /* 0x0000006500031202 */ /* 0x080fe20000000f00 */
[----:B------:R-:W-:Y:S02]  /*52f0*/  @P1 IMAD R4, R2, c[0x0][0x258], RZ ;  /* 0x0000960002041a24 */ /* 0x000fe400078e02ff */
[----:B------:R-:W-:Y:S04]  /*5300*/  @P1 IMAD.MOV.U32 R2, RZ, RZ, R98 ;  /* 0x000000ffff021224 */ /* 0x000fe800078e0062 */
[C---:B------:R-:W-:Y:S04]  /*5310*/  @P1 IMAD.WIDE.U32 R2, R0.reuse, c[0x0][0x258], R2 ;  /* 0x0000960000021a25 */ /* 0x040fe800078e0002 */
[----:B------:R-:W-:Y:S01]  /*5320*/  @P1 IMAD R0, R0, c[0x0][0x25c], R4 ;  /* 0x0000970000001a24 */ /* 0x000fe200078e0204 */
[C---:B------:R-:W-:Y:S01]  /*5330*/  @P1 LEA R6, P2, R2.reuse, c[0x0][0x250], 0x1 ;  /* 0x0000940002061a11 */ /* 0x040fe200078408ff */
[----:B------:R-:W-:Y:S02]  /*5340*/  @P0 IMAD.MOV.U32 R4, RZ, RZ, R98 ;  /* 0x000000ffff040224 */ /* 0x000fe400078e0062 */
[----:B------:R-:W-:Y:S05]  /*5350*/  @P1 IMAD.IADD R0, R3, 0x1, R0 ;  /* 0x0000000103001824 */ /* 0x000fea00078e0200 */
[----:B------:R-:W-:Y:S01]  /*5360*/  @P1 LEA.HI.X R7, R2, c[0x0][0x254], R0, 0x1, P2 ;  /* 0x0000950002071a11 */ /* 0x000fe200010f0c00 */
[----:B------:R-:W-:Y:S01]  /*5370*/  @P0 IMAD R0, R5, c[0x0][0x258], RZ ;  /* 0x0000960005000a24 */ /* 0x000fe200078e02ff */
[----:B------:R-:W-:Y:S03]  /*5380*/  @P0 MOV R5, R101 ;  /* 0x0000006500050202 */ /* 0x000fe60000000f00 */
[----:B------:R-:W-:Y:S01]  /*5390*/  @!PT LDS RZ, [RZ] ;  /* 0x00000000fffff984 */ /* 0x000fe20000000800 */
[----:B------:R-:W-:Y:S01]  /*53a0*/  @!PT LDS RZ, [RZ] ;  /* 0x00000000fffff984 */ /* 0x000fe20000000800 */
[----:B------:R-:W-:Y:S01]  /*53b0*/  @!PT LDS RZ, [RZ] ;  /* 0x00000000fffff984 */ /* 0x000fe20000000800 */
[----:B------:R1:W-:Y:S01]  /*53c0*/  @P1 LDGSTS.E.BYPASS.LTC128B.128 [R85+0x100], [R6.64], !P5 ;  /* 0x0010000006551fae */ /* 0x0003e2000e901d46 */
[C---:B------:R-:W-:Y:S02]  /*53d0*/  @P0 IMAD R0, R8.reuse, c[0x0][0x25c], R0 ;  /* 0x0000970008000a24 */ /* 0x040fe400078e0200 */
[----:B------:R-:W-:Y:S01]  /*53e0*/  @P0 IMAD.WIDE.U32 R4, R8, c[0x0][0x258], R4 ;  /* 0x0000960008040a25 */ /* 0x000fe200078e0004 */
[----:B------:R1:W-:Y:S03]  /*53f0*/  @P1 LDGSTS.E.BYPASS.LTC128B.128 [R85+0x1100], [R6.64+0x40], !P4 ;  /* 0x0110004006551fae */ /* 0x0003e6000e101d46 */
[----:B------:R-:W-:Y:S01]  /*5400*/  @P0 IMAD.IADD R0, R5, 0x1, R0 ;  /* 0x0000000105000824 */ /* 0x000fe200078e0200 */
[----:B------:R1:W-:Y:S01]  /*5410*/  @P1 LDGSTS.E.BYPASS.LTC128B.128 [R85+0x2100], [R6.64+0x80], !P3 ;  /* 0x0210008006551fae */ /* 0x0003e2000d901d46 */
[C---:B------:R-:W-:Y:S04]  /*5420*/  @P0 LEA R2, P2, R4.reuse, c[0x0][0x250], 0x1 ;  /* 0x0000940004020a11 */ /* 0x040fe800078408ff */
[----:B------:R-:W-:Y:S02]  /*5430*/  @P0 LEA.HI.X R3, R4, c[0x0][0x254], R0, 0x1, P2 ;  /* 0x0000950004030a11 */ /* 0x000fe400010f0c00 */
[----:B------:R-:W-:Y:S03]  /*5440*/  IADD3 R0, -R10, R96, RZ ;  /* 0x000000600a007210 */ /* 0x000fe60007ffe1ff */
[----:B------:R1:W-:Y:S01]  /*5450*/  @P0 LDGSTS.E.BYPASS.LTC128B.128 [R85+0x900], [R2.64], !P5 ;  /* 0x0090000002550fae */ /* 0x0003e2000e901d46 */
[----:B------:R-:W-:Y:S03]  /*5460*/  IMNMX R0, R0, 0x40, PT ;  /* 0x0000004000007817 */ /* 0x000fe60003800200 */
[----:B------:R1:W-:Y:S04]  /*5470*/  @P0 LDGSTS.E.BYPASS.LTC128B.128 [R85+0x1900], [R2.64+0x40], !P4 ;  /* 0x0190004002550fae */ /* 0x0003e8000e101d46 */
[----:B------:R1:W-:Y:S01]  /*5480*/  @P0 LDGSTS.E.BYPASS.LTC128B.128 [R85+0x2900], [R2.64+0x80], !P3 ;  /* 0x0290008002550fae */ /* 0x0003e2000d901d46 */
[----:B------:R-:W-:Y:S03]  /*5490*/  ISETP.GE.AND P0, PT, R92, R0, PT ;  /* 0x000000005c00720c */ /* 0x000fe60003f06270 */
[----:B------:R-:W0:Y:S01]  /*54a0*/  LDGDEPBAR ;  /* 0x00000000000079af */ /* 0x000e220000000000 */
[----:B------:R-:W-:Y:S04]  /*54b0*/  DEPBAR.LE SB0, 0x0 ;  /* 0x000080000000791a */ /* 0x000fe80000000000 */
[----:B------:R-:W-:Y:S06]  /*54c0*/  BAR.SYNC.DEFER_BLOCKING 0x0 ;  /* 0x0000000000007b1d */ /* 0x000fec0000010000 */
[----:B------:R-:W-:-:S05]  /*54d0*/  @P0 BRA `(.L_x_83) ;  /* 0x000001c000000947 */ /* 0x000fca0003800000 */
[----:B-1----:R-:W-:Y:S01]  /*54e0*/  IADD3 R0, P0, R10, R141, RZ ;  /* 0x0000008d0a007210 */ /* 0x002fe20007f1e0ff */
[----:B------:R-:W-:Y:S01]  /*54f0*/  IMAD.MOV.U32 R4, RZ, RZ, R114 ;  /* 0x000000ffff047224 */ /* 0x000fe200078e0072 */
[----:B------:R-:W-:Y:S01]  /*5500*/  ISETP.GE.AND P1, PT, R26, c[0x0][0x1d4], PT ;  /* 0x000075001a007a0c */ /* 0x000fe20003f26270 */
[----:B------:R-:W-:Y:S02]  /*5510*/  IMAD.MOV.U32 R5, RZ, RZ, R132 ;  /* 0x000000ffff057224 */ /* 0x000fe400078e0084 */
[----:B------:R-:W-:Y:S02]  /*5520*/  IMAD.X R2, R9, 0x1, R140, P0 ;  /* 0x0000000109027824 */ /* 0x000fe400000e068c */
[----:B------:R-:W-:Y:S04]  /*5530*/  IMAD.WIDE.U32 R4, R0, c[0x0][0x208], R4 ;  /* 0x0000820000047a25 */ /* 0x000fe800078e0004 */
[----:B------:R-:W-:Y:S04]  /*5540*/  IMAD R2, R2, c[0x0][0x208], RZ ;  /* 0x0000820002027a24 */ /* 0x000fe800078e02ff */
[----:B------:R-:W1:Y:S01]  /*5550*/  @!P1 LDS.128 R8, [R86] ;  /* 0x0000000056089984 */ /* 0x000e620000000c00 */
[----:B------:R-:W-:Y:S01]  /*5560*/  IMAD R0, R0, c[0x0][0x20c], R2 ;  /* 0x0000830000007a24 */ /* 0x000fe200078e0202 */
[C---:B------:R-:W-:Y:S03]  /*5570*/  LEA R2, P0, R4.reuse, c[0x0][0x1f8], 0x1 ;  /* 0x00007e0004027a11 */ /* 0x040fe600078008ff */
[----:B------:R-:W-:Y:S05]  /*5580*/  IMAD.IADD R0, R5, 0x1, R0 ;  /* 0x0000000105007824 */ /* 0x000fea00078e0200 */
[----:B------:R-:W-:Y:S02]  /*5590*/  LEA.HI.X R3, R4, c[0x0][0x1fc], R0, 0x1, P0 ;  /* 0x00007f0004037a11 */ /* 0x000fe400000f0c00 */
[----:B------:R-:W-:-:S13]  /*55a0*/  ISETP.GE.AND P0, PT, R29, c[0x0][0x1d4], PT ;  /* 0x000075001d007a0c */ /* 0x000fda0003f06270 */
[----:B------:R-:W2:Y:S04]  /*55b0*/  @!P0 LDS.128 R4, [R87] ;  /* 0x0000000057048984 */ /* 0x000ea80000000c00 */
[----:B-1----:R-:W-:Y:S01]  /*55c0*/  @!P1 STG.E.128 [R2.64], R8 ;  /* 0x0000000802009986 */ /* 0x002fe2000c101d06 */
[----:B------:R-:W-:-:S13]  /*55d0*/  ISETP.GE.AND P1, PT, R28, c[0x0][0x1d4], PT ;  /* 0x000075001c007a0c */ /* 0x000fda0003f26270 */
[----:B------:R-:W1:Y:S04]  /*55e0*/  @!P1 LDS.128 R8, [R86+0x1000] ;  /* 0x0010000056089984 */ /* 0x000e680000000c00 */
[----:B--2---:R-:W-:Y:S01]  /*55f0*/  @!P0 STG.E.128 [R2.64+0x20], R4 ;  /* 0x0000200402008986 */ /* 0x004fe2000c101d06 */
[----:B------:R-:W-:-:S13]  /*5600*/  ISETP.GE.AND P0, PT, R95, c[0x0][0x1d4], PT ;  /* 0x000075005f007a0c */ /* 0x000fda0003f06270 */
[----:B------:R-:W2:Y:S04]  /*5610*/  @!P0 LDS.128 R4, [R87+0x1000] ;  /* 0x0010000057048984 */ /* 0x000ea80000000c00 */
[----:B-1----:R-:W-:Y:S01]  /*5620*/  @!P1 STG.E.128 [R2.64+0x40], R8 ;  /* 0x0000400802009986 */ /* 0x002fe2000c101d06 */
[----:B------:R-:W-:-:S13]  /*5630*/  ISETP.GE.AND P1, PT, R94, c[0x0][0x1d4], PT ;  /* 0x000075005e007a0c */ /* 0x000fda0003f26270 */
[----:B------:R-:W1:Y:S04]  /*5640*/  @!P1 LDS.128 R8, [R86+0x2000] ;  /* 0x0020000056089984 */ /* 0x000e680000000c00 */
[----:B--2---:R-:W-:Y:S01]  /*5650*/  @!P0 STG.E.128 [R2.64+0x60], R4 ;  /* 0x0000600402008986 */ /* 0x004fe2000c101d06 */
[----:B------:R-:W-:-:S13]  /*5660*/  ISETP.GE.AND P0, PT, R93, c[0x0][0x1d4], PT ;  /* 0x000075005d007a0c */ /* 0x000fda0003f06270 */
[----:B------:R-:W2:Y:S04]  /*5670*/  @!P0 LDS.128 R4, [R87+0x2000] ;  /* 0x0020000057048984 */ /* 0x000ea80000000c00 */
[----:B-1----:R1:W-:Y:S04]  /*5680*/  @!P1 STG.E.128 [R2.64+0x80], R8 ;  /* 0x0000800802009986 */ /* 0x0023e8000c101d06 */
[----:B--2---:R1:W-:Y:S02]  /*5690*/  @!P0 STG.E.128 [R2.64+0xa0], R4 ;  /* 0x0000a00402008986 */ /* 0x0043e4000c101d06 */
.L_x_83:
[----:B-1----:R-:W-:Y:S05]  /*56a0*/  BSYNC B0 ;  /* 0x0000000000007941 */ /* 0x002fea0003800000 */
.L_x_82:
[C---:B------:R-:W-:Y:S02]  /*56b0*/  ISETP.GT.AND P0, PT, R78.reuse, R144, PT ;  /* 0x000000904e00720c */ /* 0x040fe40003f04270 */
[----:B------:R-:W-:Y:S11]  /*56c0*/  IADD3 R78, R78, -0x1, RZ ;  /* 0xffffffff4e4e7810 */ /* 0x000ff60007ffe0ff */
[----:B------:R-:W-:Y:S01]  /*56d0*/  @P0 SHF.R.S32.HI R2, RZ, 0x1f, R78 ;  /* 0x0000001fff020819 */ /* 0x000fe2000001144e */
[----:B------:R-:W-:Y:S02]  /*56e0*/  @P0 IMAD R0, R157, R78, RZ ;  /* 0x0000004e9d000224 */ /* 0x000fe400078e02ff */
[----:B------:R-:W-:Y:S02]  /*56f0*/  @P0 IMAD.MOV.U32 R4, RZ, RZ, R116 ;  /* 0x000000ffff040224 */ /* 0x000fe400078e0074 */
[----:B------:R-:W-:Y:S02]  /*5700*/  @P0 IMAD.MOV.U32 R5, RZ, RZ, R105 ;  /* 0x000000ffff050224 */ /* 0x000fe400078e0069 */
[-C--:B------:R-:W-:Y:S02]  /*5710*/  @P0 IMAD R0, R2, R162.reuse, R0 ;  /* 0x000000a202000224 */ /* 0x080fe400078e0200 */
[----:B------:R-:W-:Y:S04]  /*5720*/  @P0 IMAD.WIDE.U32 R4, R78, R162, R4 ;  /* 0x000000a24e040225 */ /* 0x000fe800078e0004 */
[----:B------:R-:W-:Y:S01]  /*5730*/  @P0 IMAD.IADD R0, R5, 0x1, R0 ;  /* 0x0000000105000824 */ /* 0x000fe200078e0200 */
[C---:B------:R-:W-:Y:S04]  /*5740*/  @P0 LEA R2, P1, R4.reuse, c[0x0][0x220], 0x1 ;  /* 0x0000880004020a11 */ /* 0x040fe800078208ff */
[----:B------:R-:W-:Y:S02]  /*5750*/  @P0 LEA.HI.X R3, R4, c[0x0][0x224], R0, 0x1, P1 ;  /* 0x0000890004030a11 */ /* 0x000fe400008f0c00 */
[C---:B------:R-:W-:Y:S03]  /*5760*/  @P0 LEA R4, P1, R161.reuse, R2, 0x1 ;  /* 0x00000002a1040211 */ /* 0x040fe600078208ff */
[----:B------:R-:W-:Y:S01]  /*5770*/  @!PT LDS RZ, [RZ] ;  /* 0x00000000fffff984 */ /* 0x000fe20000000800 */
[----:B------:R-:W-:Y:S01]  /*5780*/  @!PT LDS RZ, [RZ] ;  /* 0x00000000fffff984 */ /* 0x000fe20000000800 */
[----:B------:R-:W-:Y:S01]  /*5790*/  @!PT LDS RZ, [RZ] ;  /* 0x00000000fffff984 */ /* 0x000fe20000000800 */
[----:B------:R1:W-:Y:S01]  /*57a0*/  @P0 LDGSTS.E.BYPASS.LTC128B.128 [R85+0x3100], [R2.64], !P5 ;  /* 0x0310000002550fae */ /* 0x0003e2000e901d46 */
[----:B------:R-:W-:Y:S03]  /*57b0*/  @P0 LEA.HI.X R5, R161, R3, R156, 0x1, P1 ;  /* 0x00000003a1050211 */ /* 0x000fe600008f0c9c */
[----:B------:R1:W-:Y:S04]  /*57c0*/  @P0 LDGSTS.E.BYPASS.LTC128B.128 [R85+0x4100], [R2.64+0x40], !P4 ;  /* 0x0410004002550fae */ /* 0x0003e8000e101d46 */
[----:B------:R1:W-:Y:S04]  /*57d0*/  @P0 LDGSTS.E.BYPASS.LTC128B.128 [R85+0x5100], [R2.64+0x80], !P3 ;  /* 0x0510008002550fae */ /* 0x0003e8000d901d46 */
[----:B------:R1:W-:Y:S04]  /*57e0*/  @P0 LDGSTS.E.BYPASS.LTC128B.128 [R85+0x3900], [R4.64], !P5 ;  /* 0x0390000004550fae */ /* 0x0003e8000e901d46 */
[----:B------:R1:W-:Y:S04]  /*57f0*/  @P0 LDGSTS.E.BYPASS.LTC128B.128 [R85+0x4900], [R4.64+0x40], !P4 ;  /* 0x0490004004550fae */ /* 0x0003e8000e101d46 */
[----:B------:R1:W-:Y:S04]  /*5800*/  @P0 LDGSTS.E.BYPASS.LTC128B.128 [R85+0x5900], [R4.64+0x80], !P3 ;  /* 0x0590008004550fae */ /* 0x0003e8000d901d46 */
[----:B------:R-:W0:Y:S01]  /*5810*/  LDGDEPBAR ;  /* 0x00000000000079af */ /* 0x000e220000000000 */
[----:B------:R-:W-:-:S05]  /*5820*/  @P0 BRA `(.L_x_84) ;  /* 0xffffc29000000947 */ /* 0x000fca000383ffff */
[----:B------:R-:W-:Y:S06]  /*5830*/  BAR.SYNC.DEFER_BLOCKING 0x0 ;  /* 0x0000000000007b1d */ /* 0x000fec0000010000 */
.L_x_59:
[----:B------:R-:W-:Y:S01]  /*5840*/  ISETP.GE.AND P0, PT, R165, 0x1, PT ;  /* 0x00000001a500780c */ /* 0x000fe20003f06270 */
[----:B------:R-:W-:Y:S01]  /*5850*/  IMAD.IADD R12, R150, 0x1, R148 ;  /* 0x00000001960c7824 */ /* 0x000fe200078e0294 */
[----:B------:R-:W-:Y:S01]  /*5860*/  PLOP3.LUT P4, PT, PT, PT, PT, 0x80, 0x0 ;  /* 0x000000000000781c */ /* 0x000fe20003f8f070 */
[----:B------:R-:W-:Y:S01]  /*5870*/  CS2R R94, SRZ ;  /* 0x00000000005e7805 */ /* 0x000fe2000001ff00 */
[----:B------:R-:W-:Y:S01]  /*5880*/  CS2R R92, SRZ ;  /* 0x00000000005c7805 */ /* 0x000fe2000001ff00 */
[----:B------:R-:W-:Y:S01]  /*5890*/  CS2R R98, SRZ ;  /* 0x0000000000627805 */ /* 0x000fe2000001ff00 */
[----:B------:R-:W-:Y:S01]  /*58a0*/  CS2R R96, SRZ ;  /* 0x0000000000607805 */ /* 0x000fe2000001ff00 */
[----:B------:R-:W-:Y:S01]  /*58b0*/  CS2R R90, SRZ ;  /* 0x00000000005a7805 */ /* 0x000fe2000001ff00 */
[----:B------:R-:W-:Y:S01]  /*58c0*/  CS2R R88, SRZ ;  /* 0x0000000000587805 */ /* 0x000fe2000001ff00 */
[----:B------:R-:W-:Y:S01]  /*58d0*/  CS2R R86, SRZ ;  /* 0x0000000000567805 */ /* 0x000fe2000001ff00 */
[----:B-1----:R-:W-:Y:S01]  /*58e0*/  CS2R R84, SRZ ;  /* 0x0000000000547805 */ /* 0x002fe2000001ff00 */
[----:B------:R-:W-:Y:S01]  /*58f0*/  CS2R R14, SRZ ;  /* 0x00000000000e7805 */ /* 0x000fe2000001ff00 */
[----:B------:R-:W-:Y:S01]  /*5900*/  MOV R78, RZ ;  /* 0x000000ff004e7202 */ /* 0x000fe20000000f00 */
[----:B------:R-:W-:Y:S01]  /*5910*/  IMAD.MOV.U32 R76, RZ, RZ, RZ ;  /* 0x000000ffff4c7224 */ /* 0x000fe200078e00ff */
        /* <DEDUP_REMOVED lines=16> */
[----:B------:R-:W-:Y:S01]  /*5a20*/  CS2R R26, SRZ ;  /* 0x00000000001a7805 */ /* 0x000fe2000001ff00 */
[----:B------:R-:W-:Y:S01]  /*5a30*/  MOV R160, RZ ;  /* 0x000000ff00a07202 */ /* 0x000fe20000000f00 */
[----:B------:R-:W-:Y:S01]  /*5a40*/  IMAD.MOV.U32 R158, RZ, RZ, RZ ;  /* 0x000000ffff9e7224 */ /* 0x000fe200078e00ff */
[----:B------:R-:W-:Y:S01]  /*5a50*/  MOV R28, RZ ;  /* 0x000000ff001c7202 */ /* 0x000fe20000000f00 */
[----:B------:R-:W-:Y:S01]  /*5a60*/  IMAD.MOV.U32 R156, RZ, RZ, RZ ;  /* 0x000000ffff9c7224 */ /* 0x000fe200078e00ff */
[----:B------:R-:W-:Y:S01]  /*5a70*/  CS2R R150, SRZ ;  /* 0x0000000000967805 */ /* 0x000fe2000001ff00 */
[----:B------:R-:W-:Y:S01]  /*5a80*/  CS2R R30, SRZ ;  /* 0x00000000001e7805 */ /* 0x000fe2000001ff00 */
[----:B------:R-:W-:Y:S01]  /*5a90*/  MOV R148, RZ ;  /* 0x000000ff00947202 */ /* 0x000fe20000000f00 */
[----:B------:R-:W-:Y:S01]  /*5aa0*/  IMAD.MOV.U32 R154, RZ, RZ, RZ ;  /* 0x000000ffff9a7224 */ /* 0x000fe200078e00ff */
[----:B------:R-:W-:Y:S01]  /*5ab0*/  CS2R R32, SRZ ;  /* 0x0000000000207805 */ /* 0x000fe2000001ff00 */
[----:B------:R-:W-:Y:S01]  /*5ac0*/  MOV R152, RZ ;  /* 0x000000ff00987202 */ /* 0x000fe20000000f00 */
[----:B------:R-:W-:Y:S01]  /*5ad0*/  CS2R R146, SRZ ;  /* 0x0000000000927805 */ /* 0x000fe2000001ff00 */
        /* <DEDUP_REMOVED lines=18> */
[----:B------:R-:W-:Y:S01]  /*5c00*/  CS2R R42, SRZ ;  /* 0x00000000002a7805 */ /* 0x000fe2000001ff00 */
[----:B------:R-:W-:Y:S01]  /*5c10*/  IMAD.MOV.U32 R122, RZ, RZ, RZ ;  /* 0x000000ffff7a7224 */ /* 0x000fe200078e00ff */
[----:B------:R-:W-:Y:S01]  /*5c20*/  MOV R120, RZ ;  /* 0x000000ff00787202 */ /* 0x000fe20000000f00 */
[----:B------:R-:W-:Y:S01]  /*5c30*/  CS2R R110, SRZ ;  /* 0x00000000006e7805 */ /* 0x000fe2000001ff00 */
[----:B------:R-:W-:Y:S01]  /*5c40*/  IMAD.MOV.U32 R108, RZ, RZ, RZ ;  /* 0x000000ffff6c7224 */ /* 0x000fe200078e00ff */
[----:B------:R-:W-:Y:S01]  /*5c50*/  CS2R R44, SRZ ;  /* 0x00000000002c7805 */ /* 0x000fe2000001ff00 */
[----:B------:R-:W-:Y:S01]  /*5c60*/  MOV R114, RZ ;  /* 0x000000ff00727202 */ /* 0x000fe20000000f00 */
[----:B------:R-:W-:Y:S01]  /*5c70*/  IMAD.MOV.U32 R112, RZ, RZ, RZ ;  /* 0x000000ffff707224 */ /* 0x000fe200078e00ff */
[----:B------:R-:W-:Y:S01]  /*5c80*/  MOV R54, RZ ;  /* 0x000000ff00367202 */ /* 0x000fe20000000f00 */
[----:B------:R-:W-:Y:S01]  /*5c90*/  IMAD.MOV.U32 R53, RZ, RZ, RZ ;  /* 0x000000ffff357224 */ /* 0x000fe200078e00ff */
[----:B------:R-:W-:Y:S01]  /*5ca0*/  CS2R R50, SRZ ;  /* 0x0000000000327805 */ /* 0x000fe2000001ff00 */
[----:B------:R-:W-:Y:S05]  /*5cb0*/  @!P0 BRA `(.L_x_85) ;  /* 0x0000efc000008947 */ /* 0x000fea0003800000 */
[----:B------:R-:W2:Y:S01]  /*5cc0*/  LDL R48, [R1+0x58] ;  /* 0x0000580001307983 */ /* 0x000ea20000100800 */
[----:B------:R-:W-:-:S04]  /*5cd0*/  ISETP.NE.U32.AND P0, PT, RZ, c[0x0][0x340], PT ;  /* 0x0000d000ff007a0c */ /* 0x000fc80003f05070 */
[----:B------:R-:W-:-:S13]  /*5ce0*/  ISETP.NE.AND.EX P2, PT, RZ, c[0x0][0x344], PT, P0 ;  /* 0x0000d100ff007a0c */ /* 0x000fda0003f45300 */
[----:B------:R-:W-:Y:S01]  /*5cf0*/  @P2 IMAD.MOV.U32 R2, RZ, RZ, 0x4 ;  /* 0x00000004ff022424 */ /* 0x000fe200078e00ff */
[----:B------:R-:W-:Y:S02]  /*5d00*/  SHF.R.S32.HI R0, RZ, 0x1f, R153 ;  /* 0x0000001fff007819 */ /* 0x000fe40000011499 */
[----:B------:R-:W-:-:S03]  /*5d10*/  SHF.R.S32.HI R14, RZ, 0x1f, R167 ;  /* 0x0000001fff0e7819 */ /* 0x000fc600000114a7 */
[----:B------:R-:W-:Y:S01]  /*5d20*/  IMAD R0, R0, c[0x0][0x178], RZ ;  /* 0x00005e0000007a24 */ /* 0x000fe200078e02ff */
[CC--:B------:R-:W-:Y:S01]  /*5d30*/  LEA.HI R27, R14.reuse, R167.reuse, RZ, 0x4 ;  /* 0x000000a70e1b7211 */ /* 0x0c0fe200078f20ff */
[----:B------:R-:W-:Y:S02]  /*5d40*/  IMAD.MOV.U32 R4, RZ, RZ, c[0x0][0x2c4] ;  /* 0x0000b100ff047624 */ /* 0x000fe400078e00ff */
[----:B------:R-:W-:Y:S01]  /*5d50*/  IMAD R0, R153, c[0x0][0x17c], R0 ;  /* 0x00005f0099007a24 */ /* 0x000fe200078e0200 */
[CC--:B------:R-:W-:Y:S02]  /*5d60*/  LEA.HI R28, R14.reuse, R167.reuse, RZ, 0x3 ;  /* 0x000000a70e1c7211 */ /* 0x0c0fe400078f18ff */
[----:B------:R-:W-:Y:S01]  /*5d70*/  LEA.HI R13, R14, R167, RZ, 0x2 ;  /* 0x000000a70e0d7211 */ /* 0x000fe200078f10ff */
[----:B------:R-:W1:Y:S01]  /*5d80*/  S2R R29, SR_CTAID.Y ;  /* 0x00000000001d7919 */ /* 0x000e620000002600 */
[----:B------:R-:W-:Y:S02]  /*5d90*/  ISETP.NE.AND P1, PT, R4, 0x1, PT ;  /* 0x000000010400780c */ /* 0x000fe40003f25270 */
[----:B------:R-:W-:-:S02]  /*5da0*/  SHF.R.S32.HI R4, RZ, 0x3, R28 ;  /* 0x00000003ff047819 */ /* 0x000fc4000001141c */
[----:B------:R-:W-:-:S03]  /*5db0*/  LOP3.LUT R7, R13, 0xfffffffc, RZ, 0xc0, !PT ;  /* 0xfffffffc0d077812 */ /* 0x000fc600078ec0ff */
[----:B------:R-:W-:Y:S02]  /*5dc0*/  IMAD.SHL.U32 R4, R4, 0x40, RZ ;  /* 0x0000004004047824 */ /* 0x000fe400078e00ff */
[----:B------:R-:W-:Y:S01]  /*5dd0*/  IMAD.IADD R7, R167, 0x1, -R7 ;  /* 0x00000001a7077824 */ /* 0x000fe200078e0a07 */
[----:B------:R-:W-:Y:S02]  /*5de0*/  LOP3.LUT R5, R28, 0xfffffff8, RZ, 0xc0, !PT ;  /* 0xfffffff81c057812 */ /* 0x000fe400078ec0ff */
[----:B------:R-:W-:Y:S01]  /*5df0*/  LOP3.LUT R4, R4, 0xc0, RZ, 0xc0, !PT ;  /* 0x000000c004047812 */ /* 0x000fe200078ec0ff */
[----:B------:R-:W-:Y:S01]  /*5e00*/  IMAD.SHL.U32 R6, R7, 0x8, RZ ;  /* 0x0000000807067824 */ /* 0x000fe200078e00ff */
[----:B------:R-:W-:Y:S01]  /*5e10*/  SHF.R.S32.HI R64, RZ, 0x2, R13 ;  /* 0x00000002ff407819 */ /* 0x000fe2000001140d */
[----:B------:R-:W-:-:S04]  /*5e20*/  IMAD.IADD R5, R167, 0x1, -R5 ;  /* 0x00000001a7057824 */ /* 0x000fc800078e0a05 */
[----:B------:R-:W-:Y:S01]  /*5e30*/  IMAD R7, R7, 0x20, R64 ;  /* 0x0000002007077824 */ /* 0x000fe200078e0240 */
[----:B------:R-:W-:Y:S02]  /*5e40*/  LEA.HI R22, R5, R5, RZ, 0x1 ;  /* 0x0000000505167211 */ /* 0x000fe400078f08ff */
[----:B------:R-:W-:Y:S01]  /*5e50*/  ISETP.NE.U32.AND P0, PT, RZ, c[0x0][0x348], PT ;  /* 0x0000d200ff007a0c */ /* 0x000fe20003f05070 */
[----:B------:R-:W-:Y:S02]  /*5e60*/  IMAD R15, R169, 0x80, R7 ;  /* 0x00000080a90f7824 */ /* 0x000fe400078e0207 */
[----:B--2---:R-:W-:-:S05]  /*5e70*/  @P2 IMAD.WIDE R2, R48, R2, c[0x0][0x340] ;  /* 0x0000d00030022625 */ /* 0x004fca00078e0202 */
[----:B------:R2:W3:Y:S01]  /*5e80*/  @P2 LDG.E R25, [R2.64] ;  /* 0x0000000602192981 */ /* 0x0004e2000c1e1900 */
[----:B------:R-:W-:Y:S01]  /*5e90*/  SHF.R.S32.HI R24, RZ, 0x1f, R48 ;  /* 0x0000001fff187819 */ /* 0x000fe20000011430 */
[----:B------:R-:W-:Y:S01]  /*5ea0*/  IMAD.MOV.U32 R10, RZ, RZ, R15 ;  /* 0x000000ffff0a7224 */ /* 0x000fe200078e000f */
[----:B------:R-:W-:Y:S01]  /*5eb0*/  ISETP.NE.AND.EX P0, PT, RZ, c[0x0][0x34c], PT, P0 ;  /* 0x0000d300ff007a0c */ /* 0x000fe20003f05300 */
[----:B------:R-:W-:Y:S01]  /*5ec0*/  IMAD R54, R155, c[0x0][0x2c4], RZ ;  /* 0x0000b1009b367a24 */ /* 0x000fe200078e02ff */
[----:B------:R-:W-:Y:S01]  /*5ed0*/  LEA.HI R154, R14, R167, RZ, 0x5 ;  /* 0x000000a70e9a7211 */ /* 0x000fe200078f28ff */
[----:B------:R-:W-:Y:S01]  /*5ee0*/  BSSY B0, `(.L_x_86) ;  /* 0x00000a4000007945 */ /* 0x000fe20003800000 */
[----:B------:R-:W-:Y:S02]  /*5ef0*/  SHF.R.S32.HI R63, RZ, 0x4, R27 ;  /* 0x00000004ff3f7819 */ /* 0x000fe4000001141b */
[----:B------:R-:W-:Y:S01]  /*5f00*/  SHF.R.S32.HI R16, RZ, 0x5, R154 ;  /* 0x00000005ff107819 */ /* 0x000fe2000001149a */
[----:B--2---:R-:W-:-:S04]  /*5f10*/  IMAD.WIDE.U32 R2, R153, c[0x0][0x178], RZ ;  /* 0x00005e0099027a25 */ /* 0x004fc800078e00ff */
[----:B------:R-:W-:Y:S01]  /*5f20*/  IMAD.IADD R3, R3, 0x1, R0 ;  /* 0x0000000103037824 */ /* 0x000fe200078e0200 */
[----:B------:R-:W-:-:S03]  /*5f30*/  LOP3.LUT R0, R27, 0xfffffff0, RZ, 0xc0, !PT ;  /* 0xfffffff01b007812 */ /* 0x000fc600078ec0ff */
[----:B-1----:R-:W-:-:S04]  /*5f40*/  IMAD.WIDE.U32 R2, R29, c[0x0][0x1b8], R2 ;  /* 0x00006e001d027a25 */ /* 0x002fc800078e0002 */
[----:B------:R-:W-:-:S05]  /*5f50*/  IMAD.IADD R0, R167, 0x1, -R0 ;  /* 0x00000001a7007824 */ /* 0x000fca00078e0a00 */
[----:B------:R-:W-:Y:S02]  /*5f60*/  SHF.R.S32.HI R9, RZ, 0x1f, R0 ;  /* 0x0000001fff097819 */ /* 0x000fe40000011400 */
[-C--:B------:R-:W-:Y:S02]  /*5f70*/  LEA.HI R11, R0, R0.reuse, RZ, 0x1 ;  /* 0x00000000000b7211 */ /* 0x080fe400078f08ff */
[----:B------:R-:W-:Y:S02]  /*5f80*/  LEA.HI R23, R9, R0, RZ, 0x3 ;  /* 0x0000000009177211 */ /* 0x000fe400078f18ff */
[----:B------:R-:W-:Y:S02]  /*5f90*/  LOP3.LUT R9, R4, 0x18, R6, 0xf8, !PT ;  /* 0x0000001804097812 */ /* 0x000fe400078ef806 */
[----:B------:R-:W-:Y:S02]  /*5fa0*/  SHF.R.U32.HI R4, RZ, 0x3, R4 ;  /* 0x00000003ff047819 */ /* 0x000fe40000011604 */
[----:B------:R-:W-:-:S02]  /*5fb0*/  LOP3.LUT R8, R11, 0x7fffffe, RZ, 0xc0, !PT ;  /* 0x07fffffe0b087812 */ /* 0x000fc400078ec0ff */
[----:B------:R-:W-:Y:S01]  /*5fc0*/  LOP3.LUT R20, R9, R4, RZ, 0x3c, !PT ;  /* 0x0000000409147212 */ /* 0x000fe200078e3cff */
[----:B------:R-:W-:Y:S01]  /*5fd0*/  IMAD R4, R171, c[0x0][0x1b8], RZ ;  /* 0x00006e00ab047a24 */ /* 0x000fe200078e02ff */
[----:B------:R-:W-:Y:S01]  /*5fe0*/  LEA.HI R9, R13, R64, RZ, 0x1 ;  /* 0x000000400d097211 */ /* 0x000fe200078f08ff */
[----:B------:R-:W-:Y:S01]  /*5ff0*/  IMAD.IADD R21, R0, 0x1, -R8 ;  /* 0x0000000100157824 */ /* 0x000fe200078e0a08 */
[----:B------:R-:W-:Y:S01]  /*6000*/  LOP3.LUT R0, R22, 0x7fffffe, RZ, 0xc0, !PT ;  /* 0x07fffffe16007812 */ /* 0x000fe200078ec0ff */
[----:B------:R-:W-:Y:S01]  /*6010*/  IMAD R4, R29, c[0x0][0x1bc], R4 ;  /* 0x00006f001d047a24 */ /* 0x000fe200078e0204 */
[----:B------:R-:W-:-:S03]  /*6020*/  SHF.R.S32.HI R8, RZ, 0x1f, R12 ;  /* 0x0000001fff087819 */ /* 0x000fc6000001140c */
[----:B------:R-:W-:Y:S01]  /*6030*/  IMAD.IADD R26, R5, 0x1, -R0 ;  /* 0x00000001051a7824 */ /* 0x000fe200078e0a00 */
[----:B------:R-:W-:Y:S01]  /*6040*/  IADD3 R3, R3, R4, RZ ;  /* 0x0000000403037210 */ /* 0x000fe20007ffe0ff */
[----:B------:R-:W-:Y:S01]  /*6050*/  @P1 IMAD.HI.U32 R4, R15, c[0x0][0x2c8], RZ ;  /* 0x0000b2000f041a27 */ /* 0x000fe200078e00ff */
[----:B------:R-:W-:Y:S02]  /*6060*/  IADD3 R0, R6, 0x40, RZ ;  /* 0x0000004006007810 */ /* 0x000fe40007ffe0ff */
[----:B------:R-:W-:Y:S02]  /*6070*/  SEL R5, R24, RZ, !P0 ;  /* 0x000000ff18057207 */ /* 0x000fe40004000000 */
[----:B------:R-:W-:Y:S02]  /*6080*/  @P1 SHF.R.U32.HI R10, RZ, c[0x0][0x2cc], R4 ;  /* 0x0000b300ff0a1a19 */ /* 0x000fe40000011604 */
[C---:B------:R-:W-:Y:S01]  /*6090*/  ISETP.GE.AND P3, PT, R0.reuse, c[0x0][0x1d4], PT ;  /* 0x0000750000007a0c */ /* 0x040fe20003f66270 */
[----:B------:R-:W-:Y:S01]  /*60a0*/  IMAD R7, R5, c[0x0][0x1c0], RZ ;  /* 0x0000700005077a24 */ /* 0x000fe200078e02ff */
[----:B------:R-:W-:-:S02]  /*60b0*/  ISETP.GE.AND P4, PT, R0, c[0x0][0x198], PT ;  /* 0x0000660000007a0c */ /* 0x000fc40003f86270 */
[----:B------:R-:W-:Y:S02]  /*60c0*/  SEL R4, R48, RZ, !P0 ;  /* 0x000000ff30047207 */ /* 0x000fe40004000000 */
[----:B------:R-:W-:Y:S02]  /*60d0*/  IADD3 R0, P0, R64, R12, RZ ;  /* 0x0000000c40007210 */ /* 0x000fe40007f1e0ff */
[----:B------:R-:W-:Y:S01]  /*60e0*/  SHF.R.S32.HI R12, RZ, 0x1, R11 ;  /* 0x00000001ff0c7819 */ /* 0x000fe2000001140b */
[----:B------:R-:W-:Y:S01]  /*60f0*/  IMAD R18, R4, c[0x0][0x1c4], R7 ;  /* 0x0000710004127a24 */ /* 0x000fe200078e0207 */
[----:B------:R-:W-:Y:S01]  /*6100*/  LEA.HI.X.SX32 R5, R64, R8, 0x1, P0 ;  /* 0x0000000840057211 */ /* 0x000fe200000f0eff */
[----:B------:R-:W-:Y:S01]  /*6110*/  IMAD.WIDE.U32 R2, R4, c[0x0][0x1c0], R2 ;  /* 0x0000700004027a25 */ /* 0x000fe200078e0002 */
[----:B------:R-:W-:Y:S02]  /*6120*/  LOP3.LUT R8, R9, 0x7fffffe, RZ, 0xc0, !PT ;  /* 0x07fffffe09087812 */ /* 0x000fe400078ec0ff */
[----:B------:R-:W-:Y:S01]  /*6130*/  SHF.R.S32.HI R7, RZ, 0x1f, R6 ;  /* 0x0000001fff077819 */ /* 0x000fe20000011406 */
[C---:B------:R-:W-:Y:S01]  /*6140*/  IMAD R9, R5.reuse, c[0x0][0x1e0], RZ ;  /* 0x0000780005097a24 */ /* 0x040fe200078e02ff */
[----:B------:R-:W-:Y:S01]  /*6150*/  ISETP.GE.AND P1, PT, R6, c[0x0][0x1d4], PT ;  /* 0x0000750006007a0c */ /* 0x000fe20003f26270 */
[----:B------:R-:W-:Y:S01]  /*6160*/  IMAD R4, R5, c[0x0][0x208], RZ ;  /* 0x0000820005047a24 */ /* 0x000fe200078e02ff */
[----:B------:R-:W-:Y:S01]  /*6170*/  SHF.R.S32.HI R5, RZ, 0x1f, R11 ;  /* 0x0000001fff057819 */ /* 0x000fe2000001140b */
[----:B------:R-:W-:Y:S01]  /*6180*/  IMAD.IADD R13, R64, 0x1, -R8 ;  /* 0x00000001400d7824 */ /* 0x000fe200078e0a08 */
[----:B------:R-:W-:Y:S01]  /*6190*/  P2R R164, PR, RZ, 0x8 ;  /* 0x00000008ffa47803 */ /* 0x000fe20000000000 */
[C---:B------:R-:W-:Y:S01]  /*61a0*/  IMAD R17, R0.reuse, c[0x0][0x1e4], R9 ;  /* 0x0000790000117a24 */ /* 0x040fe200078e0209 */
[----:B------:R-:W-:Y:S01]  /*61b0*/  LEA.HI R11, R5, R12, RZ, 0x2 ;  /* 0x0000000c050b7211 */ /* 0x000fe200078f10ff */
[----:B------:R-:W-:Y:S01]  /*61c0*/  IMAD R19, R0, c[0x0][0x20c], R4 ;  /* 0x0000830000137a24 */ /* 0x000fe200078e0204 */
[----:B------:R-:W-:Y:S01]  /*61d0*/  P2R R159, PR, RZ, 0x2 ;  /* 0x00000002ff9f7803 */ /* 0x000fe20000000000 */
[----:B------:R-:W-:Y:S01]  /*61e0*/  IMAD R14, R16, 0x8, R13 ;  /* 0x00000008100e7824 */ /* 0x000fe200078e020d */
[----:B------:R-:W-:Y:S01]  /*61f0*/  LOP3.LUT R11, R11, 0xfffffffc, RZ, 0xc0, !PT ;  /* 0xfffffffc0b0b7812 */ /* 0x000fe200078ec0ff */
[C---:B------:R-:W-:Y:S01]  /*6200*/  IMAD.WIDE.U32 R8, R0.reuse, c[0x0][0x1e0], R6 ;  /* 0x0000780000087a25 */ /* 0x040fe200078e0006 */
[----:B------:R-:W-:Y:S01]  /*6210*/  SHF.R.S32.HI R13, RZ, 0x1f, R10 ;  /* 0x0000001fff0d7819 */ /* 0x000fe2000001140a */
[----:B------:R1:W-:Y:S02]  /*6220*/  STL [R1+0x5c], R164 ;  /* 0x00005ca401007387 */ /* 0x0003e40000100800 */
[----:B------:R-:W-:-:S02]  /*6230*/  IMAD.WIDE.U32 R4, R0, c[0x0][0x208], R6 ;  /* 0x0000820000047a25 */ /* 0x000fc400078e0006 */
[----:B------:R1:W-:Y:S02]  /*6240*/  STL [R1+0x30], R159 ;  /* 0x0000309f01007387 */ /* 0x0003e40000100800 */
[----:B------:R-:W-:Y:S02]  /*6250*/  IMAD.SHL.U32 R0, R23, 0x20, RZ ;  /* 0x0000002017007824 */ /* 0x000fe400078e00ff */
[----:B------:R-:W-:Y:S02]  /*6260*/  IMAD.U32 R233, R14, 0x20, R20 ;  /* 0x000000200ee97824 */ /* 0x000fe400078e0014 */
[----:B------:R-:W-:Y:S01]  /*6270*/  IMAD.IADD R20, R12, 0x1, -R11 ;  /* 0x000000010c147824 */ /* 0x000fe200078e0a0b */
[----:B------:R-:W-:Y:S01]  /*6280*/  LOP3.LUT R0, R0, 0xffffff00, RZ, 0xc0, !PT ;  /* 0xffffff0000007812 */ /* 0x000fe200078ec0ff */
[----:B------:R-:W-:Y:S02]  /*6290*/  IMAD R12, R13, c[0x0][0x1b0], RZ ;  /* 0x00006c000d0c7a24 */ /* 0x000fe400078e02ff */
[----:B------:R-:W-:-:S02]  /*62a0*/  IMAD.MOV R13, RZ, RZ, -R10 ;  /* 0x000000ffff0d7224 */ /* 0x000fc400078e0a0a */
[----:B------:R-:W-:Y:S02]  /*62b0*/  IMAD.IADD R3, R3, 0x1, R18 ;  /* 0x0000000103037824 */ /* 0x000fe400078e0212 */
[----:B------:R-:W-:Y:S01]  /*62c0*/  IMAD.IADD R11, R9, 0x1, R17 ;  /* 0x00000001090b7824 */ /* 0x000fe200078e0211 */
[----:B------:R-:W-:Y:S01]  /*62d0*/  IADD3 R9, R5, R19, RZ ;  /* 0x0000001305097210 */ /* 0x000fe20007ffe0ff */
[----:B------:R-:W-:Y:S02]  /*62e0*/  IMAD R14, R10, c[0x0][0x1b4], R12 ;  /* 0x00006d000a0e7a24 */ /* 0x000fe400078e020c */
[----:B------:R-:W-:Y:S01]  /*62f0*/  IMAD R5, R13, c[0x0][0x2c4], R15 ;  /* 0x0000b1000d057a24 */ /* 0x000fe200078e020f */
[----:B------:R-:W-:Y:S01]  /*6300*/  IADD3 R15, R6, 0x20, RZ ;  /* 0x00000020060f7810 */ /* 0x000fe20007ffe0ff */
[--C-:B------:R-:W-:Y:S02]  /*6310*/  IMAD R12, R16, 0x200, R0.reuse ;  /* 0x00000200100c7824 */ /* 0x100fe400078e0200 */
[----:B------:R-:W-:Y:S01]  /*6320*/  IMAD R23, R21, 0x20, R0 ;  /* 0x0000002015177824 */ /* 0x000fe200078e0200 */
[----:B------:R-:W-:Y:S01]  /*6330*/  SHF.R.S32.HI R0, RZ, 0x1, R22 ;  /* 0x00000001ff007819 */ /* 0x000fe20000011416 */
[----:B------:R-:W-:Y:S01]  /*6340*/  IMAD.WIDE.U32 R2, R10, c[0x0][0x1b0], R2 ;  /* 0x00006c000a027a25 */ /* 0x000fe200078e0002 */
[----:B------:R-:W-:-:S02]  /*6350*/  ISETP.GE.AND P6, PT, R15, c[0x0][0x1d4], PT ;  /* 0x000075000f007a0c */ /* 0x000fc40003fc6270 */
[C---:B------:R-:W-:Y:S01]  /*6360*/  LOP3.LUT P5, RZ, R0.reuse, 0x2, RZ, 0xc0, !PT ;  /* 0x0000000200ff7812 */ /* 0x040fe200078ac0ff */
[----:B------:R-:W-:Y:S02]  /*6370*/  IMAD.MOV.U32 R10, RZ, RZ, R8 ;  /* 0x000000ffff0a7224 */ /* 0x000fe400078e0008 */
[----:B------:R-:W-:Y:S01]  /*6380*/  IMAD.MOV.U32 R8, RZ, RZ, R4 ;  /* 0x000000ffff087224 */ /* 0x000fe200078e0004 */
[----:B------:R-:W-:Y:S01]  /*6390*/  SHF.R.S32.HI R4, RZ, 0x1f, R5 ;  /* 0x0000001fff047819 */ /* 0x000fe20000011405 */
[----:B------:R-:W-:Y:S02]  /*63a0*/  IMAD.SHL.U32 R0, R0, 0x40, RZ ;  /* 0x0000004000007824 */ /* 0x000fe400078e00ff */
[----:B------:R-:W-:Y:S01]  /*63b0*/  IMAD R21, R21, 0x20, R12 ;  /* 0x0000002015157824 */ /* 0x000fe200078e020c */
[----:B------:R-:W-:Y:S01]  /*63c0*/  LEA.HI R12, R27, R63, RZ, 0x1 ;  /* 0x0000003f1b0c7211 */ /* 0x000fe200078f08ff */
[----:B------:R-:W-:Y:S01]  /*63d0*/  IMAD R4, R4, c[0x0][0x1a8], RZ ;  /* 0x00006a0004047a24 */ /* 0x000fe200078e02ff */
[----:B------:R-:W-:Y:S01]  /*63e0*/  LOP3.LUT R0, R0, 0xc0, RZ, 0xc0, !PT ;  /* 0x000000c000007812 */ /* 0x000fe200078ec0ff */
[----:B------:R-:W-:Y:S01]  /*63f0*/  IMAD.IADD R3, R3, 0x1, R14 ;  /* 0x0000000103037824 */ /* 0x000fe200078e020e */
[----:B------:R-:W-:Y:S01]  /*6400*/  LOP3.LUT R12, R12, 0xfffffffe, RZ, 0xc0, !PT ;  /* 0xfffffffe0c0c7812 */ /* 0x000fe200078ec0ff */
[----:B------:R-:W-:-:S02]  /*6410*/  IMAD R16, R5, c[0x0][0x1ac], R4 ;  /* 0x00006b0005107a24 */ /* 0x000fc400078e0204 */
[----:B------:R-:W-:Y:S01]  /*6420*/  IMAD.WIDE.U32 R4, R5, c[0x0][0x1a8], R2 ;  /* 0x00006a0005047a25 */ /* 0x000fe200078e0002 */
[----:B------:R-:W-:Y:S02]  /*6430*/  LOP3.LUT R3, R0, 0x8, R28, 0xf8, !PT ;  /* 0x0000000800037812 */ /* 0x000fe400078ef81c */
[----:B------:R-:W-:Y:S01]  /*6440*/  SHF.R.U32.HI R2, RZ, 0x3, R0 ;  /* 0x00000003ff027819 */ /* 0x000fe20000011600 */
[----:B------:R-:W-:Y:S01]  /*6450*/  IMAD.IADD R13, R63, 0x1, -R12 ;  /* 0x000000013f0d7824 */ /* 0x000fe200078e0a0c */
[----:B------:R-:W-:Y:S01]  /*6460*/  SEL R0, RZ, 0xffffffff, P6 ;  /* 0xffffffffff007807 */ /* 0x000fe20003000000 */
[----:B------:R-:W-:Y:S01]  /*6470*/  IMAD.IADD R12, R5, 0x1, R16 ;  /* 0x00000001050c7824 */ /* 0x000fe200078e0210 */
[----:B------:R-:W-:Y:S01]  /*6480*/  LEA R19, P0, R4, c[0x0][0x160], 0x1 ;  /* 0x0000580004137a11 */ /* 0x000fe200078008ff */
[----:B------:R-:W-:Y:S01]  /*6490*/  IMAD R16, R171, c[0x0][0x210], RZ ;  /* 0x00008400ab107a24 */ /* 0x000fe200078e02ff */
[----:B------:R-:W-:Y:S01]  /*64a0*/  LOP3.LUT R14, R3, R2, RZ, 0x3c, !PT ;  /* 0x00000002030e7212 */ /* 0x000fe200078e3cff */
[----:B------:R-:W-:Y:S01]  /*64b0*/  IMAD.SHL.U32 R0, R0, 0x2, RZ ;  /* 0x0000000200007824 */ /* 0x000fe200078e00ff */
[----:B------:R-:W-:Y:S01]  /*64c0*/  SEL R2, RZ, 0x1, P1 ;  /* 0x00000001ff027807 */ /* 0x000fe20000800000 */
[----:B------:R-:W-:Y:S01]  /*64d0*/  IMAD.WIDE.U32 R10, R29, c[0x0][0x1e8], R10 ;  /* 0x00007a001d0a7a25 */ /* 0x000fe200078e000a */
[----:B------:R-:W-:-:S02]  /*64e0*/  LEA.HI.X R18, R4, c[0x0][0x164], R12, 0x1, P0 ;  /* 0x0000590004127a11 */ /* 0x000fc400000f0c0c */
[----:B------:R-:W-:Y:S01]  /*64f0*/  LEA R3, R13, R26, 0x3 ;  /* 0x0000001a0d037211 */ /* 0x000fe200078e18ff */
[----:B------:R-:W-:Y:S01]  /*6500*/  IMAD R12, R171, c[0x0][0x1e8], RZ ;  /* 0x00007a00ab0c7a24 */ /* 0x000fe200078e02ff */
[----:B------:R-:W-:Y:S01]  /*6510*/  ISETP.NE.U32.AND P0, PT, RZ, c[0x0][0x350], PT ;  /* 0x0000d400ff007a0c */ /* 0x000fe20003f05070 */
[----:B------:R-:W-:Y:S01]  /*6520*/  IMAD R16, R29, c[0x0][0x214], R16 ;  /* 0x000085001d107a24 */ /* 0x000fe200078e0210 */
[----:B------:R-:W-:Y:S01]  /*6530*/  LOP3.LUT R17, R0, 0x2, R2, 0xe2, !PT ;  /* 0x0000000200117812 */ /* 0x000fe200078ee202 */
[----:B------:R-:W-:Y:S01]  /*6540*/  IMAD.SHL.U32 R0, R20, 0x40, RZ ;  /* 0x0000004014007824 */ /* 0x000fe200078e00ff */
[----:B------:R-:W-:Y:S01]  /*6550*/  ISETP.NE.AND.EX P0, PT, RZ, c[0x0][0x354], PT, P0 ;  /* 0x0000d500ff007a0c */ /* 0x000fe20003f05300 */
[----:B------:R-:W-:Y:S01]  /*6560*/  IMAD.U32 R2, R3, 0x20, R14 ;  /* 0x0000002003027824 */ /* 0x000fe200078e000e */
[----:B------:R-:W-:Y:S01]  /*6570*/  SEL R14, RZ, 0x4, P3 ;  /* 0x00000004ff0e7807 */ /* 0x000fe20001800000 */
[C---:B------:R-:W-:Y:S01]  /*6580*/  IMAD R12, R29.reuse, c[0x0][0x1ec], R12 ;  /* 0x00007b001d0c7a24 */ /* 0x040fe200078e020c */
[----:B------:R-:W-:Y:S01]  /*6590*/  LOP3.LUT R0, R0, 0xc0, RZ, 0xc0, !PT ;  /* 0x000000c000007812 */ /* 0x000fe200078ec0ff */
[----:B------:R-:W-:Y:S01]  /*65a0*/  IMAD.WIDE.U32 R8, R29, c[0x0][0x210], R8 ;  /* 0x000084001d087a25 */ /* 0x000fe200078e0008 */
[----:B------:R-:W-:-:S02]  /*65b0*/  LOP3.LUT R74, R17, R14, RZ, 0xfc, !PT ;  /* 0x0000000e114a7212 */ /* 0x000fc400078efcff */
[----:B------:R-:W-:Y:S01]  /*65c0*/  LOP3.LUT P1, RZ, R20, 0x2, RZ, 0xc0, !PT ;  /* 0x0000000214ff7812 */ /* 0x000fe2000782c0ff */
[----:B------:R-:W-:Y:S01]  /*65d0*/  IMAD.SHL.U32 R3, R13, 0x8, RZ ;  /* 0x000000080d037824 */ /* 0x000fe200078e00ff */
[----:B------:R-:W-:Y:S01]  /*65e0*/  ISETP.GE.AND P3, PT, R6, c[0x0][0x198], PT ;  /* 0x0000660006007a0c */ /* 0x000fe20003f66270 */
[----:B------:R-:W-:Y:S01]  /*65f0*/  IMAD.IADD R13, R12, 0x1, R11 ;  /* 0x000000010c0d7824 */ /* 0x000fe200078e020b */
[----:B------:R-:W-:Y:S01]  /*6600*/  MOV R12, R10 ;  /* 0x0000000a000c7202 */ /* 0x000fe20000000f00 */
[----:B------:R-:W-:Y:S01]  /*6610*/  IMAD.IADD R11, R16, 0x1, R9 ;  /* 0x00000001100b7824 */ /* 0x000fe200078e0209 */
[----:B------:R-:W-:Y:S01]  /*6620*/  LOP3.LUT R9, R0, 0x8, R3, 0xf8, !PT ;  /* 0x0000000800097812 */ /* 0x000fe200078ef803 */
[----:B------:R-:W-:Y:S01]  /*6630*/  IMAD.MOV.U32 R10, RZ, RZ, R8 ;  /* 0x000000ffff0a7224 */ /* 0x000fe200078e0008 */
[----:B------:R-:W-:Y:S01]  /*6640*/  SHF.R.U32.HI R3, RZ, 0x3, R0 ;  /* 0x00000003ff037819 */ /* 0x000fe20000011600 */
[----:B------:R-:W-:Y:S01]  /*6650*/  IMAD R16, R169, 0x80, R64 ;  /* 0x00000080a9107824 */ /* 0x000fe200078e0240 */
[----:B------:R1:W2:Y:S01]  /*6660*/  SHFL.IDX PT, R8, R19, RZ, 0x1c1f ;  /* 0x001c1fff13087589 */ /* 0x0002a200000e0000 */
[----:B------:R-:W-:Y:S01]  /*6670*/  IMAD.MOV.U32 R17, RZ, RZ, 0x10 ;  /* 0x00000010ff117424 */ /* 0x000fe200078e00ff */
[----:B------:R-:W-:-:S02]  /*6680*/  LOP3.LUT R3, R9, R3, RZ, 0x3c, !PT ;  /* 0x0000000309037212 */ /* 0x000fc400078e3cff */
[----:B------:R1:W4:Y:S01]  /*6690*/  SHFL.IDX PT, R9, R18, RZ, 0x1c1f ;  /* 0x001c1fff12097589 */ /* 0x00032200000e0000 */
[--C-:B---3--:R-:W-:Y:S01]  /*66a0*/  @P2 SHF.R.S32.HI R5, RZ, 0x1f, R25.reuse ;  /* 0x0000001fff052819 */ /* 0x108fe20000011419 */
[----:B------:R-:W-:Y:S02]  /*66b0*/  @!P2 IMAD.MOV.U32 R5, RZ, RZ, R24 ;  /* 0x000000ffff05a224 */ /* 0x000fe400078e0018 */
[----:B------:R-:W-:Y:S02]  /*66c0*/  @P2 IMAD.MOV.U32 R4, RZ, RZ, R25 ;  /* 0x000000ffff042224 */ /* 0x000fe400078e0019 */
[----:B------:R-:W-:Y:S01]  /*66d0*/  @!P2 IMAD.MOV.U32 R4, RZ, RZ, R48 ;  /* 0x000000ffff04a224 */ /* 0x000fe200078e0030 */
[----:B------:R-:W-:Y:S02]  /*66e0*/  SEL R5, R5, RZ, !P0 ;  /* 0x000000ff05057207 */ /* 0x000fe40004000000 */
[----:B------:R-:W-:Y:S02]  /*66f0*/  ISETP.GE.AND P2, PT, R15, c[0x0][0x198], PT ;  /* 0x000066000f007a0c */ /* 0x000fe40003f46270 */
[----:B------:R-:W-:Y:S01]  /*6700*/  SEL R0, R4, RZ, !P0 ;  /* 0x000000ff04007207 */ /* 0x000fe20004000000 */
[C---:B------:R-:W-:Y:S01]  /*6710*/  IMAD R14, R5.reuse, c[0x0][0x1f0], RZ ;  /* 0x00007c00050e7a24 */ /* 0x040fe200078e02ff */
[----:B------:R-:W-:Y:S01]  /*6720*/  ISETP.GE.AND P0, PT, R16, R54, PT ;  /* 0x000000361000720c */ /* 0x000fe20003f06270 */
[----:B------:R-:W-:-:S02]  /*6730*/  IMAD R5, R5, c[0x0][0x218], RZ ;  /* 0x0000860005057a24 */ /* 0x000fc400078e02ff */
[----:B------:R-:W-:-:S04]  /*6740*/  IMAD.WIDE.U32 R78, R0, c[0x0][0x218], R10 ;  /* 0x00008600004e7a25 */ /* 0x000fc800078e000a */
[C---:B------:R-:W-:Y:S02]  /*6750*/  IMAD R5, R0.reuse, c[0x0][0x21c], R5 ;  /* 0x0000870000057a24 */ /* 0x040fe400078e0205 */
[C---:B------:R-:W-:Y:S02]  /*6760*/  IMAD R14, R0.reuse, c[0x0][0x1f4], R14 ;  /* 0x00007d00000e7a24 */ /* 0x040fe400078e020e */
[----:B------:R-:W-:Y:S01]  /*6770*/  IMAD.WIDE.U32 R24, R0, c[0x0][0x1f0], R12 ;  /* 0x00007c0000187a25 */ /* 0x000fe200078e000c */
[----:B------:R-:W-:-:S03]  /*6780*/  SEL R0, R17, 0xfffffff0, !P1 ;  /* 0xfffffff011007807 */ /* 0x000fc60004800000 */
[----:B------:R-:W-:Y:S01]  /*6790*/  IMAD.IADD R81, R79, 0x1, R5 ;  /* 0x000000014f517824 */ /* 0x000fe200078e0205 */
[----:B------:R1:W-:Y:S01]  /*67a0*/  STL.64 [R1+0x50], R24 ;  /* 0x0000501801007387 */ /* 0x0003e20000100a00 */
[----:B------:R-:W-:Y:S02]  /*67b0*/  IMAD.IADD R27, R25, 0x1, R14 ;  /* 0x00000001191b7824 */ /* 0x000fe400078e020e */
[C---:B------:R-:W-:Y:S01]  /*67c0*/  IMAD.IADD R4, R3.reuse, 0x1, R23 ;  /* 0x0000000103047824 */ /* 0x040fe200078e0217 */
[----:B------:R1:W-:Y:S01]  /*67d0*/  STL.64 [R1+0x40], R78 ;  /* 0x0000404e01007387 */ /* 0x0003e20000100a00 */
[----:B------:R-:W-:-:S03]  /*67e0*/  IMAD.IADD R3, R3, 0x1, R21 ;  /* 0x0000000103037824 */ /* 0x000fc600078e0215 */
[----:B------:R1:W-:Y:S04]  /*67f0*/  STL [R1+0x4c], R81 ;  /* 0x00004c5101007387 */ /* 0x0003e80000100800 */
[----:B------:R1:W-:Y:S01]  /*6800*/  STL [R1+0x3c], R27 ;  /* 0x00003c1b01007387 */ /* 0x0003e20000100800 */
[----:B------:R-:W-:Y:S05]  /*6810*/  @P0 BRA `(.L_x_87) ;  /* 0x0000010000000947 */ /* 0x000fea0003800000 */
[----:B--2-4-:R-:W-:Y:S02]  /*6820*/  IADD3 R5, R6, 0x40, RZ ;  /* 0x0000004006057810 */ /* 0x014fe40007ffe0ff */
[----:B------:R-:W-:Y:S02]  /*6830*/  SHF.R.S32.HI R13, RZ, 0x1f, R15 ;  /* 0x0000001fff0d7819 */ /* 0x000fe4000001140f */
[----:B------:R-:W-:Y:S02]  /*6840*/  SHF.R.S32.HI R12, RZ, 0x1f, R5 ;  /* 0x0000001fff0c7819 */ /* 0x000fe40000011405 */
[----:B------:R-:W-:-:S02]  /*6850*/  LEA.HI R13, R13, R15, RZ, 0x3 ;  /* 0x0000000f0d0d7211 */ /* 0x000fc400078f18ff */
[----:B------:R-:W-:Y:S02]  /*6860*/  LEA.HI R5, R12, R5, RZ, 0x3 ;  /* 0x000000050c057211 */ /* 0x000fe400078f18ff */
[C---:B------:R-:W-:Y:S02]  /*6870*/  LEA R10, P0, R6.reuse, R8, 0x1 ;  /* 0x00000008060a7211 */ /* 0x040fe400078008ff */
[----:B------:R-:W-:Y:S02]  /*6880*/  LOP3.LUT R12, R13, 0xfffffff8, RZ, 0xc0, !PT ;  /* 0xfffffff80d0c7812 */ /* 0x000fe400078ec0ff */
[----:B------:R-:W-:Y:S01]  /*6890*/  LOP3.LUT R14, R5, 0xfffffff8, RZ, 0xc0, !PT ;  /* 0xfffffff8050e7812 */ /* 0x000fe200078ec0ff */
[----:B------:R-:W-:Y:S01]  /*68a0*/  IMAD.SHL.U32 R5, R233, 0x2, RZ ;  /* 0x00000002e9057824 */ /* 0x000fe200078e00ff */
[----:B------:R-:W-:Y:S01]  /*68b0*/  LEA.HI.X R11, R6, R9, R7, 0x1, P0 ;  /* 0x00000009060b7211 */ /* 0x000fe200000f0c07 */
[----:B------:R-:W-:-:S04]  /*68c0*/  IMAD.WIDE R12, R12, 0x2, R8 ;  /* 0x000000020c0c7825 */ /* 0x000fc800078e0208 */
[----:B------:R-:W-:Y:S01]  /*68d0*/  IMAD.WIDE R8, R14, 0x2, R8 ;  /* 0x000000020e087825 */ /* 0x000fe200078e0208 */
[----:B------:R-:W-:Y:S01]  /*68e0*/  @!PT LDS RZ, [RZ] ;  /* 0x00000000fffff984 */ /* 0x000fe20000000800 */
[----:B------:R2:W-:Y:S04]  /*68f0*/  LDGSTS.E.BYPASS.LTC128B.128 [R5+0x6100], [R10.64], !P3 ;  /* 0x061000000a057fae */ /* 0x0005e8000d901d46 */
[----:B------:R2:W-:Y:S04]  /*6900*/  LDGSTS.E.BYPASS.LTC128B.128 [R5+0x8100], [R12.64], !P2 ;  /* 0x081000000c057fae */ /* 0x0005e8000d101d46 */
[----:B------:R2:W-:Y:S02]  /*6910*/  LDGSTS.E.BYPASS.LTC128B.128 [R5+0xa100], [R8.64], !P4 ;  /* 0x0a10000008057fae */ /* 0x0005e4000e101d46 */
.L_x_87:
[----:B--2-4-:R-:W-:Y:S05]  /*6920*/  BSYNC B0 ;  /* 0x0000000000007941 */ /* 0x014fea0003800000 */
.L_x_86:
[----:B------:R-:W-:Y:S01]  /*6930*/  IADD3 R5, R16, 0x20, RZ ;  /* 0x0000002010057810 */ /* 0x000fe20007ffe0ff */
[----:B------:R2:W3:Y:S01]  /*6940*/  SHFL.IDX PT, R9, R18, 0x1, 0x1c1f ;  /* 0x003c1f0012097f89 */ /* 0x0004e200000e0000 */
        /* <DEDUP_REMOVED lines=20> */
.L_x_89:
[----:B------:R-:W-:Y:S05]  /*6a90*/  BSYNC B0 ;  /* 0x0000000000007941 */ /* 0x000fea0003800000 */
.L_x_88:
        /* <DEDUP_REMOVED lines=22> */
.L_x_91:
[----:B------:R-:W-:Y:S05]  /*6c00*/  BSYNC B0 ;  /* 0x0000000000007941 */ /* 0x000fea0003800000 */
.L_x_90:
[----:B-1--4-:R-:W1:Y:S01]  /*6c10*/  SHFL.IDX PT, R8, R19, 0x3, 0x1c1f ;  /* 0x007c1f0013087f89 */ /* 0x012e6200000e0000 */
[----:B------:R-:W-:Y:S01]  /*6c20*/  IADD3 R5, R16, 0x60, RZ ;  /* 0x0000006010057810 */ /* 0x000fe20007ffe0ff */
[----:B------:R-:W-:Y:S01]  /*6c30*/  IMAD.MOV.U32 R13, RZ, RZ, c[0x0][0x1e0] ;  /* 0x00007800ff0d7624 */ /* 0x000fe200078e00ff */
[----:B------:R-:W-:Y:S01]  /*6c40*/  LEA.HI.SX32 R65, R250, 0xffffffff, 0x1a ;  /* 0xfffffffffa417811 */ /* 0x000fe200078fd2ff */
[----:B------:R-:W4:Y:S01]  /*6c50*/  SHFL.IDX PT, R9, R18, 0x3, 0x1c1f ;  /* 0x007c1f0012097f89 */ /* 0x000f2200000e0000 */
[----:B------:R-:W-:Y:S01]  /*6c60*/  ISETP.GE.AND P0, PT, R5, R54, PT ;  /* 0x000000360500720c */ /* 0x000fe20003f06270 */
[----:B------:R-:W-:Y:S01]  /*6c70*/  IMAD.MOV.U32 R14, RZ, RZ, 0x6 ;  /* 0x00000006ff0e7424 */ /* 0x000fe200078e00ff */
[----:B------:R-:W-:Y:S01]  /*6c80*/  SHF.R.S32.HI R75, RZ, 0x1f, R65 ;  /* 0x0000001fff4b7819 */ /* 0x000fe20000011441 */
[----:B------:R-:W-:-:S02]  /*6c90*/  IMAD.MOV.U32 R170, RZ, RZ, R26 ;  /* 0x000000ffffaa7224 */ /* 0x000fc400078e001a */
[----:B------:R-:W-:Y:S01]  /*6ca0*/  IMAD.MOV.U32 R171, RZ, RZ, R27 ;  /* 0x000000ffffab7224 */ /* 0x000fe200078e001b */
[C---:B------:R-:W-:Y:S01]  /*6cb0*/  SHF.L.U64.HI R155, R13.reuse, R14, c[0x0][0x1e4] ;  /* 0x000079000d9b7619 */ /* 0x040fe2000001020e */
[C---:B------:R-:W-:Y:S02]  /*6cc0*/  IMAD.SHL.U32 R156, R13.reuse, 0x40, RZ ;  /* 0x000000400d9c7824 */ /* 0x040fe400078e00ff */
[----:B------:R-:W-:Y:S02]  /*6cd0*/  IMAD.MOV.U32 R170, RZ, RZ, R24 ;  /* 0x000000ffffaa7224 */ /* 0x000fe400078e0018 */
[----:B------:R-:W-:Y:S02]  /*6ce0*/  IMAD.SHL.U32 R157, R13, 0x20, RZ ;  /* 0x000000200d9d7824 */ /* 0x000fe400078e00ff */
[----:B------:R-:W-:Y:S01]  /*6cf0*/  @!P0 IMAD.SHL.U32 R12, R233, 0x2, RZ ;  /* 0x00000002e90c8824 */ /* 0x000fe200078e00ff */
[----:B------:R2:W-:Y:S01]  /*6d00*/  STL.64 [R1+0x38], R170 ;  /* 0x000038aa01007387 */ /* 0x0005e20000100a00 */
[----:B-1----:R-:W-:-:S04]  /*6d10*/  @!P0 LEA R10, P1, R6, R8, 0x1 ;  /* 0x00000008060a8211 */ /* 0x002fc800078208ff */
[C---:B----4-:R-:W-:Y:S02]  /*6d20*/  @!P0 LEA.HI.X R11, R6.reuse, R9, R7, 0x1, P1 ;  /* 0x00000009060b8211 */ /* 0x050fe400008f0c07 */
[----:B------:R-:W-:Y:S02]  /*6d30*/  @!P0 IADD3 R6, R6, 0x40, RZ ;  /* 0x0000004006068810 */ /* 0x000fe40007ffe0ff */
[----:B------:R-:W-:Y:S01]  /*6d40*/  @!P0 SHF.R.S32.HI R7, RZ, 0x1f, R15 ;  /* 0x0000001fff078819 */ /* 0x000fe2000001140f */
[----:B------:R-:W-:Y:S01]  /*6d50*/  @!PT LDS RZ, [RZ] ;  /* 0x00000000fffff984 */ /* 0x000fe20000000800 */
[----:B------:R1:W-:Y:S01]  /*6d60*/  @!P0 LDGSTS.E.BYPASS.LTC128B.128 [R12+0x7900], [R10.64], !P3 ;  /* 0x079000000a0c8fae */ /* 0x0003e2000d901d46 */
[----:B------:R-:W-:Y:S02]  /*6d70*/  @!P0 SHF.R.S32.HI R5, RZ, 0x1f, R6 ;  /* 0x0000001fff058819 */ /* 0x000fe40000011406 */
[----:B------:R-:W-:Y:S02]  /*6d80*/  @!P0 LEA.HI R7, R7, R15, RZ, 0x3 ;  /* 0x0000000f07078211 */ /* 0x000fe400078f18ff */
[----:B------:R-:W-:-:S02]  /*6d90*/  @!P0 LEA.HI R6, R5, R6, RZ, 0x3 ;  /* 0x0000000605068211 */ /* 0x000fc400078f18ff */
[----:B------:R-:W-:Y:S02]  /*6da0*/  @!P0 LOP3.LUT R5, R7, 0xfffffff8, RZ, 0xc0, !PT ;  /* 0xfffffff807058812 */ /* 0x000fe400078ec0ff */
[----:B------:R-:W-:Y:S01]  /*6db0*/  ISETP.NE.AND P3, PT, R164, RZ, PT ;  /* 0x000000ffa400720c */ /* 0x000fe20003f65270 */
[----:B-1----:R-:W-:Y:S01]  /*6dc0*/  IMAD.IADD R11, R165, 0x1, -R64 ;  /* 0x00000001a50b7824 */ /* 0x002fe200078e0a40 */
[----:B------:R-:W-:Y:S01]  /*6dd0*/  @!P0 LOP3.LUT R10, R6, 0xfffffff8, RZ, 0xc0, !PT ;  /* 0xfffffff8060a8812 */ /* 0x000fe200078ec0ff */
[----:B------:R-:W-:-:S04]  /*6de0*/  @!P0 IMAD.WIDE R6, R5, 0x2, R8 ;  /* 0x0000000205068825 */ /* 0x000fc800078e0208 */
[----:B------:R-:W-:Y:S01]  /*6df0*/  IMAD R5, R65, -0x40, R11 ;  /* 0xffffffc041057824 */ /* 0x000fe200078e020b */
[----:B------:R1:W-:Y:S01]  /*6e00*/  @!P0 LDGSTS.E.BYPASS.LTC128B.128 [R12+0x9900], [R6.64], !P2 ;  /* 0x09900000060c8fae */ /* 0x0003e2000d101d46 */
[----:B------:R-:W-:-:S03]  /*6e10*/  @!P0 IMAD.WIDE R8, R10, 0x2, R8 ;  /* 0x000000020a088825 */ /* 0x000fc600078e0208 */
[C---:B------:R-:W-:Y:S02]  /*6e20*/  ISETP.GE.AND P1, PT, R5.reuse, 0x1, PT ;  /* 0x000000010500780c */ /* 0x040fe40003f26270 */
[----:B------:R4:W-:Y:S01]  /*6e30*/  @!P0 LDGSTS.E.BYPASS.LTC128B.128 [R12+0xb900], [R8.64], !P4 ;  /* 0x0b900000080c8fae */ /* 0x0009e2000e101d46 */
[----:B------:R-:W-:Y:S02]  /*6e40*/  ISETP.GE.AND P0, PT, R5, 0x21, PT ;  /* 0x000000210500780c */ /* 0x000fe40003f06270 */
[----:B------:R-:W-:Y:S01]  /*6e50*/  ISETP.NE.AND P4, PT, R159, RZ, PT ;  /* 0x000000ff9f00720c */ /* 0x000fe20003f85270 */
[----:B------:R-:W0:Y:S07]  /*6e60*/  LDGDEPBAR ;  /* 0x00000000000079af */ /* 0x000e2e0000000000 */
[----:B------:R-:W-:-:S02]  /*6e70*/  @P1 IMAD.SHL.U32 R10, R233, 0x2, RZ ;  /* 0x00000002e90a1824 */ /* 0x000fc400078e00ff */
        /* <DEDUP_REMOVED lines=12> */
[----:B------:R-:W-:Y:S01]  /*6f40*/  @P0 LEA.HI.X R7, R7, c[0x0][0x1cc], R5, 0x1, P2 ;  /* 0x0000730007070a11 */ /* 0x000fe200010f0c05 */
[----:B------:R-:W-:Y:S01]  /*6f50*/  @P0 IMAD.SHL.U32 R5, R233, 0x2, RZ ;  /* 0x00000002e9050824 */ /* 0x000fe200078e00ff */
[----:B------:R-:W-:Y:S01]  /*6f60*/  @!PT LDS RZ, [RZ] ;  /* 0x00000000fffff984 */ /* 0x000fe20000000800 */
[----:B------:R-:W-:Y:S01]  /*6f70*/  @!PT LDS RZ, [RZ] ;  /* 0x00000000fffff984 */ /* 0x000fe20000000800 */
[----:B------:R-:W-:Y:S01]  /*6f80*/  @!PT LDS RZ, [RZ] ;  /* 0x00000000fffff984 */ /* 0x000fe20000000800 */
[----:B------:R2:W-:Y:S04]  /*6f90*/  @P1 LDGSTS.E.BYPASS.LTC128B.128 [R10+0x3100], [R8.64], !P4 ;  /* 0x03100000080a1fae */ /* 0x0005e8000e101d46 */
[----:B------:R2:W-:Y:S04]  /*6fa0*/  @P1 LDGSTS.E.BYPASS.LTC128B.128 [R10+0x4100], [R8.64+0x40], !P6 ;  /* 0x04100040080a1fae */ /* 0x0005e8000f101d46 */
[----:B------:R2:W-:Y:S04]  /*6fb0*/  @P1 LDGSTS.E.BYPASS.LTC128B.128 [R10+0x5100], [R8.64+0x80], !P3 ;  /* 0x05100080080a1fae */ /* 0x0005e8000d901d46 */
[----:B------:R1:W-:Y:S04]  /*6fc0*/  @P0 LDGSTS.E.BYPASS.LTC128B.128 [R5+0x3900], [R6.64], !P4 ;  /* 0x0390000006050fae */ /* 0x0003e8000e101d46 */
[----:B------:R1:W-:Y:S04]  /*6fd0*/  @P0 LDGSTS.E.BYPASS.LTC128B.128 [R5+0x4900], [R6.64+0x40], !P6 ;  /* 0x0490004006050fae */ /* 0x0003e8000f101d46 */
[----:B------:R1:W-:Y:S01]  /*6fe0*/  @P0 LDGSTS.E.BYPASS.LTC128B.128 [R5+0x5900], [R6.64+0x80], !P3 ;  /* 0x0590008006050fae */ /* 0x0003e2000d901d46 */
[----:B------:R-:W-:-:S03]  /*6ff0*/  ISETP.LT.AND P0, PT, RZ, c[0x0][0x27c], PT ;  /* 0x00009f00ff007a0c */ /* 0x000fc60003f01270 */
[----:B------:R-:W0:Y:S01]  /*7000*/  LDGDEPBAR ;  /* 0x00000000000079af */ /* 0x000e220000000000 */
[----:B-1----:R-:W-:-:S04]  /*7010*/  IMAD.MOV.U32 R5, RZ, RZ, c[0x0][0x208] ;  /* 0x00008200ff057624 */ /* 0x002fc800078e00ff */
[C---:B------:R-:W-:Y:S01]  /*7020*/  IMAD.SHL.U32 R77, R5.reuse, 0x40, RZ ;  /* 0x00000040054d7824 */ /* 0x040fe200078e00ff */
[----:B------:R-:W-:-:S04]  /*7030*/  SHF.L.U64.HI R76, R5, R14, c[0x0][0x20c] ;  /* 0x00008300054c7619 */ /* 0x000fc8000001020e */
[----:B------:R-:W-:Y:S05]  /*7040*/  @P0 BRA `(.L_x_92) ;  /* 0x0000002000000947 */ /* 0x000fea0003800000 */
[----:B--2---:R-:W-:-:S04]  /*7050*/  DEPBAR.LE SB0, 0x1 ;  /* 0x000080400000791a */ /* 0x004fc80000000000 */
[----:B------:R-:W-:Y:S05]  /*7060*/  BRA `(.L_x_93) ;  /* 0x00005d5000007947 */ /* 0x000fea0003800000 */
.L_x_92:
[----:B--2--5:R-:W-:Y:S01]  /*7070*/  SHF.R.S32.HI R5, RZ, 0x1f, R149 ;  /* 0x0000001fff057819 */ /* 0x024fe20000011495 */
[----:B------:R-:W-:Y:S01]  /*7080*/  ULDC.U8 UR4, c[0x0][0x298] ;  /* 0x0000a60000047ab9 */ /* 0x000fe20000000000 */
[----:B------:R-:W-:Y:S01]  /*7090*/  LEA.HI R12, R167, R167, RZ, 0x1 ;  /* 0x000000a7a70c7211 */ /* 0x000fe200078f08ff */
[----:B------:R-:W-:Y:S01]  /*70a0*/  IMAD.WIDE.U32 R8, R149, c[0x0][0x280], RZ ;  /* 0x0000a00095087a25 */ /* 0x000fe200078e00ff */
[----:B------:R-:W-:Y:S01]  /*70b0*/  ISETP.NE.AND P2, PT, RZ, UR4, PT ;  /* 0x00000004ff007c0c */ /* 0x000fe2000bf45270 */
[----:B------:R-:W-:Y:S01]  /*70c0*/  BSSY B2, `(.L_x_93) ;  /* 0x00005cf000027945 */ /* 0x000fe20003800000 */
[----:B------:R-:W-:Y:S01]  /*70d0*/  SHF.R.S32.HI R60, RZ, 0x1, R12 ;  /* 0x00000001ff3c7819 */ /* 0x000fe2000001140c */
[C---:B------:R-:W-:Y:S01]  /*70e0*/  IMAD R6, R5.reuse, c[0x0][0x280], RZ ;  /* 0x0000a00005067a24 */ /* 0x040fe200078e02ff */
[----:B------:R-:W-:Y:S01]  /*70f0*/  LEA R34, P1, R8, c[0x0][0x270], 0x1 ;  /* 0x00009c0008227a11 */ /* 0x000fe200078208ff */
[----:B------:R-:W-:Y:S02]  /*7100*/  IMAD R5, R5, c[0x0][0x290], RZ ;  /* 0x0000a40005057a24 */ /* 0x000fe400078e02ff */
[----:B------:R-:W-:-:S02]  /*7110*/  IMAD R11, R149, c[0x0][0x284], R6 ;  /* 0x0000a100950b7a24 */ /* 0x000fc400078e0206 */
[C---:B------:R-:W-:Y:S01]  /*7120*/  IMAD R10, R149.reuse, c[0x0][0x294], R5 ;  /* 0x0000a500950a7a24 */ /* 0x040fe200078e0205 */
[----:B------:R-:W-:Y:S01]  /*7130*/  LOP3.LUT R5, R12, 0xfffffffe, RZ, 0xc0, !PT ;  /* 0xfffffffe0c057812 */ /* 0x000fe200078ec0ff */
[----:B------:R-:W-:-:S03]  /*7140*/  IMAD.WIDE.U32 R6, R149, c[0x0][0x290], RZ ;  /* 0x0000a40095067a25 */ /* 0x000fc600078e00ff */
[----:B------:R-:W-:Y:S01]  /*7150*/  IADD3 R61, -R5, R167, RZ ;  /* 0x000000a7053d7210 */ /* 0x000fe20007ffe1ff */
[----:B------:R-:W-:Y:S01]  /*7160*/  IMAD.IADD R11, R11, 0x1, R9 ;  /* 0x000000010b0b7824 */ /* 0x000fe200078e0209 */
[----:B------:R-:W-:Y:S01]  /*7170*/  LEA R32, P0, R6, c[0x0][0x288], 0x1 ;  /* 0x0000a20006207a11 */ /* 0x000fe200078008ff */
[----:B------:R-:W-:Y:S01]  /*7180*/  IMAD.IADD R10, R10, 0x1, R7 ;  /* 0x000000010a0a7824 */ /* 0x000fe200078e0207 */
[----:B------:R-:W-:Y:S01]  /*7190*/  SHF.L.U32 R62, R61, 0x3, RZ ;  /* 0x000000033d3e7819 */ /* 0x000fe200000006ff */
[----:B------:R-:W-:Y:S01]  /*71a0*/  IMAD R5, R169, 0x80, R60 ;  /* 0x00000080a9057824 */ /* 0x000fe200078e023c */
[----:B------:R-:W-:Y:S02]  /*71b0*/  LEA.HI.X R35, R8, c[0x0][0x274], R11, 0x1, P1 ;  /* 0x00009d0008237a11 */ /* 0x000fe400008f0c0b */
[----:B------:R-:W-:Y:S01]  /*71c0*/  LEA.HI.X R33, R6, c[0x0][0x28c], R10, 0x1, P0 ;  /* 0x0000a30006217a11 */ /* 0x000fe200000f0c0a */
[----:B------:R-:W-:Y:S05]  /*71d0*/  @!P2 BRA `(.L_x_94) ;  /* 0x00002ac00000a947 */ /* 0x000fea0003800000 */
[----:B------:R-:W-:Y:S01]  /*71e0*/  ISETP.GE.AND P0, PT, R5, R54, PT ;  /* 0x000000360500720c */ /* 0x000fe20003f06270 */
[----:B------:R-:W-:Y:S01]  /*71f0*/  BSSY B0, `(.L_x_95) ;  /* 0x000004d000007945 */ /* 0x000fe20003800000 */
[----:B------:R-:W-:Y:S01]  /*7200*/  SHF.L.U32 R40, R61, 0x2, RZ ;  /* 0x000000023d287819 */ /* 0x000fe200000006ff */
[----:B------:R-:W-:Y:S01]  /*7210*/  CS2R R28, SRZ ;  /* 0x00000000001c7805 */ /* 0x000fe2000001ff00 */
[----:B------:R-:W-:Y:S01]  /*7220*/  CS2R R26, SRZ ;  /* 0x00000000001a7805 */ /* 0x000fe2000001ff00 */
[----:B------:R-:W-:Y:S01]  /*7230*/  CS2R R24, SRZ ;  /* 0x0000000000187805 */ /* 0x000fe2000001ff00 */
[----:B------:R-:W-:Y:S01]  /*7240*/  CS2R R22, SRZ ;  /* 0x0000000000167805 */ /* 0x000fe2000001ff00 */
[----:B------:R-:W-:Y:S01]  /*7250*/  CS2R R20, SRZ ;  /* 0x0000000000147805 */ /* 0x000fe2000001ff00 */
[----:B---3--:R-:W-:Y:S01]  /*7260*/  CS2R R18, SRZ ;  /* 0x0000000000127805 */ /* 0x008fe2000001ff00 */
[----:B------:R-:W-:Y:S01]  /*7270*/  CS2R R16, SRZ ;  /* 0x0000000000107805 */ /* 0x000fe2000001ff00 */
[----:B------:R-:W-:Y:S01]  /*7280*/  CS2R R14, SRZ ;  /* 0x00000000000e7805 */ /* 0x000fe2000001ff00 */
[----:B------:R-:W-:Y:S01]  /*7290*/  CS2R R12, SRZ ;  /* 0x00000000000c7805 */ /* 0x000fe2000001ff00 */
[----:B------:R-:W-:Y:S01]  /*72a0*/  CS2R R10, SRZ ;  /* 0x00000000000a7805 */ /* 0x000fe2000001ff00 */
[----:B------:R-:W-:Y:S01]  /*72b0*/  CS2R R8, SRZ ;  /* 0x0000000000087805 */ /* 0x000fe2000001ff00 */
[----:B------:R-:W-:Y:S01]  /*72c0*/  CS2R R6, SRZ ;  /* 0x0000000000067805 */ /* 0x000fe2000001ff00 */
[----:B------:R-:W-:Y:S05]  /*72d0*/  @P0 BRA `(.L_x_96) ;  /* 0x000003e000000947 */ /* 0x000fea0003800000 */
[C---:B------:R-:W-:Y:S01]  /*72e0*/  IADD3 R24, R40.reuse, 0x10, RZ ;  /* 0x0000001028187810 */ /* 0x040fe20007ffe0ff */
[----:B------:R-:W-:Y:S01]  /*72f0*/  CS2R R18, SRZ ;  /* 0x0000000000127805 */ /* 0x000fe2000001ff00 */
[----:B------:R-:W-:-:S02]  /*7300*/  IADD3 R9, R40, 0x8, RZ ;  /* 0x0000000828097810 */ /* 0x000fc40007ffe0ff */
[----:B------:R-:W-:Y:S02]  /*7310*/  ISETP.GE.AND P0, PT, R24, c[0x0][0x27c], PT ;  /* 0x00009f0018007a0c */ /* 0x000fe40003f06270 */
[----:B------:R-:W-:Y:S02]  /*7320*/  ISETP.GE.AND P1, PT, R9, c[0x0][0x27c], PT ;  /* 0x00009f0009007a0c */ /* 0x000fe40003f26270 */
[----:B------:R-:W-:-:S09]  /*7330*/  ISETP.GE.AND P2, PT, R40, c[0x0][0x27c], PT ;  /* 0x00009f0028007a0c */ /* 0x000fd20003f46270 */
[----:B------:R-:W-:Y:S02]  /*7340*/  @!P0 SHF.R.S32.HI R5, RZ, 0x1f, R24 ;  /* 0x0000001fff058819 */ /* 0x000fe40000011418 */
[----:B------:R-:W-:Y:S02]  /*7350*/  @!P1 SHF.R.S32.HI R8, RZ, 0x1f, R9 ;  /* 0x0000001fff089819 */ /* 0x000fe40000011409 */
[----:B------:R-:W-:Y:S01]  /*7360*/  @!P0 LEA.HI R24, R5, R24, RZ, 0x2 ;  /* 0x0000001805188211 */ /* 0x000fe200078f10ff */
[--C-:B------:R-:W-:Y:S01]  /*7370*/  @!P2 IMAD.WIDE R6, R40, 0x2, R34.reuse ;  /* 0x000000022806a825 */ /* 0x100fe200078e0222 */
[----:B------:R-:W-:Y:S02]  /*7380*/  @!P1 LEA.HI R8, R8, R9, RZ, 0x2 ;  /* 0x0000000908089211 */ /* 0x000fe400078f10ff */
[----:B------:R-:W-:Y:S02]  /*7390*/  @!P0 LOP3.LUT R24, R24, 0xfffffffc, RZ, 0xc0, !PT ;  /* 0xfffffffc18188812 */ /* 0x000fe400078ec0ff */
[----:B------:R-:W-:Y:S01]  /*73a0*/  @!P1 LOP3.LUT R5, R8, 0xfffffffc, RZ, 0xc0, !PT ;  /* 0xfffffffc08059812 */ /* 0x000fe200078ec0ff */
[----:B------:R-:W-:Y:S01]  /*73b0*/  CS2R R22, SRZ ;  /* 0x0000000000167805 */ /* 0x000fe2000001ff00 */
[----:B------:R1:W5:Y:S01]  /*73c0*/  @!P2 LD.E.64 R18, [R6.64] ;  /* 0x000000060612a980 */ /* 0x000362000c101b00 */
[----:B------:R-:W-:Y:S01]  /*73d0*/  CS2R R8, SRZ ;  /* 0x0000000000087805 */ /* 0x000fe2000001ff00 */
[----:B------:R-:W-:Y:S01]  /*73e0*/  @!P0 IMAD.WIDE R14, R24, 0x2, R34 ;  /* 0x00000002180e8825 */ /* 0x000fe200078e0222 */
[----:B------:R-:W-:-:S03]  /*73f0*/  CS2R R20, SRZ ;  /* 0x0000000000147805 */ /* 0x000fc6000001ff00 */
[C-C-:B------:R-:W-:Y:S01]  /*7400*/  @!P1 IMAD.WIDE R10, R5.reuse, 0x2, R32.reuse ;  /* 0x00000002050a9825 */ /* 0x140fe200078e0220 */
[----:B------:R2:W5:Y:S03]  /*7410*/  @!P0 LD.E.64 R22, [R14.64] ;  /* 0x000000060e168980 */ /* 0x000566000c101b00 */
[----:B------:R-:W-:Y:S01]  /*7420*/  @!P2 IMAD.WIDE R12, R40, 0x2, R32 ;  /* 0x00000002280ca825 */ /* 0x000fe200078e0220 */
[----:B------:R3:W5:Y:S03]  /*7430*/  @!P1 LD.E.64 R8, [R10.64] ;  /* 0x000000060a089980 */ /* 0x000766000c101b00 */
[----:B------:R-:W-:-:S05]  /*7440*/  @!P1 IMAD.WIDE R16, R5, 0x2, R34 ;  /* 0x0000000205109825 */ /* 0x000fca00078e0222 */
[----:B------:R4:W5:Y:S01]  /*7450*/  @!P1 LD.E.64 R20, [R16.64] ;  /* 0x0000000610149980 */ /* 0x000962000c101b00 */
[----:B-1----:R-:W-:-:S06]  /*7460*/  CS2R R6, SRZ ;  /* 0x0000000000067805 */ /* 0x002fcc000001ff00 */
[----:B------:R1:W5:Y:S01]  /*7470*/  @!P2 LD.E.64 R6, [R12.64] ;  /* 0x000000060c06a980 */ /* 0x000362000c101b00 */
[C---:B--2---:R-:W-:Y:S02]  /*7480*/  IADD3 R14, R40.reuse, 0x18, RZ ;  /* 0x00000018280e7810 */ /* 0x044fe40007ffe0ff */
[----:B------:R-:W-:Y:S01]  /*7490*/  IADD3 R15, R40, 0x20, RZ ;  /* 0x00000020280f7810 */ /* 0x000fe20007ffe0ff */
[----:B---3--:R-:W-:Y:S01]  /*74a0*/  CS2R R10, SRZ ;  /* 0x00000000000a7805 */ /* 0x008fe2000001ff00 */
[----:B------:R-:W-:Y:S02]  /*74b0*/  ISETP.GE.AND P2, PT, R14, c[0x0][0x27c], PT ;  /* 0x00009f000e007a0c */ /* 0x000fe40003f46270 */
[----:B------:R-:W-:Y:S02]  /*74c0*/  ISETP.GE.AND P1, PT, R15, c[0x0][0x27c], PT ;  /* 0x00009f000f007a0c */ /* 0x000fe40003f26270 */
[----:B----4-:R-:W-:Y:S01]  /*74d0*/  IADD3 R16, R40, 0x28, RZ ;  /* 0x0000002828107810 */ /* 0x010fe20007ffe0ff */
[----:B-1----:R-:W-:-:S05]  /*74e0*/  @!P0 IMAD.WIDE R12, R24, 0x2, R32 ;  /* 0x00000002180c8825 */ /* 0x002fca00078e0220 */
[----:B------:R1:W5:Y:S01]  /*74f0*/  @!P0 LD.E.64 R10, [R12.64] ;  /* 0x000000060c0a8980 */ /* 0x000362000c101b00 */
[----:B------:R-:W-:Y:S01]  /*7500*/  ISETP.GE.AND P0, PT, R16, c[0x0][0x27c], PT ;  /* 0x00009f0010007a0c */ /* 0x000fe20003f06270 */
[----:B------:R-:W-:-:S12]  /*7510*/  CS2R R24, SRZ ;  /* 0x0000000000187805 */ /* 0x000fd8000001ff00 */
[----:B------:R-:W-:Y:S02]  /*7520*/  @!P0 SHF.R.S32.HI R5, RZ, 0x1f, R16 ;  /* 0x0000001fff058819 */ /* 0x000fe40000011410 */
[----:B-1----:R-:W-:Y:S02]  /*7530*/  @!P2 SHF.R.S32.HI R13, RZ, 0x1f, R14 ;  /* 0x0000001fff0da819 */ /* 0x002fe4000001140e */
[----:B------:R-:W-:Y:S02]  /*7540*/  @!P1 SHF.R.S32.HI R12, RZ, 0x1f, R15 ;  /* 0x0000001fff0c9819 */ /* 0x000fe4000001140f */
[----:B------:R-:W-:Y:S02]  /*7550*/  @!P2 LEA.HI R13, R13, R14, RZ, 0x2 ;  /* 0x0000000e0d0da211 */ /* 0x000fe400078f10ff */
[----:B------:R-:W-:Y:S02]  /*7560*/  @!P1 LEA.HI R12, R12, R15, RZ, 0x2 ;  /* 0x0000000f0c0c9211 */ /* 0x000fe400078f10ff */
[----:B------:R-:W-:-:S02]  /*7570*/  @!P0 LEA.HI R5, R5, R16, RZ, 0x2 ;  /* 0x0000001005058211 */ /* 0x000fc400078f10ff */
[----:B------:R-:W-:Y:S02]  /*7580*/  @!P2 LOP3.LUT R15, R13, 0xfffffffc, RZ, 0xc0, !PT ;  /* 0xfffffffc0d0fa812 */ /* 0x000fe400078ec0ff */
[----:B------:R-:W-:Y:S02]  /*7590*/  @!P1 LOP3.LUT R14, R12, 0xfffffffc, RZ, 0xc0, !PT ;  /* 0xfffffffc0c0e9812 */ /* 0x000fe400078ec0ff */
[----:B------:R-:W-:Y:S01]  /*75a0*/  @!P0 LOP3.LUT R5, R5, 0xfffffffc, RZ, 0xc0, !PT ;  /* 0xfffffffc05058812 */ /* 0x000fe200078ec0ff */
[--C-:B------:R-:W-:Y:S01]  /*75b0*/  @!P2 IMAD.WIDE R12, R15, 0x2, R34.reuse ;  /* 0x000000020f0ca825 */ /* 0x100fe200078e0222 */
[----:B------:R-:W-:Y:S01]  /*75c0*/  CS2R R26, SRZ ;  /* 0x00000000001a7805 */ /* 0x000fe2000001ff00 */
[----:B------:R-:W-:Y:S02]  /*75d0*/  CS2R R28, SRZ ;  /* 0x00000000001c7805 */ /* 0x000fe4000001ff00 */
[----:B------:R-:W-:Y:S01]  /*75e0*/  @!P1 IMAD.WIDE R38, R14, 0x2, R34 ;  /* 0x000000020e269825 */ /* 0x000fe200078e0222 */
[----:B------:R1:W5:Y:S01]  /*75f0*/  @!P2 LD.E.64 R24, [R12.64] ;  /* 0x000000060c18a980 */ /* 0x000362000c101b00 */
[----:B------:R-:W-:-:S02]  /*7600*/  CS2R R16, SRZ ;  /* 0x0000000000107805 */ /* 0x000fc4000001ff00 */
[----:B------:R-:W-:Y:S01]  /*7610*/  @!P0 IMAD.WIDE R36, R5, 0x2, R34 ;  /* 0x0000000205248825 */ /* 0x000fe200078e0222 */
[----:B------:R2:W5:Y:S03]  /*7620*/  @!P1 LD.E.64 R26, [R38.64] ;  /* 0x00000006261a9980 */ /* 0x000566000c101b00 */
[--C-:B------:R-:W-:Y:S01]  /*7630*/  @!P2 IMAD.WIDE R34, R15, 0x2, R32.reuse ;  /* 0x000000020f22a825 */ /* 0x100fe200078e0220 */
[----:B------:R2:W5:Y:S03]  /*7640*/  @!P0 LD.E.64 R28, [R36.64] ;  /* 0x00000006241c8980 */ /* 0x000566000c101b00 */
[----:B------:R-:W-:Y:S02]  /*7650*/  @!P1 IMAD.WIDE R30, R14, 0x2, R32 ;  /* 0x000000020e1e9825 */ /* 0x000fe400078e0220 */
[----:B------:R-:W-:-:S02]  /*7660*/  CS2R R14, SRZ ;  /* 0x00000000000e7805 */ /* 0x000fc4000001ff00 */
[----:B------:R-:W-:-:S04]  /*7670*/  @!P0 IMAD.WIDE R32, R5, 0x2, R32 ;  /* 0x0000000205208825 */ /* 0x000fc800078e0220 */
[----:B------:R2:W5:Y:S04]  /*7680*/  @!P1 LD.E.64 R14, [R30.64] ;  /* 0x000000061e0e9980 */ /* 0x000568000c101b00 */
[----:B------:R2:W5:Y:S01]  /*7690*/  @!P0 LD.E.64 R16, [R32.64] ;  /* 0x0000000620108980 */ /* 0x000562000c101b00 */
[----:B-1----:R-:W-:-:S06]  /*76a0*/  CS2R R12, SRZ ;  /* 0x00000000000c7805 */ /* 0x002fcc000001ff00 */
[----:B------:R2:W5:Y:S02]  /*76b0*/  @!P2 LD.E.64 R12, [R34.64] ;  /* 0x00000006220ca980 */ /* 0x000564000c101b00 */
.L_x_96:
[----:B------:R-:W-:Y:S05]  /*76c0*/  BSYNC B0 ;  /* 0x0000000000007941 */ /* 0x000fea0003800000 */
.L_x_95:
[----:B-----5:R-:W-:Y:S01]  /*76d0*/  IMAD.MOV.U32 R50, RZ, RZ, R22 ;  /* 0x000000ffff327224 */ /* 0x020fe200078e0016 */
[----:B------:R-:W-:Y:S01]  /*76e0*/  SHF.R.U64 R47, R22, 0x10, R23 ;  /* 0x00000010162f7819 */ /* 0x000fe20000001217 */
[--C-:B------:R-:W-:Y:S01]  /*76f0*/  IMAD.MOV.U32 R45, RZ, RZ, R25.reuse ;  /* 0x000000ffff2d7224 */ /* 0x100fe200078e0019 */
[--C-:B------:R-:W-:Y:S01]  /*7700*/  SHF.R.U64 R43, R24, 0x10, R25.reuse ;  /* 0x00000010182b7819 */ /* 0x100fe20000001219 */
[----:B------:R-:W-:Y:S01]  /*7710*/  IMAD.MOV.U32 R22, RZ, RZ, R6 ;  /* 0x000000ffff167224 */ /* 0x000fe200078e0006 */
[----:B--2---:R-:W-:Y:S01]  /*7720*/  SHF.R.U32.HI R33, RZ, 0x10, R25 ;  /* 0x00000010ff217819 */ /* 0x004fe20000011619 */
[----:B------:R-:W-:Y:S01]  /*7730*/  IMAD.MOV.U32 R34, RZ, RZ, R27 ;  /* 0x000000ffff227224 */ /* 0x000fe200078e001b */
[----:B------:R-:W-:Y:S01]  /*7740*/  SHF.R.U64 R25, R6, 0x10, R7 ;  /* 0x0000001006197819 */ /* 0x000fe20000001207 */
[----:B------:R-:W-:Y:S01]  /*7750*/  IMAD.MOV.U32 R57, RZ, RZ, R19 ;  /* 0x000000ffff397224 */ /* 0x000fe200078e0013 */
[----:B------:R-:W-:Y:S01]  /*7760*/  SHF.R.S32.HI R6, RZ, 0x1f, R64 ;  /* 0x0000001fff067819 */ /* 0x000fe20000011440 */
[----:B------:R-:W-:Y:S01]  /*7770*/  IMAD.MOV.U32 R58, RZ, RZ, R18 ;  /* 0x000000ffff3a7224 */ /* 0x000fe200078e0012 */
[----:B------:R-:W-:Y:S01]  /*7780*/  SHF.R.U64 R32, R26, 0x10, R27 ;  /* 0x000000101a207819 */ /* 0x000fe2000000121b */
[----:B------:R-:W-:Y:S01]  /*7790*/  IMAD.MOV.U32 R55, RZ, RZ, R20 ;  /* 0x000000ffff377224 */ /* 0x000fe200078e0014 */
[----:B------:R-:W-:Y:S01]  /*77a0*/  LEA.HI R6, R6, R64, RZ, 0x2 ;  /* 0x0000004006067211 */ /* 0x000fe200078f10ff */
[----:B------:R-:W-:Y:S01]  /*77b0*/  IMAD.MOV.U32 R35, RZ, RZ, R26 ;  /* 0x000000ffff237224 */ /* 0x000fe200078e001a */
[--C-:B------:R-:W-:Y:S01]  /*77c0*/  SHF.R.U64 R56, R18, 0x10, R19.reuse ;  /* 0x0000001012387819 */ /* 0x100fe20000001213 */
[----:B------:R-:W-:Y:S01]  /*77d0*/  IMAD.MOV.U32 R18, RZ, RZ, R8 ;  /* 0x000000ffff127224 */ /* 0x000fe200078e0008 */
[----:B------:R-:W-:Y:S01]  /*77e0*/  SHF.R.U32.HI R52, RZ, 0x10, R19 ;  /* 0x00000010ff347819 */ /* 0x000fe20000011613 */
[----:B------:R-:W-:Y:S01]  /*77f0*/  IMAD.MOV.U32 R30, RZ, RZ, R29 ;  /* 0x000000ffff1e7224 */ /* 0x000fe200078e001d */
[----:B------:R-:W-:Y:S01]  /*7800*/  SHF.R.U32.HI R27, RZ, 0x10, R27 ;  /* 0x00000010ff1b7819 */ /* 0x000fe2000001161b */
[----:B------:R-:W-:Y:S01]  /*7810*/  IMAD.MOV.U32 R53, RZ, RZ, R21 ;  /* 0x000000ffff357224 */ /* 0x000fe200078e0015 */
[--C-:B------:R-:W-:Y:S01]  /*7820*/  SHF.R.U64 R19, R8, 0x10, R9.reuse ;  /* 0x0000001008137819 */ /* 0x100fe20000001209 */
[----:B------:R-:W-:Y:S01]  /*7830*/  IMAD.MOV.U32 R8, RZ, RZ, R10 ;  /* 0x000000ffff087224 */ /* 0x000fe200078e000a */
[----:B------:R-:W-:Y:S01]  /*7840*/  SHF.R.U32.HI R5, RZ, 0x10, R9 ;  /* 0x00000010ff057819 */ /* 0x000fe20000011609 */
[----:B------:R-:W-:Y:S01]  /*7850*/  IMAD.MOV.U32 R49, RZ, RZ, R23 ;  /* 0x000000ffff317224 */ /* 0x000fe200078e0017 */
[----:B------:R-:W-:Y:S01]  /*7860*/  LOP3.LUT R6, R6, 0xfffffffc, RZ, 0xc0, !PT ;  /* 0xfffffffc06067812 */ /* 0x000fe200078ec0ff */
[----:B------:R-:W-:Y:S01]  /*7870*/  IMAD.MOV.U32 R46, RZ, RZ, R24 ;  /* 0x000000ffff2e7224 */ /* 0x000fe200078e0018 */
[----:B------:R-:W-:Y:S01]  /*7880*/  SHF.R.U64 R51, R20, 0x10, R21 ;  /* 0x0000001014337819 */ /* 0x000fe20000001215 */
[----:B------:R-:W-:Y:S01]  /*7890*/  IMAD.MOV.U32 R31, RZ, RZ, R28 ;  /* 0x000000ffff1f7224 */ /* 0x000fe200078e001c */
[----:B------:R-:W-:Y:S01]  /*78a0*/  PRMT R34, R27, 0x5410, R34 ;  /* 0x000054101b227816 */ /* 0x000fe20000000022 */
[----:B------:R-:W-:Y:S01]  /*78b0*/  IMAD.IADD R6, R64, 0x1, -R6 ;  /* 0x0000000140067824 */ /* 0x000fe200078e0a06 */
[----:B------:R-:W-:Y:S01]  /*78c0*/  SHF.R.U64 R26, R28, 0x10, R29 ;  /* 0x000000101c1a7819 */ /* 0x000fe2000000121d */
[----:B------:R-:W-:Y:S01]  /*78d0*/  IMAD.MOV.U32 R24, RZ, RZ, R11 ;  /* 0x000000ffff187224 */ /* 0x000fe200078e000b */
[----:B------:R-:W-:Y:S01]  /*78e0*/  SHF.R.U32.HI R20, RZ, 0x10, R29 ;  /* 0x00000010ff147819 */ /* 0x000fe2000001161d */
[----:B------:R-:W-:Y:S01]  /*78f0*/  IMAD.MOV.U32 R28, RZ, RZ, R13 ;  /* 0x000000ffff1c7224 */ /* 0x000fe200078e000d */
[----:B------:R-:W-:Y:S01]  /*7900*/  PRMT R27, R19, 0x5410, R5 ;  /* 0x00005410131b7816 */ /* 0x000fe20000000005 */
[----:B------:R-:W-:Y:S01]  /*7910*/  IMAD.MOV.U32 R38, RZ, RZ, R14 ;  /* 0x000000ffff267224 */ /* 0x000fe200078e000e */
[----:B------:R-:W-:Y:S01]  /*7920*/  SHF.R.U64 R29, R12, 0x10, R13 ;  /* 0x000000100c1d7819 */ /* 0x000fe2000000120d */
[----:B------:R-:W-:Y:S01]  /*7930*/  IMAD.MOV.U32 R37, RZ, RZ, R15 ;  /* 0x000000ffff257224 */ /* 0x000fe200078e000f */
[----:B------:R-:W-:Y:S01]  /*7940*/  LEA.HI R5, R60, R60, RZ, 0x1 ;  /* 0x0000003c3c057211 */ /* 0x000fe200078f08ff */
[----:B------:R-:W-:-:S04]  /*7950*/  DEPBAR.LE SB0, 0x1 ;  /* 0x000080400000791a */ /* 0x000fc80000000000 */
[----:B------:R-:W-:Y:S01]  /*7960*/  SHF.R.U32.HI R48, RZ, 0x10, R21 ;  /* 0x00000010ff307819 */ /* 0x000fe20000011615 */
[--C-:B------:R-:W-:Y:S01]  /*7970*/  IMAD.MOV.U32 R21, RZ, RZ, R7.reuse ;  /* 0x000000ffff157224 */ /* 0x100fe200078e0007 */
[----:B------:R-:W-:Y:S01]  /*7980*/  SHF.R.U32.HI R7, RZ, 0x10, R7 ;  /* 0x00000010ff077819 */ /* 0x000fe20000011607 */
[----:B------:R-:W-:Y:S01]  /*7990*/  BSSY B1, `(.L_x_97) ;  /* 0x000012d000017945 */ /* 0x000fe20003800000 */
[----:B------:R-:W-:Y:S01]  /*79a0*/  PRMT R29, R29, 0x5410, R8 ;  /* 0x000054101d1d7816 */ /* 0x000fe20000000008 */
[----:B------:R-:W-:Y:S01]  /*79b0*/  IMAD.SHL.U32 R8, R6, 0x40, RZ ;  /* 0x0000004006087824 */ /* 0x000fe200078e00ff */
[----:B------:R-:W-:Y:S01]  /*79c0*/  LOP3.LUT R5, R5, 0x7fffffe, RZ, 0xc0, !PT ;  /* 0x07fffffe05057812 */ /* 0x000fe200078ec0ff */
[----:B------:R-:W-:Y:S01]  /*79d0*/  IMAD.MOV.U32 R41, RZ, RZ, R16 ;  /* 0x000000ffff297224 */ /* 0x000fe200078e0010 */
[----:B------:R-:W-:Y:S01]  /*79e0*/  SHF.R.U32.HI R44, RZ, 0x10, R23 ;  /* 0x00000010ff2c7819 */ /* 0x000fe20000011617 */
[----:B------:R-:W-:Y:S01]  /*79f0*/  IMAD.MOV.U32 R23, RZ, RZ, R9 ;  /* 0x000000ffff177224 */ /* 0x000fe200078e0009 */
[----:B------:R-:W-:Y:S01]  /*7a00*/  SHF.R.U64 R10, R10, 0x10, R11 ;  /* 0x000000100a0a7819 */ /* 0x000fe2000000120b */
[----:B------:R-:W-:Y:S01]  /*7a10*/  IMAD.MOV.U32 R39, RZ, RZ, R17 ;  /* 0x000000ffff277224 */ /* 0x000fe200078e0011 */
[----:B------:R-:W-:Y:S01]  /*7a20*/  SHF.R.U32.HI R9, RZ, 0x10, R11 ;  /* 0x00000010ff097819 */ /* 0x000fe2000001160b */
[----:B------:R-:W-:Y:S01]  /*7a30*/  IMAD.MOV.U32 R11, RZ, RZ, R12 ;  /* 0x000000ffff0b7224 */ /* 0x000fe200078e000c */
[----:B------:R-:W-:Y:S01]  /*7a40*/  PRMT R25, R25, 0x5410, R7 ;  /* 0x0000541019197816 */ /* 0x000fe20000000007 */
[----:B------:R-:W-:Y:S01]  /*7a50*/  IMAD.IADD R7, R60, 0x1, -R5 ;  /* 0x000000013c077824 */ /* 0x000fe200078e0a05 */
[----:B------:R-:W-:Y:S01]  /*7a60*/  LOP3.LUT R5, R8, 0xc0, RZ, 0xc0, !PT ;  /* 0x000000c008057812 */ /* 0x000fe200078ec0ff */
[----:B------:R-:W-:Y:S01]  /*7a70*/  IMAD R12, R169, -0x80, R54 ;  /* 0xffffff80a90c7824 */ /* 0x000fe200078e0236 */
[----:B------:R-:W-:Y:S01]  /*7a80*/  LOP3.LUT P1, RZ, R6, 0x2, RZ, 0xc0, !PT ;  /* 0x0000000206ff7812 */ /* 0x000fe2000782c0ff */
[----:B------:R-:W-:Y:S01]  /*7a90*/  IMAD R7, R63, 0x8, R7 ;  /* 0x000000083f077824 */ /* 0x000fe200078e0207 */
[----:B------:R-:W-:-:S02]  /*7aa0*/  PRMT R28, R28, 0x5410, R23 ;  /* 0x000054101c1c7816 */ /* 0x000fc40000000017 */
[----:B------:R-:W-:Y:S02]  /*7ab0*/  LOP3.LUT R6, R5, 0x8, R62, 0xf8, !PT ;  /* 0x0000000805067812 */ /* 0x000fe400078ef83e */
[----:B------:R-:W-:Y:S02]  /*7ac0*/  SHF.R.U32.HI R5, RZ, 0x3, R5 ;  /* 0x00000003ff057819 */ /* 0x000fe40000011605 */
[----:B------:R-:W-:Y:S02]  /*7ad0*/  IMNMX R23, R12, 0x80, PT ;  /* 0x000000800c177817 */ /* 0x000fe40003800200 */
[----:B------:R-:W-:Y:S02]  /*7ae0*/  LOP3.LUT R5, R6, R5, RZ, 0x3c, !PT ;  /* 0x0000000506057212 */ /* 0x000fe400078e3cff */
[----:B------:R-:W-:Y:S02]  /*7af0*/  ISETP.GE.AND P0, PT, R60, R23, PT ;  /* 0x000000173c00720c */ /* 0x000fe40003f06270 */
[----:B------:R-:W-:Y:S01]  /*7b00*/  SHF.R.U64 R42, R14, 0x10, R15 ;  /* 0x000000100e2a7819 */ /* 0x000fe2000000120f */
[----:B------:R-:W-:Y:S01]  /*7b10*/  IMAD.U32 R5, R7, 0x20, R5 ;  /* 0x0000002007057824 */ /* 0x000fe200078e0005 */
[----:B------:R-:W-:-:S02]  /*7b20*/  SHF.R.U32.HI R36, RZ, 0x10, R13 ;  /* 0x00000010ff247819 */ /* 0x000fc4000001160d */
[----:B------:R-:W-:Y:S02]  /*7b30*/  SHF.R.U32.HI R14, RZ, 0x10, R15 ;  /* 0x00000010ff0e7819 */ /* 0x000fe4000001160f */
[----:B------:R-:W-:Y:S02]  /*7b40*/  PRMT R24, R24, 0x5410, R22 ;  /* 0x0000541018187816 */ /* 0x000fe40000000016 */
[C---:B------:R-:W-:Y:S02]  /*7b50*/  IADD3 R6, R5.reuse, 0x10, RZ ;  /* 0x0000001005067810 */ /* 0x040fe40007ffe0ff */
[--C-:B------:R-:W-:Y:S02]  /*7b60*/  SHF.R.U64 R15, R16, 0x10, R17.reuse ;  /* 0x00000010100f7819 */ /* 0x100fe40000001211 */
[----:B------:R-:W-:Y:S02]  /*7b70*/  SHF.R.U32.HI R13, RZ, 0x10, R17 ;  /* 0x00000010ff0d7819 */ /* 0x000fe40000011611 */
[----:B------:R-:W-:-:S02]  /*7b80*/  @P1 IADD3 R6, R5, -0x10, RZ ;  /* 0xfffffff005061810 */ /* 0x000fc40007ffe0ff */
[----:B------:R-:W-:Y:S02]  /*7b90*/  PRMT R38, R38, 0x5410, R30 ;  /* 0x0000541026267816 */ /* 0x000fe4000000001e */
[----:B------:R-:W-:Y:S02]  /*7ba0*/  PRMT R35, R35, 0x5410, R26 ;  /* 0x0000541023237816 */ /* 0x000fe4000000001a */
[----:B------:R-:W-:Y:S02]  /*7bb0*/  PRMT R36, R36, 0x5410, R31 ;  /* 0x0000541024247816 */ /* 0x000fe4000000001f */
[----:B------:R-:W-:Y:S02]  /*7bc0*/  PRMT R26, R21, 0x5410, R18 ;  /* 0x00005410151a7816 */ /* 0x000fe40000000012 */
[----:B------:R-:W-:Y:S02]  /*7bd0*/  PRMT R30, R9, 0x5410, R24 ;  /* 0x00005410091e7816 */ /* 0x000fe40000000018 */
[----:B------:R-:W-:-:S02]  /*7be0*/  PRMT R32, R15, 0x5410, R32 ;  /* 0x000054100f207816 */ /* 0x000fc40000000020 */
[----:B------:R-:W-:Y:S02]  /*7bf0*/  PRMT R37, R37, 0x5410, R20 ;  /* 0x0000541025257816 */ /* 0x000fe40000000014 */
[----:B------:R-:W-:Y:S02]  /*7c00*/  PRMT R24, R10, 0x7610, R24 ;  /* 0x000076100a187816 */ /* 0x000fe40000000018 */
[----:B------:R-:W-:Y:S02]  /*7c10*/  PRMT R31, R11, 0x5410, R14 ;  /* 0x000054100b1f7816 */ /* 0x000fe4000000000e */
[----:B------:R-:W-:Y:S02]  /*7c20*/  PRMT R33, R33, 0x5410, R13 ;  /* 0x0000541021217816 */ /* 0x000fe4000000000d */
[----:B------:R-:W-:Y:S02]  /*7c30*/  LEA R21, R5, 0x6100, 0x1 ;  /* 0x0000610005157811 */ /* 0x000fe400078e08ff */
[----:B------:R-:W-:Y:S01]  /*7c40*/  LEA R22, R6, 0x6100, 0x1 ;  /* 0x0000610006167811 */ /* 0x000fe200078e08ff */
[----:B------:R-:W-:Y:S06]  /*7c50*/  BAR.SYNC.DEFER_BLOCKING 0x0 ;  /* 0x0000000000007b1d */ /* 0x000fec0000010000 */
[----:B------:R-:W-:Y:S05]  /*7c60*/  @P0 BRA `(.L_x_98) ;  /* 0x00000ff000000947 */ /* 0x000fea0003800000 */
[----:B------:R-:W-:Y:S01]  /*7c70*/  ISETP.GE.AND P0, PT, R40, c[0x0][0x27c], PT ;  /* 0x00009f0028007a0c */ /* 0x000fe20003f06270 */
[----:B------:R-:W-:-:S12]  /*7c80*/  BSSY B0, `(.L_x_99) ;  /* 0x0000028000007945 */ /* 0x000fd80003800000 */
[----:B------:R-:W-:Y:S05]  /*7c90*/  @P0 BRA `(.L_x_100) ;  /* 0x0000026000000947 */ /* 0x000fea0003800000 */
[----:B------:R-:W1:Y:S01]  /*7ca0*/  LDS.128 R8, [R21] ;  /* 0x0000000015087984 */ /* 0x000e620000000c00 */
[----:B------:R-:W-:Y:S02]  /*7cb0*/  HADD2.F32 R13, -RZ, R24.H1_H1 ;  /* 0x30000018ff0d7230 */ /* 0x000fe40000004100 */
[----:B------:R-:W-:Y:S02]  /*7cc0*/  HADD2.F32 R5, -RZ, R25.H0_H0 ;  /* 0x20000019ff057230 */ /* 0x000fe40000004100 */
[----:B------:R-:W-:Y:S02]  /*7cd0*/  HADD2.F32 R7, -RZ, R58.H0_H0 ;  /* 0x2000003aff077230 */ /* 0x000fe40000004100 */
[----:B------:R-:W-:Y:S02]  /*7ce0*/  HADD2.F32 R6, -RZ, R56.H0_H0 ;  /* 0x20000038ff067230 */ /* 0x000fe40000004100 */
[--C-:B-1----:R-:W-:Y:S02]  /*7cf0*/  HADD2.F32 R14, -RZ, R8.reuse.H0_H0 ;  /* 0x20000008ff0e7230 */ /* 0x102fe40000004100 */
[----:B------:R-:W-:-:S02]  /*7d00*/  HADD2.F32 R12, -RZ, R8.H1_H1 ;  /* 0x30000008ff0c7230 */ /* 0x000fc40000004100 */
[--C-:B------:R-:W-:Y:S02]  /*7d10*/  HADD2.F32 R8, -RZ, R9.reuse.H0_H0 ;  /* 0x20000009ff087230 */ /* 0x100fe40000004100 */
[----:B------:R-:W-:Y:S02]  /*7d20*/  HADD2.F32 R9, -RZ, R9.H1_H1 ;  /* 0x30000009ff097230 */ /* 0x000fe40000004100 */
[--C-:B------:R-:W-:Y:S02]  /*7d30*/  HADD2.F32 R18, -RZ, R11.reuse.H0_H0 ;  /* 0x2000000bff127230 */ /* 0x100fe40000004100 */
[----:B------:R-:W-:Y:S01]  /*7d40*/  HADD2.F32 R17, -RZ, R11.H1_H1 ;  /* 0x3000000bff117230 */ /* 0x000fe20000004100 */
[-C--:B------:R-:W-:Y:S01]  /*7d50*/  FMUL.FTZ R11, R12, R13.reuse ;  /* 0x0000000d0c0b7220 */ /* 0x080fe20000410000 */
[--C-:B------:R-:W-:Y:S01]  /*7d60*/  HADD2.F32 R16, -RZ, R10.reuse.H0_H0 ;  /* 0x2000000aff107230 */ /* 0x100fe20000004100 */
[----:B------:R-:W-:Y:S01]  /*7d70*/  FMUL.FTZ R13, R14, R13 ;  /* 0x0000000d0e0d7220 */ /* 0x000fe20000410000 */
[----:B------:R-:W-:Y:S01]  /*7d80*/  HADD2.F32 R15, -RZ, R10.H1_H1 ;  /* 0x3000000aff0f7230 */ /* 0x000fe20000004100 */
[----:B------:R-:W-:-:S02]  /*7d90*/  FMUL.FTZ R10, R9, R5 ;  /* 0x00000005090a7220 */ /* 0x000fc40000410000 */
[----:B------:R-:W-:Y:S02]  /*7da0*/  FMUL.FTZ R5, R8, R5 ;  /* 0x0000000508057220 */ /* 0x000fe40000410000 */
[-C--:B------:R-:W-:Y:S02]  /*7db0*/  FFMA.FTZ R20, R14, R7.reuse, -R11 ;  /* 0x000000070e147223 */ /* 0x080fe4000001080b */
[----:B------:R-:W-:Y:S01]  /*7dc0*/  FFMA.FTZ R19, R12, R7, R13 ;  /* 0x000000070c137223 */ /* 0x000fe2000001000d */
[----:B------:R-:W-:Y:S01]  /*7dd0*/  HADD2.F32 R7, -RZ, R57.H0_H0 ;  /* 0x20000039ff077230 */ /* 0x000fe20000004100 */
[-C--:B------:R-:W-:Y:S01]  /*7de0*/  FFMA.FTZ R14, R8, R6.reuse, -R10 ;  /* 0x00000006080e7223 */ /* 0x080fe2000001080a */
[----:B------:R-:W-:Y:S01]  /*7df0*/  HADD2.F32 R8, -RZ, R26.H0_H0 ;  /* 0x2000001aff087230 */ /* 0x000fe20000004100 */
[----:B------:R-:W-:Y:S01]  /*7e00*/  FFMA.FTZ R13, R9, R6, R5 ;  /* 0x00000006090d7223 */ /* 0x000fe20000010005 */
[----:B------:R-:W-:Y:S02]  /*7e10*/  HADD2.F32 R5, -RZ, R25.H1_H1 ;  /* 0x30000019ff057230 */ /* 0x000fe40000004100 */
[----:B------:R-:W-:Y:S01]  /*7e20*/  HADD2.F32 R6, -RZ, R52.H0_H0 ;  /* 0x20000034ff067230 */ /* 0x000fe20000004100 */
[----:B------:R-:W-:-:S02]  /*7e30*/  FMUL.FTZ R10, R15, R8 ;  /* 0x000000080f0a7220 */ /* 0x000fc40000410000 */
[----:B------:R-:W-:Y:S02]  /*7e40*/  FMUL.FTZ R9, R16, R8 ;  /* 0x0000000810097220 */ /* 0x000fe40000410000 */
[-C--:B------:R-:W-:Y:S02]  /*7e50*/  FMUL.FTZ R8, R17, R5.reuse ;  /* 0x0000000511087220 */ /* 0x080fe40000410000 */
[----:B------:R-:W-:Y:S02]  /*7e60*/  FMUL.FTZ R5, R18, R5 ;  /* 0x0000000512057220 */ /* 0x000fe40000410000 */
[-C--:B------:R-:W-:Y:S02]  /*7e70*/  FFMA.FTZ R12, R16, R7.reuse, -R10 ;  /* 0x00000007100c7223 */ /* 0x080fe4000001080a */
[----:B------:R-:W-:Y:S01]  /*7e80*/  FFMA.FTZ R10, R15, R7, R9 ;  /* 0x000000070f0a7223 */ /* 0x000fe20000010009 */
[----:B------:R-:W-:Y:S01]  /*7e90*/  F2FP.PACK_AB R9, R13, R14 ;  /* 0x0000000e0d09723e */ /* 0x000fe200000000ff */
[----:B------:R-:W-:Y:S01]  /*7ea0*/  FFMA.FTZ R11, R18, R6, -R8 ;  /* 0x00000006120b7223 */ /* 0x000fe20000010808 */
[----:B------:R-:W-:Y:S01]  /*7eb0*/  F2FP.PACK_AB R8, R19, R20 ;  /* 0x000000141308723e */ /* 0x000fe200000000ff */
[----:B------:R-:W-:Y:S01]  /*7ec0*/  FFMA.FTZ R5, R17, R6, R5 ;  /* 0x0000000611057223 */ /* 0x000fe20000010005 */
[----:B------:R-:W-:-:S04]  /*7ed0*/  F2FP.PACK_AB R10, R10, R12 ;  /* 0x0000000c0a0a723e */ /* 0x000fc800000000ff */
[----:B------:R-:W-:-:S05]  /*7ee0*/  F2FP.PACK_AB R11, R5, R11 ;  /* 0x0000000b050b723e */ /* 0x000fca00000000ff */
[----:B------:R1:W-:Y:S02]  /*7ef0*/  STS.128 [R21], R8 ;  /* 0x0000000815007388 */ /* 0x0003e40000000c00 */
.L_x_100:
[----:B------:R-:W-:Y:S05]  /*7f00*/  BSYNC B0 ;  /* 0x0000000000007941 */ /* 0x000fea0003800000 */
.L_x_99:
[----:B------:R-:W-:Y:S01]  /*7f10*/  IADD3 R5, R40, 0x8, RZ ;  /* 0x0000000828057810 */ /* 0x000fe20007ffe0ff */
[----:B------:R-:W-:Y:S03]  /*7f20*/  BSSY B0, `(.L_x_101) ;  /* 0x0000029000007945 */ /* 0x000fe60003800000 */
[----:B------:R-:W-:-:S13]  /*7f30*/  ISETP.GE.AND P0, PT, R5, c[0x0][0x27c], PT ;  /* 0x00009f0005007a0c */ /* 0x000fda0003f06270 */
[----:B------:R-:W-:Y:S05]  /*7f40*/  @P0 BRA `(.L_x_102) ;  /* 0x0000026000000947 */ /* 0x000fea0003800000 */
[----:B-1----:R-:W1:Y:S01]  /*7f50*/  LDS.128 R8, [R22] ;  /* 0x0000000016087984 */ /* 0x002e620000000c00 */
        /* <DEDUP_REMOVED lines=20> */
[----:B------:R-:W-:Y:S01]  /*80a0*/  HADD2.F32 R8, -RZ, R28.H1_H1 ;  /* 0x3000001cff087230 */ /* 0x000fe20000004100 */
        /* <DEDUP_REMOVED lines=16> */
.L_x_102:
[----:B------:R-:W-:Y:S05]  /*81b0*/  BSYNC B0 ;  /* 0x0000000000007941 */ /* 0x000fea0003800000 */
.L_x_101:
[----:B------:R-:W-:Y:S01]  /*81c0*/  IADD3 R5, R40, 0x10, RZ ;  /* 0x0000001028057810 */ /* 0x000fe20007ffe0ff */
[----:B------:R-:W-:Y:S03]  /*81d0*/  BSSY B0, `(.L_x_103) ;  /* 0x0000029000007945 */ /* 0x000fe60003800000 */
[----:B------:R-:W-:-:S13]  /*81e0*/  ISETP.GE.AND P0, PT, R5, c[0x0][0x27c], PT ;  /* 0x00009f0005007a0c */ /* 0x000fda0003f06270 */
[----:B------:R-:W-:Y:S05]  /*81f0*/  @P0 BRA `(.L_x_104) ;  /* 0x0000026000000947 */ /* 0x000fea0003800000 */
[----:B-1----:R-:W1:Y:S01]  /*8200*/  LDS.128 R8, [R21+0x2000] ;  /* 0x0020000015087984 */ /* 0x002e620000000c00 */
        /* <DEDUP_REMOVED lines=20> */
[--C-:B------:R-:W-:Y:S01]  /*8350*/  HADD2.F32 R8, -RZ, R30.reuse.H1_H1 ;  /* 0x3000001eff087230 */ /* 0x100fe20000004100 */
[----:B------:R-:W-:Y:S01]  /*8360*/  FFMA.FTZ R13, R9, R6, R5 ;  /* 0x00000006090d7223 */ /* 0x000fe20000010005 */
[----:B------:R-:W-:Y:S02]  /*8370*/  HADD2.F32 R5, -RZ, R30.H0_H0 ;  /* 0x2000001eff057230 */ /* 0x000fe40000004100 */
        /* <DEDUP_REMOVED lines=13> */
[----:B------:R1:W-:Y:S02]  /*8450*/  STS.128 [R21+0x2000], R8 ;  /* 0x0020000815007388 */ /* 0x0003e40000000c00 */
.L_x_104:
[----:B------:R-:W-:Y:S05]  /*8460*/  BSYNC B0 ;  /* 0x0000000000007941 */ /* 0x000fea0003800000 */
.L_x_103:
[----:B------:R-:W-:Y:S01]  /*8470*/  IADD3 R5, R40, 0x18, RZ ;  /* 0x0000001828057810 */ /* 0x000fe20007ffe0ff */
[----:B------:R-:W-:Y:S03]  /*8480*/  BSSY B0, `(.L_x_105) ;  /* 0x0000029000007945 */ /* 0x000fe60003800000 */
[----:B------:R-:W-:-:S13]  /*8490*/  ISETP.GE.AND P0, PT, R5, c[0x0][0x27c], PT ;  /* 0x00009f0005007a0c */ /* 0x000fda0003f06270 */
[----:B------:R-:W-:Y:S05]  /*84a0*/  @P0 BRA `(.L_x_106) ;  /* 0x0000026000000947 */ /* 0x000fea0003800000 */
[----:B-1----:R-:W1:Y:S01]  /*84b0*/  LDS.128 R8, [R22+0x2000] ;  /* 0x0020000016087984 */ /* 0x002e620000000c00 */
[----:B------:R-:W-:Y:S02]  /*84c0*/  HADD2.F32 R13, -RZ, R31.H0_H0 ;  /* 0x2000001fff0d7230 */ /* 0x000fe40000004100 */
        /* <DEDUP_REMOVED lines=36> */
.L_x_106:
[----:B------:R-:W-:Y:S05]  /*8710*/  BSYNC B0 ;  /* 0x0000000000007941 */ /* 0x000fea0003800000 */
.L_x_105:
        /* <DEDUP_REMOVED lines=8> */
[----:B------:R-:W-:Y:S02]  /*87a0*/  HADD2.F32 R6, -RZ, R32.H1_H1 ;  /* 0x30000020ff067230 */ /* 0x000fe40000004100 */
        /* <DEDUP_REMOVED lines=14> */
[--C-:B------:R-:W-:Y:S01]  /*8890*/  HADD2.F32 R7, -RZ, R34.reuse.H1_H1 ;  /* 0x30000022ff077230 */ /* 0x100fe20000004100 */
        /* <DEDUP_REMOVED lines=18> */
.L_x_108:
[----:B------:R-:W-:Y:S05]  /*89c0*/  BSYNC B0 ;  /* 0x0000000000007941 */ /* 0x000fea0003800000 */
.L_x_107:
[----:B------:R-:W-:-:S04]  /*89d0*/  IADD3 R5, R40, 0x28, RZ ;  /* 0x0000002828057810 */ /* 0x000fc80007ffe0ff */
[----:B------:R-:W-:-:S13]  /*89e0*/  ISETP.GE.AND P0, PT, R5, c[0x0][0x27c], PT ;  /* 0x00009f0005007a0c */ /* 0x000fda0003f06270 */
[----:B------:R-:W-:Y:S05]  /*89f0*/  @P0 BRA `(.L_x_98) ;  /* 0x0000026000000947 */ /* 0x000fea0003800000 */
[----:B-1----:R-:W1:Y:S01]  /*8a00*/  LDS.128 R8, [R22+0x4000] ;  /* 0x0040000016087984 */ /* 0x002e620000000c00 */
[----:B------:R-:W-:Y:S02]  /*8a10*/  HADD2.F32 R13, -RZ, R41.H0_H0 ;  /* 0x20000029ff0d7230 */ /* 0x000fe40000004100 */
[----:B------:R-:W-:Y:S02]  /*8a20*/  HADD2.F32 R5, -RZ, R32.H0_H0 ;  /* 0x20000020ff057230 */ /* 0x000fe40000004100 */
[----:B------:R-:W-:Y:S02]  /*8a30*/  HADD2.F32 R7, -RZ, R36.H1_H1 ;  /* 0x30000024ff077230 */ /* 0x000fe40000004100 */
        /* <DEDUP_REMOVED lines=15> */
[----:B------:R-:W-:Y:S01]  /*8b30*/  HADD2.F32 R7, -RZ, R38.H1_H1 ;  /* 0x30000026ff077230 */ /* 0x000fe20000004100 */
[-C--:B------:R-:W-:Y:S01]  /*8b40*/  FFMA.FTZ R14, R8, R6.reuse, -R10 ;  /* 0x00000006080e7223 */ /* 0x080fe2000001080a */
[----:B------:R-:W-:Y:S01]  /*8b50*/  HADD2.F32 R8, -RZ, R39.H0_H0 ;  /* 0x20000027ff087230 */ /* 0x000fe20000004100 */
[----:B------:R-:W-:Y:S01]  /*8b60*/  FFMA.FTZ R13, R9, R6, R5 ;  /* 0x00000006090d7223 */ /* 0x000fe20000010005 */
[----:B------:R-:W-:Y:S02]  /*8b70*/  HADD2.F32 R5, -RZ, R33.H1_H1 ;  /* 0x30000021ff057230 */ /* 0x000fe40000004100 */
[----:B------:R-:W-:Y:S01]  /*8b80*/  HADD2.F32 R6, -RZ, R37.H1_H1 ;  /* 0x30000025ff067230 */ /* 0x000fe20000004100 */
        /* <DEDUP_REMOVED lines=13> */
.L_x_98:
[----:B------:R-:W-:Y:S05]  /*8c60*/  BSYNC B1 ;  /* 0x0000000000017941 */ /* 0x000fea0003800000 */
.L_x_97:
[----:B------:R-:W-:-:S04]  /*8c70*/  IADD3 R5, R60, 0x40, RZ ;  /* 0x000000403c057810 */ /* 0x000fc80007ffe0ff */
[----:B------:R-:W-:-:S13]  /*8c80*/  ISETP.GE.AND P0, PT, R5, R23, PT ;  /* 0x000000170500720c */ /* 0x000fda0003f06270 */
[----:B------:R-:W-:Y:S05]  /*8c90*/  @P0 BRA `(.L_x_109) ;  /* 0x0000411000000947 */ /* 0x000fea0003800000 */
[----:B------:R-:W-:Y:S01]  /*8ca0*/  ISETP.GE.AND P0, PT, R40, c[0x0][0x27c], PT ;  /* 0x00009f0028007a0c */ /* 0x000fe20003f06270 */
[----:B------:R-:W-:-:S12]  /*8cb0*/  BSSY B0, `(.L_x_110) ;  /* 0x0000028000007945 */ /* 0x000fd80003800000 */
        /* <DEDUP_REMOVED lines=12> */
[C---:B------:R-:W-:Y:S01]  /*8d80*/  FMUL.FTZ R11, R13.reuse, R12 ;  /* 0x0000000c0d0b7220 */ /* 0x040fe20000410000 */
[--C-:B------:R-:W-:Y:S01]  /*8d90*/  HADD2.F32 R16, -RZ, R10.reuse.H0_H0 ;  /* 0x2000000aff107230 */ /* 0x100fe20000004100 */
[----:B------:R-:W-:Y:S01]  /*8da0*/  FMUL.FTZ R13, R13, R14 ;  /* 0x0000000e0d0d7220 */ /* 0x000fe20000410000 */
[----:B------:R-:W-:Y:S01]  /*8db0*/  HADD2.F32 R15, -RZ, R10.H1_H1 ;  /* 0x3000000aff0f7230 */ /* 0x000fe20000004100 */
[----:B------:R-:W-:-:S02]  /*8dc0*/  FMUL.FTZ R10, R5, R9 ;  /* 0x00000009050a7220 */ /* 0x000fc40000410000 */
[----:B------:R-:W-:Y:S02]  /*8dd0*/  FMUL.FTZ R5, R5, R8 ;  /* 0x0000000805057220 */ /* 0x000fe40000410000 */
[C---:B------:R-:W-:Y:S02]  /*8de0*/  FFMA.FTZ R20, R7.reuse, R14, -R11 ;  /* 0x0000000e07147223 */ /* 0x040fe4000001080b */
[----:B------:R-:W-:Y:S01]  /*8df0*/  FFMA.FTZ R19, R7, R12, R13 ;  /* 0x0000000c07137223 */ /* 0x000fe2000001000d */
[----:B------:R-:W-:Y:S01]  /*8e00*/  HADD2.F32 R7, -RZ, R57.H0_H0 ;  /* 0x20000039ff077230 */ /* 0x000fe20000004100 */
[C---:B------:R-:W-:Y:S01]  /*8e10*/  FFMA.FTZ R14, R6.reuse, R8, -R10 ;  /* 0x00000008060e7223 */ /* 0x040fe2000001080a */
[----:B------:R-:W-:Y:S01]  /*8e20*/  HADD2.F32 R8, -RZ, R26.H0_H0 ;  /* 0x2000001aff087230 */ /* 0x000fe20000004100 */
[----:B------:R-:W-:Y:S01]  /*8e30*/  FFMA.FTZ R13, R6, R9, R5 ;  /* 0x00000009060d7223 */ /* 0x000fe20000010005 */
[----:B------:R-:W-:Y:S02]  /*8e40*/  HADD2.F32 R5, -RZ, R25.H1_H1 ;  /* 0x30000019ff057230 */ /* 0x000fe40000004100 */
[----:B------:R-:W-:Y:S01]  /*8e50*/  HADD2.F32 R6, -RZ, R52.H0_H0 ;  /* 0x20000034ff067230 */ /* 0x000fe20000004100 */
[----:B------:R-:W-:-:S02]  /*8e60*/  FMUL.FTZ R10, R8, R15 ;  /* 0x0000000f080a7220 */ /* 0x000fc40000410000 */
[----:B------:R-:W-:Y:S02]  /*8e70*/  FMUL.FTZ R9, R8, R16 ;  /* 0x0000001008097220 */ /* 0x000fe40000410000 */
[C---:B------:R-:W-:Y:S02]  /*8e80*/  FMUL.FTZ R8, R5.reuse, R17 ;  /* 0x0000001105087220 */ /* 0x040fe40000410000 */
[----:B------:R-:W-:Y:S02]  /*8e90*/  FMUL.FTZ R5, R5, R18 ;  /* 0x0000001205057220 */ /* 0x000fe40000410000 */
[C---:B------:R-:W-:Y:S02]  /*8ea0*/  FFMA.FTZ R12, R7.reuse, R16, -R10 ;  /* 0x00000010070c7223 */ /* 0x040fe4000001080a */
[----:B------:R-:W-:Y:S01]  /*8eb0*/  FFMA.FTZ R10, R7, R15, R9 ;  /* 0x0000000f070a7223 */ /* 0x000fe20000010009 */
[----:B------:R-:W-:Y:S01]  /*8ec0*/  F2FP.PACK_AB R9, R13, R14 ;  /* 0x0000000e0d09723e */ /* 0x000fe200000000ff */
[C---:B------:R-:W-:Y:S01]  /*8ed0*/  FFMA.FTZ R11, R6.reuse, R18, -R8 ;  /* 0x00000012060b7223 */ /* 0x040fe20000010808 */
[----:B------:R-:W-:Y:S01]  /*8ee0*/  F2FP.PACK_AB R8, R19, R20 ;  /* 0x000000141308723e */ /* 0x000fe200000000ff */
[----:B------:R-:W-:Y:S01]  /*8ef0*/  FFMA.FTZ R5, R6, R17, R5 ;  /* 0x0000001106057223 */ /* 0x000fe20000010005 */
[----:B------:R-:W-:-:S04]  /*8f00*/  F2FP.PACK_AB R10, R10, R12 ;  /* 0x0000000c0a0a723e */ /* 0x000fc800000000ff */
[----:B------:R-:W-:-:S05]  /*8f10*/  F2FP.PACK_AB R11, R5, R11 ;  /* 0x0000000b050b723e */ /* 0x000fca00000000ff */
[----:B------:R1:W-:Y:S02]  /*8f20*/  STS.128 [R21+0x1000], R8 ;  /* 0x0010000815007388 */ /* 0x0003e40000000c00 */
.L_x_111:
[----:B------:R-:W-:Y:S05]  /*8f30*/  BSYNC B0 ;  /* 0x0000000000007941 */ /* 0x000fea0003800000 */
.L_x_110:
        /* <DEDUP_REMOVED lines=25> */
[----:B------:R-:W-:Y:S01]  /*90d0*/  HADD2.F32 R8, -RZ, R28.H1_H1 ;  /* 0x3000001cff087230 */ /* 0x000fe20000004100 */
        /* <DEDUP_REMOVED lines=16> */
.L_x_113:
[----:B------:R-:W-:Y:S05]  /*91e0*/  BSYNC B0 ;  /* 0x0000000000007941 */ /* 0x000fea0003800000 */
.L_x_112:
        /* <DEDUP_REMOVED lines=25> */
[--C-:B------:R-:W-:Y:S01]  /*9380*/  HADD2.F32 R8, -RZ, R30.reuse.H1_H1 ;  /* 0x3000001eff087230 */ /* 0x100fe20000004100 */
[----:B------:R-:W-:Y:S01]  /*9390*/  FFMA.FTZ R13, R6, R9, R5 ;  /* 0x00000009060d7223 */ /* 0x000fe20000010005 */
[----:B------:R-:W-:Y:S02]  /*93a0*/  HADD2.F32 R5, -RZ, R30.H0_H0 ;  /* 0x2000001eff057230 */ /* 0x000fe40000004100 */
        /* <DEDUP_REMOVED lines=14> */
.L_x_115:
[----:B------:R-:W-:Y:S05]  /*9490*/  BSYNC B0 ;  /* 0x0000000000007941 */ /* 0x000fea0003800000 */
.L_x_114:
        /* <DEDUP_REMOVED lines=42> */
.L_x_117:
[----:B------:R-:W-:Y:S05]  /*9740*/  BSYNC B0 ;  /* 0x0000000000007941 */ /* 0x000fea0003800000 */
.L_x_116:
        /* <DEDUP_REMOVED lines=23> */
[--C-:B------:R-:W-:Y:S01]  /*98c0*/  HADD2.F32 R7, -RZ, R34.reuse.H1_H1 ;  /* 0x30000022ff077230 */ /* 0x100fe20000004100 */
        /* <DEDUP_REMOVED lines=18> */
.L_x_119:
[----:B------:R-:W-:Y:S05]  /*99f0*/  BSYNC B0 ;  /* 0x0000000000007941 */ /* 0x000fea0003800000 */
.L_x_118:
        /* <DEDUP_REMOVED lines=22> */
[----:B------:R-:W-:Y:S01]  /*9b60*/  HADD2.F32 R7, -RZ, R38.H1_H1 ;  /* 0x30000026ff077230 */ /* 0x000fe20000004100 */
[C---:B------:R-:W-:Y:S01]  /*9b70*/  FFMA.FTZ R14, R6.reuse, R8, -R10 ;  /* 0x00000008060e7223 */ /* 0x040fe2000001080a */
[----:B------:R-:W-:Y:S01]  /*9b80*/  HADD2.F32 R8, -RZ, R39.H0_H0 ;  /* 0x20000027ff087230 */ /* 0x000fe20000004100 */
[----:B------:R-:W-:Y:S01]  /*9b90*/  FFMA.FTZ R13, R6, R9, R5 ;  /* 0x00000009060d7223 */ /* 0x000fe20000010005 */
[----:B------:R-:W-:Y:S02]  /*9ba0*/  HADD2.F32 R5, -RZ, R33.H1_H1 ;  /* 0x30000021ff057230 */ /* 0x000fe40000004100 */
[----:B------:R-:W-:Y:S01]  /*9bb0*/  HADD2.F32 R6, -RZ, R37.H1_H1 ;  /* 0x30000025ff067230 */ /* 0x000fe20000004100 */
        /* <DEDUP_REMOVED lines=12> */
[----:B------:R1:W-:Y:S01]  /*9c80*/  STS.128 [R22+0x5000], R8 ;  /* 0x0050000816007388 */ /* 0x0003e20000000c00 */
[----:B------:R-:W-:Y:S05]  /*9c90*/  BRA `(.L_x_109) ;  /* 0x0000311000007947 */ /* 0x000fea0003800000 */
.L_x_94:
        /* <DEDUP_REMOVED lines=17> */
[C---:B------:R-:W-:Y:S01]  /*9db0*/  IADD3 R10, R62.reuse, 0x20, RZ ;  /* 0x000000203e0a7810 */ /* 0x040fe20007ffe0ff */
[----:B------:R-:W-:Y:S01]  /*9dc0*/  CS2R R20, SRZ ;  /* 0x0000000000147805 */ /* 0x000fe2000001ff00 */
[----:B------:R-:W-:-:S02]  /*9dd0*/  ISETP.GE.AND P2, PT, R62, c[0x0][0x27c], PT ;  /* 0x00009f003e007a0c */ /* 0x000fc40003f46270 */
[----:B------:R-:W-:Y:S02]  /*9de0*/  ISETP.GE.AND P1, PT, R9, c[0x0][0x27c], PT ;  /* 0x00009f0009007a0c */ /* 0x000fe40003f26270 */
[----:B------:R-:W-:-:S09]  /*9df0*/  ISETP.GE.AND P0, PT, R10, c[0x0][0x27c], PT ;  /* 0x00009f000a007a0c */ /* 0x000fd20003f06270 */
[----:B------:R-:W-:Y:S02]  /*9e00*/  @!P2 IMAD.WIDE R6, R62, 0x2, R34 ;  /* 0x000000023e06a825 */ /* 0x000fe400078e0222 */
[----:B------:R-:W-:Y:S02]  /*9e10*/  @!P1 SHF.R.S32.HI R8, RZ, 0x1f, R9 ;  /* 0x0000001fff089819 */ /* 0x000fe40000011409 */
[----:B------:R-:W-:Y:S01]  /*9e20*/  @!P0 SHF.R.S32.HI R5, RZ, 0x1f, R10 ;  /* 0x0000001fff058819 */ /* 0x000fe2000001140a */
[----:B------:R1:W5:Y:S01]  /*9e30*/  @!P2 LD.E.128 R20, [R6.64] ;  /* 0x000000060614a980 */ /* 0x000362000c101d00 */
[----:B------:R-:W-:Y:S01]  /*9e40*/  CS2R R26, SRZ ;  /* 0x00000000001a7805 */ /* 0x000fe2000001ff00 */
[----:B------:R-:W-:Y:S01]  /*9e50*/  CS2R R24, SRZ ;  /* 0x0000000000187805 */ /* 0x000fe2000001ff00 */
[----:B------:R-:W-:Y:S01]  /*9e60*/  @!P0 LEA.HI R5, R5, R10, RZ, 0x3 ;  /* 0x0000000a05058211 */ /* 0x000fe200078f18ff */
[----:B------:R-:W-:Y:S01]  /*9e70*/  CS2R R14, SRZ ;  /* 0x00000000000e7805 */ /* 0x000fe2000001ff00 */
[----:B------:R-:W-:Y:S01]  /*9e80*/  CS2R R10, SRZ ;  /* 0x00000000000a7805 */ /* 0x000fe2000001ff00 */
[----:B------:R-:W-:Y:S01]  /*9e90*/  CS2R R12, SRZ ;  /* 0x00000000000c7805 */ /* 0x000fe2000001ff00 */
[----:B------:R-:W-:Y:S01]  /*9ea0*/  @!P0 LOP3.LUT R5, R5, 0xfffffff8, RZ, 0xc0, !PT ;  /* 0xfffffff805058812 */ /* 0x000fe200078ec0ff */
[----:B------:R-:W-:Y:S01]  /*9eb0*/  CS2R R30, SRZ ;  /* 0x00000000001e7805 */ /* 0x000fe2000001ff00 */
[----:B------:R-:W-:Y:S01]  /*9ec0*/  CS2R R28, SRZ ;  /* 0x00000000001c7805 */ /* 0x000fe2000001ff00 */
[----:B------:R-:W-:Y:S01]  /*9ed0*/  CS2R R18, SRZ ;  /* 0x0000000000127805 */ /* 0x000fe2000001ff00 */
[----:B------:R-:W-:Y:S01]  /*9ee0*/  CS2R R16, SRZ ;  /* 0x0000000000107805 */ /* 0x000fe2000001ff00 */
[----:B------:R-:W-:-:S05]  /*9ef0*/  @!P0 IMAD.WIDE R36, R5, 0x2, R34 ;  /* 0x0000000205248825 */ /* 0x000fca00078e0222 */
[----:B------:R2:W5:Y:S01]  /*9f00*/  @!P0 LD.E.128 R28, [R36.64] ;  /* 0x00000006241c8980 */ /* 0x000562000c101d00 */
[----:B-1----:R-:W-:Y:S02]  /*9f10*/  @!P1 LEA.HI R6, R8, R9, RZ, 0x3 ;  /* 0x0000000908069211 */ /* 0x002fe400078f18ff */
[----:B------:R-:W-:Y:S02]  /*9f20*/  CS2R R8, SRZ ;  /* 0x0000000000087805 */ /* 0x000fe4000001ff00 */
[----:B------:R-:W-:-:S05]  /*9f30*/  @!P1 LOP3.LUT R6, R6, 0xfffffff8, RZ, 0xc0, !PT ;  /* 0xfffffff806069812 */ /* 0x000fca00078ec0ff */
[----:B------:R-:W-:-:S04]  /*9f40*/  @!P1 IMAD.WIDE R38, R6, 0x2, R34 ;  /* 0x0000000206269825 */ /* 0x000fc800078e0222 */
[--C-:B------:R-:W-:Y:S01]  /*9f50*/  @!P1 IMAD.WIDE R34, R6, 0x2, R32.reuse ;  /* 0x0000000206229825 */ /* 0x100fe200078e0220 */
[----:B------:R2:W5:Y:S03]  /*9f60*/  @!P1 LD.E.128 R24, [R38.64] ;  /* 0x0000000626189980 */ /* 0x000566000c101d00 */
[--C-:B------:R-:W-:Y:S01]  /*9f70*/  @!P0 IMAD.WIDE R6, R5, 0x2, R32.reuse ;  /* 0x0000000205068825 */ /* 0x100fe200078e0220 */
[----:B------:R2:W5:Y:S03]  /*9f80*/  @!P1 LD.E.128 R12, [R34.64] ;  /* 0x00000006220c9980 */ /* 0x000566000c101d00 */
[----:B------:R-:W-:Y:S01]  /*9f90*/  @!P2 IMAD.WIDE R32, R62, 0x2, R32 ;  /* 0x000000023e20a825 */ /* 0x000fe200078e0220 */
[----:B------:R2:W5:Y:S04]  /*9fa0*/  @!P0 LD.E.128 R16, [R6.64] ;  /* 0x0000000606108980 */ /* 0x000568000c101d00 */
[----:B------:R2:W5:Y:S02]  /*9fb0*/  @!P2 LD.E.128 R8, [R32.64] ;  /* 0x000000062008a980 */ /* 0x000564000c101d00 */
.L_x_121:
[----:B------:R-:W-:Y:S05]  /*9fc0*/  BSYNC B0 ;  /* 0x0000000000007941 */ /* 0x000fea0003800000 */
.L_x_120:
[----:B-----5:R-:W-:Y:S01]  /*9fd0*/  IMAD.MOV.U32 R43, RZ, RZ, R28 ;  /* 0x000000ffff2b7224 */ /* 0x020fe200078e001c */
[----:B------:R-:W-:Y:S01]  /*9fe0*/  SHF.R.U64 R40, R28, 0x10, R29 ;  /* 0x000000101c287819 */ /* 0x000fe2000000121d */
[----:B--2---:R-:W-:Y:S01]  /*9ff0*/  IMAD R6, R169, -0x80, R54 ;  /* 0xffffff80a9067824 */ /* 0x004fe200078e0236 */
[--C-:B------:R-:W-:Y:S01]  /*a000*/  SHF.R.U64 R57, R20, 0x10, R21.reuse ;  /* 0x0000001014397819 */ /* 0x100fe20000001215 */
[----:B------:R-:W-:Y:S01]  /*a010*/  IMAD.MOV.U32 R59, RZ, RZ, R20 ;  /* 0x000000ffff3b7224 */ /* 0x000fe200078e0014 */
[----:B------:R-:W-:Y:S01]  /*a020*/  PRMT R70, R43, 0x5410, R40 ;  /* 0x000054102b467816 */ /* 0x000fe20000000028 */
[----:B------:R-:W-:Y:S01]  /*a030*/  IMAD.MOV.U32 R58, RZ, RZ, R21 ;  /* 0x000000ffff3a7224 */ /* 0x000fe200078e0015 */
[----:B------:R-:W-:Y:S01]  /*a040*/  IMNMX R43, R6, 0x80, PT ;  /* 0x00000080062b7817 */ /* 0x000fe20003800200 */
[----:B------:R-:W-:Y:S01]  /*a050*/  IMAD.MOV.U32 R55, RZ, RZ, R23 ;  /* 0x000000ffff377224 */ /* 0x000fe200078e0017 */
[----:B------:R-:W-:Y:S01]  /*a060*/  SHF.R.U32.HI R53, RZ, 0x10, R21 ;  /* 0x00000010ff357819 */ /* 0x000fe20000011615 */
[----:B------:R-:W-:Y:S01]  /*a070*/  IMAD.MOV.U32 R51, RZ, RZ, R24 ;  /* 0x000000ffff337224 */ /* 0x000fe200078e0018 */
[----:B------:R-:W-:Y:S01]  /*a080*/  ISETP.GE.AND P0, PT, R60, R43, PT ;  /* 0x0000002b3c00720c */ /* 0x000fe20003f06270 */
[----:B------:R-:W-:Y:S01]  /*a090*/  IMAD.MOV.U32 R47, RZ, RZ, R26 ;  /* 0x000000ffff2f7224 */ /* 0x000fe200078e001a */
[----:B------:R-:W-:Y:S01]  /*a0a0*/  SHF.R.U64 R52, R22, 0x10, R23 ;  /* 0x0000001016347819 */ /* 0x000fe20000001217 */
[----:B------:R-:W-:Y:S01]  /*a0b0*/  IMAD.MOV.U32 R42, RZ, RZ, R29 ;  /* 0x000000ffff2a7224 */ /* 0x000fe200078e001d */
[----:B------:R-:W-:Y:S01]  /*a0c0*/  SHF.R.U32.HI R49, RZ, 0x10, R23 ;  /* 0x00000010ff317819 */ /* 0x000fe20000011617 */
[----:B------:R-:W-:Y:S01]  /*a0d0*/  IMAD.MOV.U32 R38, RZ, RZ, R31 ;  /* 0x000000ffff267224 */ /* 0x000fe200078e001f */
[----:B------:R-:W-:Y:S01]  /*a0e0*/  SHF.R.U64 R48, R24, 0x10, R25 ;  /* 0x0000001018307819 */ /* 0x000fe20000001219 */
[----:B------:R-:W-:Y:S01]  /*a0f0*/  IMAD.MOV.U32 R56, RZ, RZ, R22 ;  /* 0x000000ffff387224 */ /* 0x000fe200078e0016 */
[----:B------:R-:W-:Y:S01]  /*a100*/  SHF.R.U64 R44, R26, 0x10, R27 ;  /* 0x000000101a2c7819 */ /* 0x000fe2000000121b */
[----:B------:R-:W-:Y:S01]  /*a110*/  IMAD.MOV.U32 R50, RZ, RZ, R25 ;  /* 0x000000ffff327224 */ /* 0x000fe200078e0019 */
[----:B------:R-:W-:Y:S01]  /*a120*/  SHF.R.U32.HI R37, RZ, 0x10, R29 ;  /* 0x00000010ff257819 */ /* 0x000fe2000001161d */
[----:B------:R-:W-:Y:S01]  /*a130*/  IMAD.MOV.U32 R46, RZ, RZ, R27 ;  /* 0x000000ffff2e7224 */ /* 0x000fe200078e001b */
[--C-:B------:R-:W-:Y:S01]  /*a140*/  SHF.R.U64 R36, R30, 0x10, R31.reuse ;  /* 0x000000101e247819 */ /* 0x100fe2000000121f */
[----:B------:R-:W-:Y:S01]  /*a150*/  IMAD.MOV.U32 R39, RZ, RZ, R30 ;  /* 0x000000ffff277224 */ /* 0x000fe200078e001e */
[----:B------:R-:W-:Y:S01]  /*a160*/  SHF.R.U32.HI R33, RZ, 0x10, R31 ;  /* 0x00000010ff217819 */ /* 0x000fe2000001161f */
        /* <DEDUP_REMOVED lines=9> */
[--C-:B------:R-:W-:Y:S01]  /*a200*/  SHF.R.U64 R28, R10, 0x10, R11.reuse ;  /* 0x000000100a1c7819 */ /* 0x100fe2000000120b */
[----:B------:R-:W-:Y:S01]  /*a210*/  IMAD.MOV.U32 R30, RZ, RZ, R11 ;  /* 0x000000ffff1e7224 */ /* 0x000fe200078e000b */
[--C-:B------:R-:W-:Y:S01]  /*a220*/  SHF.R.U64 R24, R12, 0x10, R13.reuse ;  /* 0x000000100c187819 */ /* 0x100fe2000000120d */
[----:B------:R-:W-:Y:S01]  /*a230*/  IMAD.MOV.U32 R27, RZ, RZ, R12 ;  /* 0x000000ffff1b7224 */ /* 0x000fe200078e000c */
[----:B------:R-:W-:Y:S01]  /*a240*/  SHF.R.U32.HI R21, RZ, 0x10, R13 ;  /* 0x00000010ff157819 */ /* 0x000fe2000001160d */
[--C-:B------:R-:W-:Y:S01]  /*a250*/  IMAD.MOV.U32 R22, RZ, RZ, R15.reuse ;  /* 0x000000ffff167224 */ /* 0x100fe200078e000f */
[----:B------:R-:W-:Y:S01]  /*a260*/  SHF.R.U64 R20, R14, 0x10, R15 ;  /* 0x000000100e147819 */ /* 0x000fe2000000120f */
[----:B------:R-:W-:Y:S01]  /*a270*/  IMAD.MOV.U32 R14, RZ, RZ, R16 ;  /* 0x000000ffff0e7224 */ /* 0x000fe200078e0010 */
[----:B------:R-:W-:Y:S01]  /*a280*/  SHF.R.U32.HI R25, RZ, 0x10, R11 ;  /* 0x00000010ff197819 */ /* 0x000fe2000001160b */
[----:B------:R-:W-:Y:S01]  /*a290*/  IMAD.MOV.U32 R13, RZ, RZ, R17 ;  /* 0x000000ffff0d7224 */ /* 0x000fe200078e0011 */
[----:B------:R-:W-:Y:S01]  /*a2a0*/  SHF.R.U32.HI R12, RZ, 0x10, R15 ;  /* 0x00000010ff0c7819 */ /* 0x000fe2000001160f */
[----:B------:R-:W-:Y:S01]  /*a2b0*/  IMAD.MOV.U32 R10, RZ, RZ, R18 ;  /* 0x000000ffff0a7224 */ /* 0x000fe200078e0012 */
[----:B------:R-:W-:Y:S01]  /*a2c0*/  SHF.R.U64 R11, R16, 0x10, R17 ;  /* 0x00000010100b7819 */ /* 0x000fe20000001211 */
[----:B------:R-:W-:Y:S01]  /*a2d0*/  IMAD.MOV.U32 R9, RZ, RZ, R19 ;  /* 0x000000ffff097224 */ /* 0x000fe200078e0013 */
[----:B------:R-:W-:Y:S01]  /*a2e0*/  SHF.R.U32.HI R8, RZ, 0x10, R17 ;  /* 0x00000010ff087819 */ /* 0x000fe20000011611 */
[----:B------:R-:W-:-:S04]  /*a2f0*/  DEPBAR.LE SB0, 0x1 ;  /* 0x000080400000791a */ /* 0x000fc80000000000 */
[--C-:B------:R-:W-:Y:S01]  /*a300*/  SHF.R.U64 R7, R18, 0x10, R19.reuse ;  /* 0x0000001012077819 */ /* 0x100fe20000001213 */
[----:B------:R-:W-:Y:S01]  /*a310*/  BSSY B1, `(.L_x_122) ;  /* 0x000015c000017945 */ /* 0x000fe20003800000 */
[----:B------:R-:W-:Y:S02]  /*a320*/  SHF.R.U32.HI R5, RZ, 0x10, R19 ;  /* 0x00000010ff057819 */ /* 0x000fe40000011613 */
        /* <DEDUP_REMOVED lines=22> */
[----:B------:R-:W-:Y:S01]  /*a490*/  PRMT R69, R5, 0x5410, R9 ;  /* 0x0000541005457816 */ /* 0x000fe20000000009 */
[----:B------:R-:W-:Y:S06]  /*a4a0*/  BAR.SYNC.DEFER_BLOCKING 0x0 ;  /* 0x0000000000007b1d */ /* 0x000fec0000010000 */
[----:B------:R-:W-:Y:S05]  /*a4b0*/  @P0 BRA `(.L_x_123) ;  /* 0x0000141000000947 */ /* 0x000fea0003800000 */
[----:B------:R-:W-:Y:S01]  /*a4c0*/  ISETP.GE.AND P0, PT, R62, c[0x0][0x27c], PT ;  /* 0x00009f003e007a0c */ /* 0x000fe20003f06270 */
[----:B------:R-:W-:-:S12]  /*a4d0*/  BSSY B0, `(.L_x_124) ;  /* 0x0000065000007945 */ /* 0x000fd80003800000 */
[----:B------:R-:W-:Y:S05]  /*a4e0*/  @P0 BRA `(.L_x_125) ;  /* 0x0000063000000947 */ /* 0x000fea0003800000 */
[----:B------:R-:W-:Y:S01]  /*a4f0*/  MOV R7, c[0x0][0x27c] ;  /* 0x00009f0000077a02 */ /* 0x000fe20000000f00 */
[----:B------:R-:W-:Y:S01]  /*a500*/  HADD2.F32 R18, -RZ, R59.H0_H0 ;  /* 0x2000003bff127230 */ /* 0x000fe20000004100 */
[----:B------:R-:W-:Y:S01]  /*a510*/  LEA.HI R6, R60, R60, RZ, 0x1 ;  /* 0x0000003c3c067211 */ /* 0x000fe200078f08ff */
[----:B------:R-:W-:Y:S01]  /*a520*/  HADD2.F32 R17, -RZ, R58.H0_H0 ;  /* 0x2000003aff117230 */ /* 0x000fe20000004100 */
[----:B------:R-:W-:Y:S02]  /*a530*/  LEA.HI R7, R7, R61, RZ, 0x1d ;  /* 0x0000003d07077211 */ /* 0x000fe400078fe8ff */
[----:B------:R-:W-:Y:S02]  /*a540*/  SHF.L.U32 R5, R64, 0x6, RZ ;  /* 0x0000000640057819 */ /* 0x000fe400000006ff */
[----:B------:R-:W-:Y:S02]  /*a550*/  SHF.R.S32.HI R9, RZ, 0x1f, R7 ;  /* 0x0000001fff097819 */ /* 0x000fe40000011407 */
[----:B------:R-:W-:-:S02]  /*a560*/  LOP3.LUT R6, R6, 0x7fffffe, RZ, 0xc0, !PT ;  /* 0x07fffffe06067812 */ /* 0x000fc400078ec0ff */
[----:B------:R-:W-:Y:S02]  /*a570*/  LOP3.LUT R5, R5, 0xc0, RZ, 0xc0, !PT ;  /* 0x000000c005057812 */ /* 0x000fe400078ec0ff */
[----:B------:R-:W-:Y:S02]  /*a580*/  LEA.HI R9, R9, R7, RZ, 0x2 ;  /* 0x0000000709097211 */ /* 0x000fe400078f10ff */
[----:B------:R-:W-:Y:S02]  /*a590*/  SHF.L.U32 R7, R7, 0x3, RZ ;  /* 0x0000000307077819 */ /* 0x000fe400000006ff */
[----:B------:R-:W-:Y:S02]  /*a5a0*/  IADD3 R6, R60, -R6, RZ ;  /* 0x800000063c067210 */ /* 0x000fe40007ffe0ff */
[----:B------:R-:W-:Y:S02]  /*a5b0*/  LOP3.LUT R8, R5, 0x18, R62, 0xf8, !PT ;  /* 0x0000001805087812 */ /* 0x000fe400078ef83e */
[----:B------:R-:W-:-:S02]  /*a5c0*/  SHF.R.U32.HI R10, RZ, 0x3, R5 ;  /* 0x00000003ff0a7819 */ /* 0x000fc40000011605 */
[----:B------:R-:W-:Y:S02]  /*a5d0*/  LOP3.LUT R5, R5, 0x18, R7, 0xf8, !PT ;  /* 0x0000001805057812 */ /* 0x000fe400078ef807 */
[----:B------:R-:W-:Y:S02]  /*a5e0*/  LEA R6, R63, R6, 0x3 ;  /* 0x000000063f067211 */ /* 0x000fe400078e18ff */
[----:B------:R-:W-:Y:S02]  /*a5f0*/  SHF.L.U32 R7, R9, 0xa, RZ ;  /* 0x0000000a09077819 */ /* 0x000fe400000006ff */
[-C--:B------:R-:W-:Y:S02]  /*a600*/  LOP3.LUT R8, R8, R10.reuse, RZ, 0x3c, !PT ;  /* 0x0000000a08087212 */ /* 0x080fe400078e3cff */
[----:B------:R-:W-:Y:S02]  /*a610*/  SHF.L.U32 R6, R6, 0x5, RZ ;  /* 0x0000000506067819 */ /* 0x000fe400000006ff */
[----:B------:R-:W-:-:S02]  /*a620*/  LOP3.LUT R5, R5, R10, RZ, 0x3c, !PT ;  /* 0x0000000a05057212 */ /* 0x000fc400078e3cff */
[----:B------:R-:W-:Y:S02]  /*a630*/  LOP3.LUT R7, R7, 0x7ffff000, RZ, 0xc0, !PT ;  /* 0x7ffff00007077812 */ /* 0x000fe400078ec0ff */
[----:B------:R-:W-:Y:S02]  /*a640*/  IADD3 R8, R6, R8, RZ ;  /* 0x0000000806087210 */ /* 0x000fe40007ffe0ff */
[----:B------:R-:W-:Y:S01]  /*a650*/  IADD3 R5, R5, R7, R6 ;  /* 0x0000000705057210 */ /* 0x000fe20007ffe006 */
[--C-:B------:R-:W-:Y:S01]  /*a660*/  HADD2.F32 R6, -RZ, R44.reuse.H0_H0 ;  /* 0x2000002cff067230 */ /* 0x100fe20000004100 */
[----:B------:R-:W-:Y:S02]  /*a670*/  SHF.L.U32 R38, R8, 0x1, RZ ;  /* 0x0000000108267819 */ /* 0x000fe400000006ff */
[----:B------:R-:W-:Y:S01]  /*a680*/  SHF.L.U32 R36, R5, 0x1, RZ ;  /* 0x0000000105247819 */ /* 0x000fe200000006ff */
[----:B------:R-:W-:Y:S02]  /*a690*/  HADD2.F32 R5, -RZ, R44.H1_H1 ;  /* 0x3000002cff057230 */ /* 0x000fe40000004100 */
[----:B------:R-:W1:Y:S04]  /*a6a0*/  LDS.128 R8, [R38+0x6100] ;  /* 0x0061000026087984 */ /* 0x000e680000000c00 */
[----:B------:R-:W2:Y:S01]  /*a6b0*/  LDS.128 R12, [R36+0x6100] ;  /* 0x00610000240c7984 */ /* 0x000ea20000000c00 */
[----:B-1----:R-:W-:-:S02]  /*a6c0*/  HADD2.F32 R24, -RZ, R8.H0_H0 ;  /* 0x20000008ff187230 */ /* 0x002fc40000004100 */
[----:B------:R-:W-:Y:S02]  /*a6d0*/  HADD2.F32 R23, -RZ, R8.H1_H1 ;  /* 0x30000008ff177230 */ /* 0x000fe40000004100 */
[--C-:B--2---:R-:W-:Y:S02]  /*a6e0*/  HADD2.F32 R7, -RZ, R12.reuse.H0_H0 ;  /* 0x2000000cff077230 */ /* 0x104fe40000004100 */
[--C-:B------:R-:W-:Y:S02]  /*a6f0*/  HADD2.F32 R26, -RZ, R9.reuse.H0_H0 ;  /* 0x20000009ff1a7230 */ /* 0x100fe40000004100 */
[----:B------:R-:W-:Y:S01]  /*a700*/  HADD2.F32 R25, -RZ, R9.H1_H1 ;  /* 0x30000009ff197230 */ /* 0x000fe20000004100 */
[CC--:B------:R-:W-:Y:S01]  /*a710*/  FMUL.FTZ R9, R24.reuse, R6.reuse ;  /* 0x0000000618097220 */ /* 0x0c0fe20000410000 */
[--C-:B------:R-:W-:Y:S01]  /*a720*/  HADD2.F32 R20, -RZ, R15.reuse.H0_H0 ;  /* 0x2000000fff147230 */ /* 0x100fe20000004100 */
[----:B------:R-:W-:Y:S01]  /*a730*/  FMUL.FTZ R39, R7, R6 ;  /* 0x0000000607277220 */ /* 0x000fe20000410000 */
[----:B------:R-:W-:Y:S01]  /*a740*/  HADD2.F32 R19, -RZ, R15.H1_H1 ;  /* 0x3000000fff137230 */ /* 0x000fe20000004100 */
[-C--:B------:R-:W-:Y:S01]  /*a750*/  FMUL.FTZ R6, R23, R5.reuse ;  /* 0x0000000517067220 */ /* 0x080fe20000410000 */
[----:B------:R-:W-:Y:S01]  /*a760*/  HADD2.F32 R12, -RZ, R12.H1_H1 ;  /* 0x3000000cff0c7230 */ /* 0x000fe20000004100 */
[-C--:B------:R-:W-:Y:S01]  /*a770*/  FFMA.FTZ R42, R7, R18.reuse, R9 ;  /* 0x00000012072a7223 */ /* 0x080fe20000010009 */
[----:B------:R-:W-:Y:S01]  /*a780*/  HADD2.F32 R15, -RZ, R57.H0_H0 ;  /* 0x20000039ff0f7230 */ /* 0x000fe20000004100 */
[----:B------:R-:W-:Y:S01]  /*a790*/  FFMA.FTZ R18, R24, R18, -R39 ;  /* 0x0000001218127223 */ /* 0x000fe20000010827 */
[----:B------:R-:W-:Y:S01]  /*a7a0*/  HADD2.F32 R8, -RZ, R45.H0_H0 ;  /* 0x2000002dff087230 */ /* 0x000fe20000004100 */
[C---:B------:R-:W-:Y:S01]  /*a7b0*/  FMUL.FTZ R37, R12.reuse, R5 ;  /* 0x000000050c257220 */ /* 0x040fe20000410000 */
[--C-:B------:R-:W-:Y:S01]  /*a7c0*/  HADD2.F32 R28, -RZ, R10.reuse.H0_H0 ;  /* 0x2000000aff1c7230 */ /* 0x100fe20000004100 */
[-C--:B------:R-:W-:Y:S01]  /*a7d0*/  FFMA.FTZ R41, R12, R15.reuse, R6 ;  /* 0x0000000f0c297223 */ /* 0x080fe20000010006 */
[----:B------:R-:W-:Y:S01]  /*a7e0*/  HADD2.F32 R27, -RZ, R10.H1_H1 ;  /* 0x3000000aff1b7230 */ /* 0x000fe20000004100 */
[----:B------:R-:W-:Y:S01]  /*a7f0*/  FMUL.FTZ R7, R26, R8 ;  /* 0x000000081a077220 */ /* 0x000fe20000410000 */
[----:B------:R-:W-:Y:S01]  /*a800*/  HADD2.F32 R10, -RZ, R13.H0_H0 ;  /* 0x2000000dff0a7230 */ /* 0x000fe20000004100 */
[----:B------:R-:W-:Y:S01]  /*a810*/  FFMA.FTZ R15, R23, R15, -R37 ;  /* 0x0000000f170f7223 */ /* 0x000fe20000010825 */
[----:B------:R-:W-:-:S02]  /*a820*/  HADD2.F32 R6, -RZ, R45.H1_H1 ;  /* 0x3000002dff067230 */ /* 0x000fc40000004100 */
[----:B------:R-:W-:Y:S01]  /*a830*/  HADD2.F32 R5, -RZ, R46.H0_H0 ;  /* 0x2000002eff057230 */ /* 0x000fe20000004100 */
[C---:B------:R-:W-:Y:S01]  /*a840*/  FMUL.FTZ R34, R10.reuse, R8 ;  /* 0x000000080a227220 */ /* 0x040fe20000410000 */
[--C-:B------:R-:W-:Y:S01]  /*a850*/  HADD2.F32 R30, -RZ, R11.reuse.H0_H0 ;  /* 0x2000000bff1e7230 */ /* 0x100fe20000004100 */
[----:B------:R-:W-:Y:S01]  /*a860*/  FFMA.FTZ R40, R10, R17, R7 ;  /* 0x000000110a287223 */ /* 0x000fe20000010007 */
[----:B------:R-:W-:Y:S01]  /*a870*/  HADD2.F32 R29, -RZ, R11.H1_H1 ;  /* 0x3000000bff1d7230 */ /* 0x000fe20000004100 */
[-C--:B------:R-:W-:Y:S01]  /*a880*/  FMUL.FTZ R9, R25, R6.reuse ;  /* 0x0000000619097220 */ /* 0x080fe20000410000 */
[----:B------:R-:W-:Y:S01]  /*a890*/  HADD2.F32 R16, -RZ, R13.H1_H1 ;  /* 0x3000000dff107230 */ /* 0x000fe20000004100 */
[-C--:B------:R-:W-:Y:S01]  /*a8a0*/  FMUL.FTZ R8, R28, R5.reuse ;  /* 0x000000051c087220 */ /* 0x080fe20000410000 */
[----:B------:R-:W-:Y:S02]  /*a8b0*/  HADD2.F32 R12, -RZ, R53.H0_H0 ;  /* 0x20000035ff0c7230 */ /* 0x000fe40000004100 */
[----:B------:R-:W-:Y:S01]  /*a8c0*/  HADD2.F32 R13, -RZ, R14.H0_H0 ;  /* 0x2000000eff0d7230 */ /* 0x000fe20000004100 */
[C---:B------:R-:W-:Y:S01]  /*a8d0*/  FMUL.FTZ R32, R16.reuse, R6 ;  /* 0x0000000610207220 */ /* 0x040fe20000410000 */
[----:B------:R-:W-:Y:S01]  /*a8e0*/  HADD2.F32 R11, -RZ, R56.H0_H0 ;  /* 0x20000038ff0b7230 */ /* 0x000fe20000004100 */
[----:B------:R-:W-:Y:S01]  /*a8f0*/  FFMA.FTZ R35, R16, R12, R9 ;  /* 0x0000000c10237223 */ /* 0x000fe20000010009 */
[----:B------:R-:W-:Y:S01]  /*a900*/  HADD2.F32 R7, -RZ, R46.H1_H1 ;  /* 0x3000002eff077230 */ /* 0x000fe20000004100 */
[C---:B------:R-:W-:Y:S01]  /*a910*/  FMUL.FTZ R22, R13.reuse, R5 ;  /* 0x000000050d167220 */ /* 0x040fe20000410000 */
[----:B------:R-:W-:Y:S01]  /*a920*/  HADD2.F32 R14, -RZ, R14.H1_H1 ;  /* 0x3000000eff0e7230 */ /* 0x000fe20000004100 */
[----:B------:R-:W-:Y:S01]  /*a930*/  FFMA.FTZ R33, R13, R11, R8 ;  /* 0x0000000b0d217223 */ /* 0x000fe20000010008 */
[----:B------:R-:W-:Y:S01]  /*a940*/  HADD2.F32 R9, -RZ, R52.H0_H0 ;  /* 0x20000034ff097230 */ /* 0x000fe20000004100 */
[-C--:B------:R-:W-:Y:S01]  /*a950*/  FMUL.FTZ R8, R27, R7.reuse ;  /* 0x000000071b087220 */ /* 0x080fe20000410000 */
[--C-:B------:R-:W-:Y:S01]  /*a960*/  HADD2.F32 R6, -RZ, R47.reuse.H1_H1 ;  /* 0x3000002fff067230 */ /* 0x100fe20000004100 */
[C---:B------:R-:W-:Y:S01]  /*a970*/  FMUL.FTZ R21, R14.reuse, R7 ;  /* 0x000000070e157220 */ /* 0x040fe20000410000 */
[----:B------:R-:W-:Y:S01]  /*a980*/  HADD2.F32 R5, -RZ, R47.H0_H0 ;  /* 0x2000002fff057230 */ /* 0x000fe20000004100 */
[----:B------:R-:W-:Y:S01]  /*a990*/  FFMA.FTZ R31, R14, R9, R8 ;  /* 0x000000090e1f7223 */ /* 0x000fe20000010008 */
[----:B------:R-:W-:Y:S01]  /*a9a0*/  HADD2.F32 R7, -RZ, R49.H0_H0 ;  /* 0x20000031ff077230 */ /* 0x000fe20000004100 */
[----:B------:R-:W-:Y:S01]  /*a9b0*/  FMUL.FTZ R10, R30, R6 ;  /* 0x000000061e0a7220 */ /* 0x000fe20000410000 */
[----:B------:R-:W-:Y:S01]  /*a9c0*/  HADD2.F32 R8, -RZ, R55.H0_H0 ;  /* 0x20000037ff087230 */ /* 0x000fe20000004100 */
[----:B------:R-:W-:-:S02]  /*a9d0*/  FMUL.FTZ R13, R29, R5 ;  /* 0x000000051d0d7220 */ /* 0x000fc40000410000 */
[----:B------:R-:W-:Y:S02]  /*a9e0*/  FMUL.FTZ R6, R20, R6 ;  /* 0x0000000614067220 */ /* 0x000fe40000410000 */
[C---:B------:R-:W-:Y:S02]  /*a9f0*/  FMUL.FTZ R5, R19.reuse, R5 ;  /* 0x0000000513057220 */ /* 0x040fe40000410000 */
[----:B------:R-:W-:Y:S02]  /*aa00*/  FFMA.FTZ R19, R19, R7, R13 ;  /* 0x0000000713137223 */ /* 0x000fe4000001000d */
[----:B------:R-:W-:Y:S02]  /*aa10*/  FFMA.FTZ R16, R26, R17, -R34 ;  /* 0x000000111a107223 */ /* 0x000fe40000010822 */
[----:B------:R-:W-:Y:S01]  /*aa20*/  FFMA.FTZ R13, R25, R12, -R32 ;  /* 0x0000000c190d7223 */ /* 0x000fe20000010820 */
[----:B------:R-:W-:Y:S01]  /*aa30*/  F2FP.PACK_AB R12, R15, R18 ;  /* 0x000000120f0c723e */ /* 0x000fe200000000ff */
[----:B------:R-:W-:-:S02]  /*aa40*/  FFMA.FTZ R11, R28, R11, -R22 ;  /* 0x0000000b1c0b7223 */ /* 0x000fc40000010816 */
[----:B------:R-:W-:Y:S01]  /*aa50*/  FFMA.FTZ R14, R27, R9, -R21 ;  /* 0x000000091b0e7223 */ /* 0x000fe20000010815 */
[----:B------:R-:W-:Y:S01]  /*aa60*/  F2FP.PACK_AB R13, R13, R16 ;  /* 0x000000100d0d723e */ /* 0x000fe200000000ff */
[----:B------:R-:W-:Y:S01]  /*aa70*/  FFMA.FTZ R6, R30, R8, -R6 ;  /* 0x000000081e067223 */ /* 0x000fe20000010806 */
[----:B------:R-:W-:Y:S01]  /*aa80*/  F2FP.PACK_AB R9, R35, R40 ;  /* 0x000000282309723e */ /* 0x000fe200000000ff */
[----:B------:R-:W-:Y:S01]  /*aa90*/  FFMA.FTZ R5, R29, R7, -R5 ;  /* 0x000000071d057223 */ /* 0x000fe20000010805 */
[----:B------:R-:W-:Y:S01]  /*aaa0*/  F2FP.PACK_AB R14, R14, R11 ;  /* 0x0000000b0e0e723e */ /* 0x000fe200000000ff */
[----:B------:R-:W-:Y:S01]  /*aab0*/  FFMA.FTZ R20, R20, R8, R10 ;  /* 0x0000000814147223 */ /* 0x000fe2000001000a */
[----:B------:R-:W-:Y:S02]  /*aac0*/  F2FP.PACK_AB R8, R41, R42 ;  /* 0x0000002a2908723e */ /* 0x000fe400000000ff */
[----:B------:R-:W-:Y:S02]  /*aad0*/  F2FP.PACK_AB R15, R5, R6 ;  /* 0x00000006050f723e */ /* 0x000fe400000000ff */
[----:B------:R-:W-:-:S02]  /*aae0*/  F2FP.PACK_AB R10, R31, R33 ;  /* 0x000000211f0a723e */ /* 0x000fc400000000ff */
[----:B------:R-:W-:Y:S01]  /*aaf0*/  F2FP.PACK_AB R11, R19, R20 ;  /* 0x00000014130b723e */ /* 0x000fe200000000ff */
[----:B------:R1:W-:Y:S04]  /*ab00*/  STS.128 [R38+0x6100], R12 ;  /* 0x0061000c26007388 */ /* 0x0003e80000000c00 */
[----:B------:R1:W-:Y:S02]  /*ab10*/  STS.128 [R36+0x6100], R8 ;  /* 0x0061000824007388 */ /* 0x0003e40000000c00 */
.L_x_125:
[----:B------:R-:W-:Y:S05]  /*ab20*/  BSYNC B0 ;  /* 0x0000000000007941 */ /* 0x000fea0003800000 */
.L_x_124:
[----:B------:R-:W-:Y:S01]  /*ab30*/  IADD3 R5, R62, 0x10, RZ ;  /* 0x000000103e057810 */ /* 0x000fe20007ffe0ff */
[----:B------:R-:W-:Y:S03]  /*ab40*/  BSSY B0, `(.L_x_126) ;  /* 0x000006c000007945 */ /* 0x000fe60003800000 */
[----:B------:R-:W-:-:S13]  /*ab50*/  ISETP.GE.AND P0, PT, R5, c[0x0][0x27c], PT ;  /* 0x00009f0005007a0c */ /* 0x000fda0003f06270 */
[----:B------:R-:W-:Y:S05]  /*ab60*/  @P0 BRA `(.L_x_127) ;  /* 0x0000069000000947 */ /* 0x000fea0003800000 */
[----:B-1----:R-:W-:Y:S01]  /*ab70*/  SHF.R.S32.HI R9, RZ, 0x1f, R5 ;  /* 0x0000001fff097819 */ /* 0x002fe20000011405 */
[--C-:B------:R-:W-:Y:S01]  /*ab80*/  HADD2.F32 R17, -RZ, R54.reuse.H0_H0 ;  /* 0x20000036ff117230 */ /* 0x100fe20000004100 */
[----:B------:R-:W-:Y:S01]  /*ab90*/  LEA.HI R8, R60, R60, RZ, 0x1 ;  /* 0x0000003c3c087211 */ /* 0x000fe200078f08ff */
[----:B------:R-:W-:Y:S01]  /*aba0*/  HADD2.F32 R19, -RZ, R53.H1_H1 ;  /* 0x30000035ff137230 */ /* 0x000fe20000004100 */
[CC--:B------:R-:W-:Y:S01]  /*abb0*/  LEA.HI R7, R9.reuse, R5.reuse, RZ, 0x3 ;  /* 0x0000000509077211 */ /* 0x0c0fe200078f18ff */
[----:B------:R-:W-:Y:S01]  /*abc0*/  HADD2.F32 R18, -RZ, R54.H1_H1 ;  /* 0x30000036ff127230 */ /* 0x000fe20000004100 */
[----:B------:R-:W-:Y:S02]  /*abd0*/  SHF.L.U32 R10, R64, 0x6, RZ ;  /* 0x00000006400a7819 */ /* 0x000fe400000006ff */
[----:B------:R-:W-:Y:S02]  /*abe0*/  LOP3.LUT R8, R8, 0x7fffffe, RZ, 0xc0, !PT ;  /* 0x07fffffe08087812 */ /* 0x000fe400078ec0ff */
[----:B------:R-:W-:-:S02]  /*abf0*/  LEA.HI R9, R9, R5, RZ, 0x5 ;  /* 0x0000000509097211 */ /* 0x000fc400078f28ff */
[----:B------:R-:W-:Y:S02]  /*ac00*/  MOV R11, c[0x0][0x27c] ;  /* 0x00009f00000b7a02 */ /* 0x000fe40000000f00 */
[----:B------:R-:W-:Y:S02]  /*ac10*/  SHF.R.S32.HI R6, RZ, 0x3, R7 ;  /* 0x00000003ff067819 */ /* 0x000fe40000011407 */
[----:B------:R-:W-:Y:S02]  /*ac20*/  LOP3.LUT R5, R10, 0xc0, RZ, 0xc0, !PT ;  /* 0x000000c00a057812 */ /* 0x000fe400078ec0ff */
[----:B------:R-:W-:Y:S02]  /*ac30*/  IADD3 R8, R60, -R8, RZ ;  /* 0x800000083c087210 */ /* 0x000fe40007ffe0ff */
[----:B------:R-:W-:Y:S02]  /*ac40*/  LEA.HI R6, R11, R6, RZ, 0x1d ;  /* 0x000000060b067211 */ /* 0x000fe400078fe8ff */
[----:B------:R-:W-:-:S02]  /*ac50*/  SHF.L.U32 R9, R9, 0x7, RZ ;  /* 0x0000000709097819 */ /* 0x000fc400000006ff */
[----:B------:R-:W-:Y:S01]  /*ac60*/  LOP3.LUT R10, R5, 0x18, R7, 0xf8, !PT ;  /* 0x00000018050a7812 */ /* 0x000fe200078ef807 */
[----:B------:R-:W-:Y:S01]  /*ac70*/  IMAD R7, R63, 0x8, R8 ;  /* 0x000000083f077824 */ /* 0x000fe200078e0208 */
[----:B------:R-:W-:Y:S02]  /*ac80*/  SHF.R.U32.HI R12, RZ, 0x3, R5 ;  /* 0x00000003ff0c7819 */ /* 0x000fe40000011605 */
[----:B------:R-:W-:Y:S02]  /*ac90*/  LOP3.LUT R11, R9, 0x7ffff000, RZ, 0xc0, !PT ;  /* 0x7ffff000090b7812 */ /* 0x000fe400078ec0ff */
[----:B------:R-:W-:Y:S02]  /*aca0*/  SHF.R.S32.HI R8, RZ, 0x1f, R6 ;  /* 0x0000001fff087819 */ /* 0x000fe40000011406 */
[----:B------:R-:W-:Y:S02]  /*acb0*/  LOP3.LUT R9, R10, R12, RZ, 0x3c, !PT ;  /* 0x0000000c0a097212 */ /* 0x000fe400078e3cff */
[----:B------:R-:W-:-:S02]  /*acc0*/  SHF.L.U32 R10, R7, 0x5, RZ ;  /* 0x00000005070a7819 */ /* 0x000fc400000006ff */
[----:B------:R-:W-:Y:S02]  /*acd0*/  SHF.L.U32 R7, R6, 0x3, RZ ;  /* 0x0000000306077819 */ /* 0x000fe400000006ff */
[----:B------:R-:W-:Y:S02]  /*ace0*/  LEA.HI R6, R8, R6, RZ, 0x2 ;  /* 0x0000000608067211 */ /* 0x000fe400078f10ff */
[----:B------:R-:W-:Y:S02]  /*acf0*/  LOP3.LUT R7, R5, 0x18, R7, 0xf8, !PT ;  /* 0x0000001805077812 */ /* 0x000fe400078ef807 */
[----:B------:R-:W-:Y:S01]  /*ad00*/  IADD3 R8, R9, R11, R10 ;  /* 0x0000000b09087210 */ /* 0x000fe20007ffe00a */
[----:B------:R-:W-:Y:S01]  /*ad10*/  IMAD.SHL.U32 R5, R6, 0x400, RZ ;  /* 0x0000040006057824 */ /* 0x000fe200078e00ff */
[----:B------:R-:W-:Y:S01]  /*ad20*/  LOP3.LUT R7, R7, R12, RZ, 0x3c, !PT ;  /* 0x0000000c07077212 */ /* 0x000fe200078e3cff */
[----:B------:R-:W-:Y:S01]  /*ad30*/  HADD2.F32 R6, -RZ, R48.H0_H0 ;  /* 0x20000030ff067230 */ /* 0x000fe20000004100 */
[----:B------:R-:W-:-:S02]  /*ad40*/  SHF.L.U32 R40, R8, 0x1, RZ ;  /* 0x0000000108287819 */ /* 0x000fc400000006ff */
[----:B------:R-:W-:-:S03]  /*ad50*/  LOP3.LUT R5, R5, 0x7ffff000, RZ, 0xc0, !PT ;  /* 0x7ffff00005057812 */ /* 0x000fc600078ec0ff */
[----:B------:R-:W1:Y:S01]  /*ad60*/  LDS.128 R12, [R40+0x6100] ;  /* 0x00610000280c7984 */ /* 0x000e620000000c00 */
[----:B------:R-:W-:Y:S01]  /*ad70*/  IADD3 R5, R7, R5, R10 ;  /* 0x0000000507057210 */ /* 0x000fe20007ffe00a */
[----:B------:R-:W-:-:S03]  /*ad80*/  HADD2.F32 R7, -RZ, R49.H1_H1 ;  /* 0x30000031ff077230 */ /* 0x000fc60000004100 */
[----:B------:R-:W-:Y:S01]  /*ad90*/  SHF.L.U32 R36, R5, 0x1, RZ ;  /* 0x0000000105247819 */ /* 0x000fe200000006ff */
[----:B------:R-:W-:-:S04]  /*ada0*/  HADD2.F32 R5, -RZ, R48.H1_H1 ;  /* 0x30000030ff057230 */ /* 0x000fc80000004100 */
[----:B------:R-:W2:Y:S01]  /*adb0*/  LDS.128 R8, [R36+0x6100] ;  /* 0x0061000024087984 */ /* 0x000ea20000000c00 */
[--C-:B-1----:R-:W-:Y:S02]  /*adc0*/  HADD2.F32 R24, -RZ, R12.reuse.H0_H0 ;  /* 0x2000000cff187230 */ /* 0x102fe40000004100 */
[----:B------:R-:W-:Y:S02]  /*add0*/  HADD2.F32 R23, -RZ, R12.H1_H1 ;  /* 0x3000000cff177230 */ /* 0x000fe40000004100 */
[--C-:B------:R-:W-:Y:S02]  /*ade0*/  HADD2.F32 R26, -RZ, R13.reuse.H0_H0 ;  /* 0x2000000dff1a7230 */ /* 0x100fe40000004100 */
[----:B------:R-:W-:Y:S02]  /*adf0*/  HADD2.F32 R25, -RZ, R13.H1_H1 ;  /* 0x3000000dff197230 */ /* 0x000fe40000004100 */
[----:B------:R-:W-:Y:S02]  /*ae00*/  HADD2.F32 R28, -RZ, R14.H0_H0 ;  /* 0x2000000eff1c7230 */ /* 0x000fe40000004100 */
[----:B--2---:R-:W-:-:S02]  /*ae10*/  HADD2.F32 R12, -RZ, R8.H0_H0 ;  /* 0x20000008ff0c7230 */ /* 0x004fc40000004100 */
[----:B------:R-:W-:Y:S01]  /*ae20*/  HADD2.F32 R13, -RZ, R8.H1_H1 ;  /* 0x30000008ff0d7230 */ /* 0x000fe20000004100 */
[-C--:B------:R-:W-:Y:S01]  /*ae30*/  FMUL.FTZ R8, R24, R6.reuse ;  /* 0x0000000618087220 */ /* 0x080fe20000410000 */
[----:B------:R-:W-:Y:S01]  /*ae40*/  HADD2.F32 R27, -RZ, R14.H1_H1 ;  /* 0x3000000eff1b7230 */ /* 0x000fe20000004100 */
[C---:B------:R-:W-:Y:S01]  /*ae50*/  FMUL.FTZ R38, R12.reuse, R6 ;  /* 0x000000060c267220 */ /* 0x040fe20000410000 */
[----:B------:R-:W-:Y:S01]  /*ae60*/  HADD2.F32 R14, -RZ, R9.H0_H0 ;  /* 0x20000009ff0e7230 */ /* 0x000fe20000004100 */
[----:B------:R-:W-:Y:S01]  /*ae70*/  FMUL.FTZ R6, R23, R5 ;  /* 0x0000000517067220 */ /* 0x000fe20000410000 */
[--C-:B------:R-:W-:Y:S01]  /*ae80*/  HADD2.F32 R30, -RZ, R15.reuse.H0_H0 ;  /* 0x2000000fff1e7230 */ /* 0x100fe20000004100 */
[----:B------:R-:W-:Y:S01]  /*ae90*/  FFMA.FTZ R42, R12, R19, R8 ;  /* 0x000000130c2a7223 */ /* 0x000fe20000010008 */
[----:B------:R-:W-:Y:S01]  /*aea0*/  HADD2.F32 R29, -RZ, R15.H1_H1 ;  /* 0x3000000fff1d7230 */ /* 0x000fe20000004100 */
[C---:B------:R-:W-:Y:S01]  /*aeb0*/  FFMA.FTZ R41, R13.reuse, R17, R6 ;  /* 0x000000110d297223 */ /* 0x040fe20000010006 */
[--C-:B------:R-:W-:Y:S01]  /*aec0*/  HADD2.F32 R6, -RZ, R50.reuse.H0_H0 ;  /* 0x20000032ff067230 */ /* 0x100fe20000004100 */
[----:B------:R-:W-:Y:S01]  /*aed0*/  FMUL.FTZ R37, R13, R5 ;  /* 0x000000050d257220 */ /* 0x000fe20000410000 */
[----:B------:R-:W-:Y:S01]  /*aee0*/  HADD2.F32 R5, -RZ, R50.H1_H1 ;  /* 0x30000032ff057230 */ /* 0x000fe20000004100 */
[-C--:B------:R-:W-:Y:S01]  /*aef0*/  FMUL.FTZ R8, R26, R7.reuse ;  /* 0x000000071a087220 */ /* 0x080fe20000410000 */
[----:B------:R-:W-:Y:S01]  /*af00*/  HADD2.F32 R16, -RZ, R9.H1_H1 ;  /* 0x30000009ff107230 */ /* 0x000fe20000004100 */
[C---:B------:R-:W-:Y:S01]  /*af10*/  FMUL.FTZ R34, R14.reuse, R7 ;  /* 0x000000070e227220 */ /* 0x040fe20000410000 */
[--C-:B------:R-:W-:Y:S01]  /*af20*/  HADD2.F32 R21, -RZ, R11.reuse.H0_H0 ;  /* 0x2000000bff157230 */ /* 0x100fe20000004100 */
[----:B------:R-:W-:Y:S01]  /*af30*/  FFMA.FTZ R39, R14, R18, R8 ;  /* 0x000000120e277223 */ /* 0x000fe20000010008 */
[----:B------:R-:W-:Y:S01]  /*af40*/  HADD2.F32 R20, -RZ, R11.H1_H1 ;  /* 0x3000000bff147230 */ /* 0x000fe20000004100 */
[-C--:B------:R-:W-:Y:S01]  /*af50*/  FMUL.FTZ R9, R25, R6.reuse ;  /* 0x0000000619097220 */ /* 0x080fe20000410000 */
[----:B------:R-:W-:Y:S01]  /*af60*/  HADD2.F32 R12, -RZ, R55.H1_H1 ;  /* 0x30000037ff0c7230 */ /* 0x000fe20000004100 */
[-C--:B------:R-:W-:Y:S01]  /*af70*/  FMUL.FTZ R8, R28, R5.reuse ;  /* 0x000000051c087220 */ /* 0x080fe20000410000 */
[----:B------:R-:W-:Y:S01]  /*af80*/  HADD2.F32 R15, -RZ, R10.H0_H0 ;  /* 0x2000000aff0f7230 */ /* 0x000fe20000004100 */
[C---:B------:R-:W-:Y:S01]  /*af90*/  FMUL.FTZ R32, R16.reuse, R6 ;  /* 0x0000000610207220 */ /* 0x040fe20000410000 */
[----:B------:R-:W-:Y:S01]  /*afa0*/  HADD2.F32 R11, -RZ, R56.H1_H1 ;  /* 0x30000038ff0b7230 */ /* 0x000fe20000004100 */
[----:B------:R-:W-:Y:S01]  /*afb0*/  FFMA.FTZ R35, R16, R12, R9 ;  /* 0x0000000c10237223 */ /* 0x000fe20000010009 */
[----:B------:R-:W-:Y:S01]  /*afc0*/  HADD2.F32 R7, -RZ, R51.H0_H0 ;  /* 0x20000033ff077230 */ /* 0x000fe20000004100 */
[C---:B------:R-:W-:Y:S01]  /*afd0*/  FMUL.FTZ R22, R15.reuse, R5 ;  /* 0x000000050f167220 */ /* 0x040fe20000410000 */
[----:B------:R-:W-:Y:S01]  /*afe0*/  HADD2.F32 R10, -RZ, R10.H1_H1 ;  /* 0x3000000aff0a7230 */ /* 0x000fe20000004100 */
[----:B------:R-:W-:Y:S01]  /*aff0*/  FFMA.FTZ R33, R15, R11, R8 ;  /* 0x0000000b0f217223 */ /* 0x000fe20000010008 */
[----:B------:R-:W-:Y:S01]  /*b000*/  HADD2.F32 R9, -RZ, R57.H1_H1 ;  /* 0x30000039ff097230 */ /* 0x000fe20000004100 */
[-C--:B------:R-:W-:Y:S01]  /*b010*/  FMUL.FTZ R8, R27, R7.reuse ;  /* 0x000000071b087220 */ /* 0x080fe20000410000 */
[----:B------:R-:W-:Y:S01]  /*b020*/  HADD2.F32 R6, -RZ, R52.H1_H1 ;  /* 0x30000034ff067230 */ /* 0x000fe20000004100 */
[C---:B------:R-:W-:Y:S01]  /*b030*/  FMUL.FTZ R14, R10.reuse, R7 ;  /* 0x000000070a0e7220 */ /* 0x040fe20000410000 */
[----:B------:R-:W-:Y:S01]  /*b040*/  HADD2.F32 R5, -RZ, R51.H1_H1 ;  /* 0x30000033ff057230 */ /* 0x000fe20000004100 */
[----:B------:R-:W-:Y:S01]  /*b050*/  FFMA.FTZ R31, R10, R9, R8 ;  /* 0x000000090a1f7223 */ /* 0x000fe20000010008 */
[----:B------:R-:W-:Y:S01]  /*b060*/  HADD2.F32 R7, -RZ, R58.H1_H1 ;  /* 0x3000003aff077230 */ /* 0x000fe20000004100 */
[----:B------:R-:W-:Y:S01]  /*b070*/  FMUL.FTZ R10, R30, R6 ;  /* 0x000000061e0a7220 */ /* 0x000fe20000410000 */
[----:B------:R-:W-:Y:S01]  /*b080*/  HADD2.F32 R8, -RZ, R59.H1_H1 ;  /* 0x3000003bff087230 */ /* 0x000fe20000004100 */
[----:B------:R-:W-:-:S02]  /*b090*/  FMUL.FTZ R13, R29, R5 ;  /* 0x000000051d0d7220 */ /* 0x000fc40000410000 */
[----:B------:R-:W-:Y:S02]  /*b0a0*/  FMUL.FTZ R6, R21, R6 ;  /* 0x0000000615067220 */ /* 0x000fe40000410000 */
[C---:B------:R-:W-:Y:S02]  /*b0b0*/  FMUL.FTZ R5, R20.reuse, R5 ;  /* 0x0000000514057220 */ /* 0x040fe40000410000 */
[----:B------:R-:W-:Y:S02]  /*b0c0*/  FFMA.FTZ R20, R20, R7, R13 ;  /* 0x0000000714147223 */ /* 0x000fe4000001000d */
[----:B------:R-:W-:Y:S02]  /*b0d0*/  FFMA.FTZ R19, R24, R19, -R38 ;  /* 0x0000001318137223 */ /* 0x000fe40000010826 */
[----:B------:R-:W-:Y:S02]  /*b0e0*/  FFMA.FTZ R15, R23, R17, -R37 ;  /* 0x00000011170f7223 */ /* 0x000fe40000010825 */
[----:B------:R-:W-:-:S02]  /*b0f0*/  FFMA.FTZ R16, R26, R18, -R34 ;  /* 0x000000121a107223 */ /* 0x000fc40000010822 */
[----:B------:R-:W-:Y:S01]  /*b100*/  FFMA.FTZ R13, R25, R12, -R32 ;  /* 0x0000000c190d7223 */ /* 0x000fe20000010820 */
[----:B------:R-:W-:Y:S01]  /*b110*/  F2FP.PACK_AB R12, R15, R19 ;  /* 0x000000130f0c723e */ /* 0x000fe200000000ff */
[----:B------:R-:W-:Y:S02]  /*b120*/  FFMA.FTZ R11, R28, R11, -R22 ;  /* 0x0000000b1c0b7223 */ /* 0x000fe40000010816 */
[----:B------:R-:W-:Y:S01]  /*b130*/  FFMA.FTZ R14, R27, R9, -R14 ;  /* 0x000000091b0e7223 */ /* 0x000fe2000001080e */
[----:B------:R-:W-:Y:S01]  /*b140*/  F2FP.PACK_AB R13, R13, R16 ;  /* 0x000000100d0d723e */ /* 0x000fe200000000ff */
[-C--:B------:R-:W-:Y:S01]  /*b150*/  FFMA.FTZ R6, R30, R8.reuse, -R6 ;  /* 0x000000081e067223 */ /* 0x080fe20000010806 */
[----:B------:R-:W-:Y:S01]  /*b160*/  F2FP.PACK_AB R9, R35, R39 ;  /* 0x000000272309723e */ /* 0x000fe200000000ff */
[----:B------:R-:W-:Y:S01]  /*b170*/  FFMA.FTZ R5, R29, R7, -R5 ;  /* 0x000000071d057223 */ /* 0x000fe20000010805 */
[----:B------:R-:W-:Y:S01]  /*b180*/  F2FP.PACK_AB R14, R14, R11 ;  /* 0x0000000b0e0e723e */ /* 0x000fe200000000ff */
[----:B------:R-:W-:Y:S01]  /*b190*/  FFMA.FTZ R21, R21, R8, R10 ;  /* 0x0000000815157223 */ /* 0x000fe2000001000a */
[----:B------:R-:W-:-:S02]  /*b1a0*/  F2FP.PACK_AB R8, R41, R42 ;  /* 0x0000002a2908723e */ /* 0x000fc400000000ff */
[----:B------:R-:W-:Y:S02]  /*b1b0*/  F2FP.PACK_AB R15, R5, R6 ;  /* 0x00000006050f723e */ /* 0x000fe400000000ff */
[----:B------:R-:W-:Y:S02]  /*b1c0*/  F2FP.PACK_AB R10, R31, R33 ;  /* 0x000000211f0a723e */ /* 0x000fe400000000ff */
[----:B------:R-:W-:Y:S01]  /*b1d0*/  F2FP.PACK_AB R11, R20, R21 ;  /* 0x00000015140b723e */ /* 0x000fe200000000ff */
[----:B------:R1:W-:Y:S04]  /*b1e0*/  STS.128 [R40+0x6100], R12 ;  /* 0x0061000c28007388 */ /* 0x0003e80000000c00 */
[----:B------:R1:W-:Y:S02]  /*b1f0*/  STS.128 [R36+0x6100], R8 ;  /* 0x0061000824007388 */ /* 0x0003e40000000c00 */
.L_x_127:
[----:B------:R-:W-:Y:S05]  /*b200*/  BSYNC B0 ;  /* 0x0000000000007941 */ /* 0x000fea0003800000 */
.L_x_126:
[----:B------:R-:W-:-:S04]  /*b210*/  IADD3 R5, R62, 0x20, RZ ;  /* 0x000000203e057810 */ /* 0x000fc80007ffe0ff */
[----:B------:R-:W-:-:S13]  /*b220*/  ISETP.GE.AND P0, PT, R5, c[0x0][0x27c], PT ;  /* 0x00009f0005007a0c */ /* 0x000fda0003f06270 */
[----:B------:R-:W-:Y:S05]  /*b230*/  @P0 BRA `(.L_x_123) ;  /* 0x0000069000000947 */ /* 0x000fea0003800000 */
[----:B-1----:R-:W-:Y:S01]  /*b240*/  SHF.R.S32.HI R9, RZ, 0x1f, R5 ;  /* 0x0000001fff097819 */ /* 0x002fe20000011405 */
[--C-:B------:R-:W-:Y:S01]  /*b250*/  HADD2.F32 R17, -RZ, R70.reuse.H1_H1 ;  /* 0x30000046ff117230 */ /* 0x100fe20000004100 */
[----:B------:R-:W-:Y:S01]  /*b260*/  LEA.HI R8, R60, R60, RZ, 0x1 ;  /* 0x0000003c3c087211 */ /* 0x000fe200078f08ff */
[----:B------:R-:W-:Y:S01]  /*b270*/  HADD2.F32 R19, -RZ, R70.H0_H0 ;  /* 0x20000046ff137230 */ /* 0x000fe20000004100 */
[CC--:B------:R-:W-:Y:S01]  /*b280*/  LEA.HI R7, R9.reuse, R5.reuse, RZ, 0x3 ;  /* 0x0000000509077211 */ /* 0x0c0fe200078f18ff */
[----:B------:R-:W-:Y:S01]  /*b290*/  HADD2.F32 R18, -RZ, R71.H0_H0 ;  /* 0x20000047ff127230 */ /* 0x000fe20000004100 */
        /* <DEDUP_REMOVED lines=27> */
[----:B------:R-:W-:-:S03]  /*b450*/  HADD2.F32 R7, -RZ, R67.H0_H0 ;  /* 0x20000043ff077230 */ /* 0x000fc60000004100 */
        /* <DEDUP_REMOVED lines=19> */
[----:B------:R-:W-:Y:S01]  /*b590*/  HADD2.F32 R6, -RZ, R67.H1_H1 ;  /* 0x30000043ff067230 */ /* 0x000fe20000004100 */
[----:B------:R-:W-:Y:S01]  /*b5a0*/  FMUL.FTZ R37, R13, R5 ;  /* 0x000000050d257220 */ /* 0x000fe20000410000 */
[----:B------:R-:W-:Y:S01]  /*b5b0*/  HADD2.F32 R5, -RZ, R68.H0_H0 ;  /* 0x20000044ff057230 */ /* 0x000fe20000004100 */
        /* <DEDUP_REMOVED lines=17> */
[----:B------:R-:W-:Y:S01]  /*b6d0*/  HADD2.F32 R9, -RZ, R72.H1_H1 ;  /* 0x30000048ff097230 */ /* 0x000fe20000004100 */
[-C--:B------:R-:W-:Y:S01]  /*b6e0*/  FMUL.FTZ R8, R27, R7.reuse ;  /* 0x000000071b087220 */ /* 0x080fe20000410000 */
[--C-:B------:R-:W-:Y:S01]  /*b6f0*/  HADD2.F32 R6, -RZ, R69.reuse.H1_H1 ;  /* 0x30000045ff067230 */ /* 0x100fe20000004100 */
[C---:B------:R-:W-:Y:S01]  /*b700*/  FMUL.FTZ R14, R10.reuse, R7 ;  /* 0x000000070a0e7220 */ /* 0x040fe20000410000 */
[----:B------:R-:W-:Y:S01]  /*b710*/  HADD2.F32 R5, -RZ, R69.H0_H0 ;  /* 0x20000045ff057230 */ /* 0x000fe20000004100 */
[----:B------:R-:W-:Y:S01]  /*b720*/  FFMA.FTZ R31, R10, R9, R8 ;  /* 0x000000090a1f7223 */ /* 0x000fe20000010008 */
[--C-:B------:R-:W-:Y:S01]  /*b730*/  HADD2.F32 R7, -RZ, R73.reuse.H0_H0 ;  /* 0x20000049ff077230 */ /* 0x100fe20000004100 */
        /* <DEDUP_REMOVED lines=25> */
.L_x_123:
[----:B------:R-:W-:Y:S05]  /*b8d0*/  BSYNC B1 ;  /* 0x0000000000017941 */ /* 0x000fea0003800000 */
.L_x_122:
[----:B------:R-:W-:-:S04]  /*b8e0*/  IADD3 R17, R60, 0x40, RZ ;  /* 0x000000403c117810 */ /* 0x000fc80007ffe0ff */
[----:B------:R-:W-:-:S13]  /*b8f0*/  ISETP.GE.AND P0, PT, R17, R43, PT ;  /* 0x0000002b1100720c */ /* 0x000fda0003f06270 */
[----:B------:R-:W-:Y:S05]  /*b900*/  @P0 BRA `(.L_x_109) ;  /* 0x000014a000000947 */ /* 0x000fea0003800000 */
[----:B------:R-:W-:Y:S01]  /*b910*/  ISETP.GE.AND P0, PT, R62, c[0x0][0x27c], PT ;  /* 0x00009f003e007a0c */ /* 0x000fe20003f06270 */
[----:B------:R-:W-:-:S12]  /*b920*/  BSSY B0, `(.L_x_128) ;  /* 0x0000068000007945 */ /* 0x000fd80003800000 */
[----:B------:R-:W-:Y:S05]  /*b930*/  @P0 BRA `(.L_x_129) ;  /* 0x0000066000000947 */ /* 0x000fea0003800000 */
[----:B------:R-:W-:Y:S01]  /*b940*/  SHF.R.S32.HI R5, RZ, 0x1f, R17 ;  /* 0x0000001fff057819 */ /* 0x000fe20000011411 */
[----:B------:R-:W-:Y:S01]  /*b950*/  HADD2.F32 R18, -RZ, R57.H0_H0 ;  /* 0x20000039ff127230 */ /* 0x000fe20000004100 */
[----:B-1----:R-:W-:Y:S01]  /*b960*/  MOV R9, c[0x0][0x27c] ;  /* 0x00009f0000097a02 */ /* 0x002fe20000000f00 */
[----:B------:R-:W-:Y:S01]  /*b970*/  HADD2.F32 R19, -RZ, R59.H0_H0 ;  /* 0x2000003bff137230 */ /* 0x000fe20000004100 */
[-C--:B------:R-:W-:Y:S02]  /*b980*/  LEA.HI R8, R17, R17.reuse, RZ, 0x1 ;  /* 0x0000001111087211 */ /* 0x080fe400078f08ff */
[----:B------:R-:W-:Y:S02]  /*b990*/  LEA.HI R5, R5, R17, RZ, 0x3 ;  /* 0x0000001105057211 */ /* 0x000fe400078f18ff */
[----:B------:R-:W-:Y:S02]  /*b9a0*/  LEA.HI R9, R9, R61, RZ, 0x1d ;  /* 0x0000003d09097211 */ /* 0x000fe400078fe8ff */
[----:B------:R-:W-:-:S02]  /*b9b0*/  SHF.L.U32 R7, R8, 0x5, RZ ;  /* 0x0000000508077819 */ /* 0x000fc400000006ff */
[----:B------:R-:W-:Y:S02]  /*b9c0*/  LOP3.LUT R8, R8, 0x7fffffe, RZ, 0xc0, !PT ;  /* 0x07fffffe08087812 */ /* 0x000fe400078ec0ff */
[----:B------:R-:W-:Y:S02]  /*b9d0*/  SHF.L.U32 R6, R5, 0x5, RZ ;  /* 0x0000000505067819 */ /* 0x000fe400000006ff */
[----:B------:R-:W-:Y:S02]  /*b9e0*/  SHF.R.S32.HI R10, RZ, 0x1f, R9 ;  /* 0x0000001fff0a7819 */ /* 0x000fe40000011409 */
[----:B------:R-:W-:Y:S02]  /*b9f0*/  LOP3.LUT R5, R7, 0xc0, RZ, 0xc0, !PT ;  /* 0x000000c007057812 */ /* 0x000fe400078ec0ff */
[----:B------:R-:W-:Y:S02]  /*ba00*/  IADD3 R7, R17, -R8, RZ ;  /* 0x8000000811077210 */ /* 0x000fe40007ffe0ff */
[----:B------:R-:W-:-:S02]  /*ba10*/  LOP3.LUT R6, R6, 0xffffff00, RZ, 0xc0, !PT ;  /* 0xffffff0006067812 */ /* 0x000fc400078ec0ff */
[----:B------:R-:W-:Y:S02]  /*ba20*/  LEA.HI R10, R10, R9, RZ, 0x2 ;  /* 0x000000090a0a7211 */ /* 0x000fe400078f10ff */
[----:B------:R-:W-:Y:S02]  /*ba30*/  SHF.L.U32 R9, R9, 0x3, RZ ;  /* 0x0000000309097819 */ /* 0x000fe400000006ff */
[----:B------:R-:W-:Y:S02]  /*ba40*/  LEA R6, R7, R6, 0x5 ;  /* 0x0000000607067211 */ /* 0x000fe400078e28ff */
[C---:B------:R-:W-:Y:S02]  /*ba50*/  LOP3.LUT R8, R5.reuse, 0x18, R62, 0xf8, !PT ;  /* 0x0000001805087812 */ /* 0x040fe400078ef83e */
[----:B------:R-:W-:Y:S02]  /*ba60*/  SHF.R.U32.HI R11, RZ, 0x3, R5 ;  /* 0x00000003ff0b7819 */ /* 0x000fe40000011605 */
[----:B------:R-:W-:-:S02]  /*ba70*/  LOP3.LUT R7, R5, 0x18, R9, 0xf8, !PT ;  /* 0x0000001805077812 */ /* 0x000fc400078ef809 */
[----:B------:R-:W-:Y:S02]  /*ba80*/  SHF.L.U32 R5, R10, 0xa, RZ ;  /* 0x0000000a0a057819 */ /* 0x000fe400000006ff */
[-C--:B------:R-:W-:Y:S02]  /*ba90*/  LOP3.LUT R8, R8, R11.reuse, RZ, 0x3c, !PT ;  /* 0x0000000b08087212 */ /* 0x080fe400078e3cff */
[----:B------:R-:W-:Y:S02]  /*baa0*/  LOP3.LUT R7, R7, R11, RZ, 0x3c, !PT ;  /* 0x0000000b07077212 */ /* 0x000fe400078e3cff */
[----:B------:R-:W-:Y:S02]  /*bab0*/  LOP3.LUT R5, R5, 0x7ffff000, RZ, 0xc0, !PT ;  /* 0x7ffff00005057812 */ /* 0x000fe400078ec0ff */
[----:B------:R-:W-:Y:S02]  /*bac0*/  IADD3 R8, R6, R8, RZ ;  /* 0x0000000806087210 */ /* 0x000fe40007ffe0ff */
[----:B------:R-:W-:Y:S01]  /*bad0*/  IADD3 R5, R7, R5, R6 ;  /* 0x0000000507057210 */ /* 0x000fe20007ffe006 */
[----:B------:R-:W-:Y:S01]  /*bae0*/  HADD2.F32 R6, -RZ, R44.H0_H0 ;  /* 0x2000002cff067230 */ /* 0x000fe20000004100 */
[----:B------:R-:W-:-:S02]  /*baf0*/  SHF.L.U32 R38, R8, 0x1, RZ ;  /* 0x0000000108267819 */ /* 0x000fc400000006ff */
[----:B------:R-:W-:Y:S01]  /*bb00*/  SHF.L.U32 R35, R5, 0x1, RZ ;  /* 0x0000000105237819 */ /* 0x000fe200000006ff */
[----:B------:R-:W-:Y:S02]  /*bb10*/  HADD2.F32 R5, -RZ, R44.H1_H1 ;  /* 0x3000002cff057230 */ /* 0x000fe40000004100 */
[----:B------:R-:W1:Y:S04]  /*bb20*/  LDS.128 R8, [R38+0x6100] ;  /* 0x0061000026087984 */ /* 0x000e680000000c00 */
[----:B------:R-:W2:Y:S01]  /*bb30*/  LDS.128 R12, [R35+0x6100] ;  /* 0x00610000230c7984 */ /* 0x000ea20000000c00 */
[--C-:B-1----:R-:W-:Y:S02]  /*bb40*/  HADD2.F32 R23, -RZ, R8.reuse.H0_H0 ;  /* 0x20000008ff177230 */ /* 0x102fe40000004100 */
[----:B------:R-:W-:-:S02]  /*bb50*/  HADD2.F32 R22, -RZ, R8.H1_H1 ;  /* 0x30000008ff167230 */ /* 0x000fc40000004100 */
[--C-:B--2---:R-:W-:Y:S02]  /*bb60*/  HADD2.F32 R7, -RZ, R12.reuse.H0_H0 ;  /* 0x2000000cff077230 */ /* 0x104fe40000004100 */
[--C-:B------:R-:W-:Y:S02]  /*bb70*/  HADD2.F32 R25, -RZ, R9.reuse.H0_H0 ;  /* 0x20000009ff197230 */ /* 0x100fe40000004100 */
[----:B------:R-:W-:Y:S01]  /*bb80*/  HADD2.F32 R24, -RZ, R9.H1_H1 ;  /* 0x30000009ff187230 */ /* 0x000fe20000004100 */
[C---:B------:R-:W-:Y:S01]  /*bb90*/  FMUL.FTZ R9, R6.reuse, R23 ;  /* 0x0000001706097220 */ /* 0x040fe20000410000 */
[----:B------:R-:W-:Y:S01]  /*bba0*/  HADD2.F32 R12, -RZ, R12.H1_H1 ;  /* 0x3000000cff0c7230 */ /* 0x000fe20000004100 */
[-C--:B------:R-:W-:Y:S01]  /*bbb0*/  FMUL.FTZ R39, R6, R7.reuse ;  /* 0x0000000706277220 */ /* 0x080fe20000410000 */
[----:B------:R-:W-:Y:S01]  /*bbc0*/  HADD2.F32 R8, -RZ, R45.H0_H0 ;  /* 0x2000002dff087230 */ /* 0x000fe20000004100 */
[----:B------:R-:W-:Y:S01]  /*bbd0*/  FMUL.FTZ R6, R5, R22 ;  /* 0x0000001605067220 */ /* 0x000fe20000410000 */
[--C-:B------:R-:W-:Y:S01]  /*bbe0*/  HADD2.F32 R27, -RZ, R10.reuse.H0_H0 ;  /* 0x2000000aff1b7230 */ /* 0x100fe20000004100 */
[----:B------:R-:W-:Y:S01]  /*bbf0*/  FFMA.FTZ R42, R19, R7, R9 ;  /* 0x00000007132a7223 */ /* 0x000fe20000010009 */
[----:B------:R-:W-:Y:S01]  /*bc00*/  HADD2.F32 R26, -RZ, R10.H1_H1 ;  /* 0x3000000aff1a7230 */ /* 0x000fe20000004100 */
[-C--:B------:R-:W-:Y:S01]  /*bc10*/  FFMA.FTZ R41, R18, R12.reuse, R6 ;  /* 0x0000000c12297223 */ /* 0x080fe20000010006 */
[--C-:B------:R-:W-:Y:S01]  /*bc20*/  HADD2.F32 R21, -RZ, R15.reuse.H0_H0 ;  /* 0x2000000fff157230 */ /* 0x100fe20000004100 */
[----:B------:R-:W-:Y:S01]  /*bc30*/  FMUL.FTZ R37, R5, R12 ;  /* 0x0000000c05257220 */ /* 0x000fe20000410000 */
[----:B------:R-:W-:Y:S01]  /*bc40*/  HADD2.F32 R20, -RZ, R15.H1_H1 ;  /* 0x3000000fff147230 */ /* 0x000fe20000004100 */
[----:B------:R-:W-:Y:S01]  /*bc50*/  FMUL.FTZ R7, R8, R25 ;  /* 0x0000001908077220 */ /* 0x000fe20000410000 */
[----:B------:R-:W-:Y:S01]  /*bc60*/  HADD2.F32 R10, -RZ, R13.H0_H0 ;  /* 0x2000000dff0a7230 */ /* 0x000fe20000004100 */
[----:B------:R-:W-:Y:S01]  /*bc70*/  FFMA.FTZ R19, R19, R23, -R39 ;  /* 0x0000001713137223 */ /* 0x000fe20000010827 */
[----:B------:R-:W-:Y:S01]  /*bc80*/  HADD2.F32 R15, -RZ, R58.H0_H0 ;  /* 0x2000003aff0f7230 */ /* 0x000fe20000004100 */
[----:B------:R-:W-:Y:S01]  /*bc90*/  FFMA.FTZ R18, R18, R22, -R37 ;  /* 0x0000001612127223 */ /* 0x000fe20000010825 */
[----:B------:R-:W-:Y:S01]  /*bca0*/  HADD2.F32 R6, -RZ, R45.H1_H1 ;  /* 0x3000002dff067230 */ /* 0x000fe20000004100 */
[-C--:B------:R-:W-:Y:S01]  /*bcb0*/  FMUL.FTZ R34, R8, R10.reuse ;  /* 0x0000000a08227220 */ /* 0x080fe20000410000 */
[----:B------:R-:W-:Y:S01]  /*bcc0*/  HADD2.F32 R5, -RZ, R46.H0_H0 ;  /* 0x2000002eff057230 */ /* 0x000fe20000004100 */
[----:B------:R-:W-:Y:S01]  /*bcd0*/  FFMA.FTZ R40, R15, R10, R7 ;  /* 0x0000000a0f287223 */ /* 0x000fe20000010007 */
[----:B------:R-:W-:Y:S01]  /*bce0*/  HADD2.F32 R16, -RZ, R13.H1_H1 ;  /* 0x3000000dff107230 */ /* 0x000fe20000004100 */
[C---:B------:R-:W-:Y:S01]  /*bcf0*/  FMUL.FTZ R9, R6.reuse, R24 ;  /* 0x0000001806097220 */ /* 0x040fe20000410000 */
[--C-:B------:R-:W-:Y:S01]  /*bd00*/  HADD2.F32 R29, -RZ, R11.reuse.H0_H0 ;  /* 0x2000000bff1d7230 */ /* 0x100fe20000004100 */
[----:B------:R-:W-:Y:S01]  /*bd10*/  FMUL.FTZ R8, R5, R27 ;  /* 0x0000001b05087220 */ /* 0x000fe20000410000 */
[----:B------:R-:W-:Y:S01]  /*bd20*/  HADD2.F32 R28, -RZ, R11.H1_H1 ;  /* 0x3000000bff1c7230 */ /* 0x000fe20000004100 */
[----:B------:R-:W-:Y:S01]  /*bd30*/  FMUL.FTZ R32, R6, R16 ;  /* 0x0000001006207220 */ /* 0x000fe20000410000 */
[----:B------:R-:W-:Y:S01]  /*bd40*/  HADD2.F32 R13, -RZ, R14.H0_H0 ;  /* 0x2000000eff0d7230 */ /* 0x000fe20000004100 */
[----:B------:R-:W-:Y:S01]  /*bd50*/  FFMA.FTZ R15, R15, R25, -R34 ;  /* 0x000000190f0f7223 */ /* 0x000fe20000010822 */
[----:B------:R-:W-:-:S02]  /*bd60*/  HADD2.F32 R12, -RZ, R53.H0_H0 ;  /* 0x20000035ff0c7230 */ /* 0x000fc40000004100 */
[----:B------:R-:W-:Y:S01]  /*bd70*/  HADD2.F32 R11, -RZ, R56.H0_H0 ;  /* 0x20000038ff0b7230 */ /* 0x000fe20000004100 */
[-C--:B------:R-:W-:Y:S01]  /*bd80*/  FMUL.FTZ R30, R5, R13.reuse ;  /* 0x0000000d051e7220 */ /* 0x080fe20000410000 */
[----:B------:R-:W-:Y:S01]  /*bd90*/  HADD2.F32 R7, -RZ, R46.H1_H1 ;  /* 0x3000002eff077230 */ /* 0x000fe20000004100 */
[----:B------:R-:W-:Y:S01]  /*bda0*/  FFMA.FTZ R36, R12, R16, R9 ;  /* 0x000000100c247223 */ /* 0x000fe20000010009 */
[----:B------:R-:W-:Y:S01]  /*bdb0*/  HADD2.F32 R14, -RZ, R14.H1_H1 ;  /* 0x3000000eff0e7230 */ /* 0x000fe20000004100 */
[----:B------:R-:W-:Y:S01]  /*bdc0*/  FFMA.FTZ R33, R11, R13, R8 ;  /* 0x0000000d0b217223 */ /* 0x000fe20000010008 */
[----:B------:R-:W-:Y:S01]  /*bdd0*/  HADD2.F32 R9, -RZ, R52.H0_H0 ;  /* 0x20000034ff097230 */ /* 0x000fe20000004100 */
[C---:B------:R-:W-:Y:S01]  /*bde0*/  FMUL.FTZ R8, R7.reuse, R26 ;  /* 0x0000001a07087220 */ /* 0x040fe20000410000 */
[--C-:B------:R-:W-:Y:S01]  /*bdf0*/  HADD2.F32 R5, -RZ, R47.reuse.H0_H0 ;  /* 0x2000002fff057230 */ /* 0x100fe20000004100 */
[-C--:B------:R-:W-:Y:S01]  /*be00*/  FMUL.FTZ R16, R7, R14.reuse ;  /* 0x0000000e07107220 */ /* 0x080fe20000410000 */
[----:B------:R-:W-:Y:S01]  /*be10*/  HADD2.F32 R6, -RZ, R47.H1_H1 ;  /* 0x3000002fff067230 */ /* 0x000fe20000004100 */
[----:B------:R-:W-:Y:S01]  /*be20*/  FFMA.FTZ R31, R9, R14, R8 ;  /* 0x0000000e091f7223 */ /* 0x000fe20000010008 */
[----:B------:R-:W-:Y:S01]  /*be30*/  HADD2.F32 R7, -RZ, R49.H0_H0 ;  /* 0x20000031ff077230 */ /* 0x000fe20000004100 */
[----:B------:R-:W-:Y:S01]  /*be40*/  FMUL.FTZ R13, R5, R28 ;  /* 0x0000001c050d7220 */ /* 0x000fe20000410000 */
[----:B------:R-:W-:Y:S01]  /*be50*/  HADD2.F32 R8, -RZ, R55.H0_H0 ;  /* 0x20000037ff087230 */ /* 0x000fe20000004100 */
[----:B------:R-:W-:-:S02]  /*be60*/  FMUL.FTZ R10, R6, R29 ;  /* 0x0000001d060a7220 */ /* 0x000fc40000410000 */
[----:B------:R-:W-:Y:S02]  /*be70*/  FMUL.FTZ R6, R6, R21 ;  /* 0x0000001506067220 */ /* 0x000fe40000410000 */
[-C--:B------:R-:W-:Y:S02]  /*be80*/  FMUL.FTZ R5, R5, R20.reuse ;  /* 0x0000001405057220 */ /* 0x080fe40000410000 */
[----:B------:R-:W-:Y:S02]  /*be90*/  FFMA.FTZ R20, R7, R20, R13 ;  /* 0x0000001407147223 */ /* 0x000fe4000001000d */
[----:B------:R-:W-:Y:S01]  /*bea0*/  FFMA.FTZ R13, R12, R24, -R32 ;  /* 0x000000180c0d7223 */ /* 0x000fe20000010820 */
[----:B------:R-:W-:Y:S01]  /*beb0*/  F2FP.PACK_AB R12, R18, R19 ;  /* 0x00000013120c723e */ /* 0x000fe200000000ff */
[----:B------:R-:W-:Y:S02]  /*bec0*/  FFMA.FTZ R11, R11, R27, -R30 ;  /* 0x0000001b0b0b7223 */ /* 0x000fe4000001081e */
[----:B------:R-:W-:Y:S01]  /*bed0*/  FFMA.FTZ R14, R9, R26, -R16 ;  /* 0x0000001a090e7223 */ /* 0x000fe20000010810 */
[----:B------:R-:W-:Y:S01]  /*bee0*/  F2FP.PACK_AB R13, R13, R15 ;  /* 0x0000000f0d0d723e */ /* 0x000fe200000000ff */
[----:B------:R-:W-:Y:S01]  /*bef0*/  FFMA.FTZ R6, R8, R29, -R6 ;  /* 0x0000001d08067223 */ /* 0x000fe20000010806 */
        /* <DEDUP_REMOVED lines=10> */
.L_x_129:
[----:B------:R-:W-:Y:S05]  /*bfa0*/  BSYNC B0 ;  /* 0x0000000000007941 */ /* 0x000fea0003800000 */
.L_x_128:
[----:B------:R-:W-:Y:S01]  /*bfb0*/  IADD3 R5, R62, 0x10, RZ ;  /* 0x000000103e057810 */ /* 0x000fe20007ffe0ff */
[----:B------:R-:W-:Y:S03]  /*bfc0*/  BSSY B0, `(.L_x_130) ;  /* 0x000006f000007945 */ /* 0x000fe60003800000 */
[----:B------:R-:W-:-:S13]  /*bfd0*/  ISETP.GE.AND P0, PT, R5, c[0x0][0x27c], PT ;  /* 0x00009f0005007a0c */ /* 0x000fda0003f06270 */
[----:B------:R-:W-:Y:S05]  /*bfe0*/  @P0 BRA `(.L_x_131) ;  /* 0x000006c000000947 */ /* 0x000fea0003800000 */
[----:B------:R-:W-:Y:S01]  /*bff0*/  SHF.R.S32.HI R6, RZ, 0x1f, R5 ;  /* 0x0000001fff067819 */ /* 0x000fe20000011405 */
[--C-:B------:R-:W-:Y:S01]  /*c000*/  HADD2.F32 R19, -RZ, R54.reuse.H0_H0 ;  /* 0x20000036ff137230 */ /* 0x100fe20000004100 */
[----:B-1----:R-:W-:Y:S01]  /*c010*/  SHF.R.S32.HI R8, RZ, 0x1f, R17 ;  /* 0x0000001fff087819 */ /* 0x002fe20000011411 */
[----:B------:R-:W-:Y:S01]  /*c020*/  HADD2.F32 R20, -RZ, R53.H1_H1 ;  /* 0x30000035ff147230 */ /* 0x000fe20000004100 */
[----:B------:R-:W-:Y:S01]  /*c030*/  LEA.HI R10, R17, R17, RZ, 0x1 ;  /* 0x00000011110a7211 */ /* 0x000fe200078f08ff */
[----:B------:R-:W-:Y:S01]  /*c040*/  HADD2.F32 R18, -RZ, R54.H1_H1 ;  /* 0x30000036ff127230 */ /* 0x000fe20000004100 */
[CC--:B------:R-:W-:Y:S02]  /*c050*/  LEA.HI R7, R6.reuse, R5.reuse, RZ, 0x3 ;  /* 0x0000000506077211 */ /* 0x0c0fe400078f18ff */
[----:B------:R-:W-:Y:S01]  /*c060*/  LEA.HI R11, R6, R5, RZ, 0x5 ;  /* 0x00000005060b7211 */ /* 0x000fe200078f28ff */
[----:B------:R-:W-:Y:S01]  /*c070*/  IMAD.SHL.U32 R9, R10, 0x20, RZ ;  /* 0x000000200a097824 */ /* 0x000fe200078e00ff */
[----:B------:R-:W-:-:S02]  /*c080*/  LEA.HI R5, R8, R17, RZ, 0x3 ;  /* 0x0000001108057211 */ /* 0x000fc400078f18ff */
[----:B------:R-:W-:Y:S02]  /*c090*/  MOV R12, c[0x0][0x27c] ;  /* 0x00009f00000c7a02 */ /* 0x000fe40000000f00 */
[----:B------:R-:W-:Y:S02]  /*c0a0*/  SHF.R.S32.HI R6, RZ, 0x3, R7 ;  /* 0x00000003ff067819 */ /* 0x000fe40000011407 */
[----:B------:R-:W-:Y:S02]  /*c0b0*/  LOP3.LUT R10, R10, 0x7fffffe, RZ, 0xc0, !PT ;  /* 0x07fffffe0a0a7812 */ /* 0x000fe400078ec0ff */
[----:B------:R-:W-:Y:S02]  /*c0c0*/  SHF.L.U32 R8, R5, 0x5, RZ ;  /* 0x0000000505087819 */ /* 0x000fe400000006ff */
[----:B------:R-:W-:Y:S01]  /*c0d0*/  LOP3.LUT R5, R9, 0xc0, RZ, 0xc0, !PT ;  /* 0x000000c009057812 */ /* 0x000fe200078ec0ff */
[----:B------:R-:W-:Y:S01]  /*c0e0*/  IMAD.IADD R10, R17, 0x1, -R10 ;  /* 0x00000001110a7824 */ /* 0x000fe200078e0a0a */
[----:B------:R-:W-:-:S02]  /*c0f0*/  LEA.HI R6, R12, R6, RZ, 0x1d ;  /* 0x000000060c067211 */ /* 0x000fc400078fe8ff */
[----:B------:R-:W-:Y:S02]  /*c100*/  LOP3.LUT R8, R8, 0xffffff00, RZ, 0xc0, !PT ;  /* 0xffffff0008087812 */ /* 0x000fe400078ec0ff */
[----:B------:R-:W-:Y:S02]  /*c110*/  SHF.L.U32 R9, R11, 0x7, RZ ;  /* 0x000000070b097819 */ /* 0x000fe400000006ff */
[----:B------:R-:W-:Y:S01]  /*c120*/  LOP3.LUT R11, R5, 0x18, R7, 0xf8, !PT ;  /* 0x00000018050b7812 */ /* 0x000fe200078ef807 */
[----:B------:R-:W-:Y:S01]  /*c130*/  IMAD R16, R10, 0x20, R8 ;  /* 0x000000200a107824 */ /* 0x000fe200078e0208 */
[----:B------:R-:W-:Y:S02]  /*c140*/  SHF.R.S32.HI R7, RZ, 0x1f, R6 ;  /* 0x0000001fff077819 */ /* 0x000fe40000011406 */
[----:B------:R-:W-:Y:S02]  /*c150*/  SHF.L.U32 R10, R6, 0x3, RZ ;  /* 0x00000003060a7819 */ /* 0x000fe400000006ff */
[----:B------:R-:W-:-:S02]  /*c160*/  LEA.HI R6, R7, R6, RZ, 0x2 ;  /* 0x0000000607067211 */ /* 0x000fc400078f10ff */
[----:B------:R-:W-:Y:S02]  /*c170*/  SHF.R.U32.HI R12, RZ, 0x3, R5 ;  /* 0x00000003ff0c7819 */ /* 0x000fe40000011605 */
[----:B------:R-:W-:Y:S01]  /*c180*/  LOP3.LUT R7, R5, 0x18, R10, 0xf8, !PT ;  /* 0x0000001805077812 */ /* 0x000fe200078ef80a */
[----:B------:R-:W-:Y:S01]  /*c190*/  IMAD.SHL.U32 R5, R6, 0x400, RZ ;  /* 0x0000040006057824 */ /* 0x000fe200078e00ff */
[----:B------:R-:W-:Y:S01]  /*c1a0*/  LOP3.LUT R8, R9, 0x7ffff000, RZ, 0xc0, !PT ;  /* 0x7ffff00009087812 */ /* 0x000fe200078ec0ff */
[----:B------:R-:W-:Y:S01]  /*c1b0*/  HADD2.F32 R6, -RZ, R48.H0_H0 ;  /* 0x20000030ff067230 */ /* 0x000fe20000004100 */
[-C--:B------:R-:W-:Y:S02]  /*c1c0*/  LOP3.LUT R9, R11, R12.reuse, RZ, 0x3c, !PT ;  /* 0x0000000c0b097212 */ /* 0x080fe400078e3cff */
[----:B------:R-:W-:Y:S02]  /*c1d0*/  LOP3.LUT R7, R7, R12, RZ, 0x3c, !PT ;  /* 0x0000000c07077212 */ /* 0x000fe400078e3cff */
[----:B------:R-:W-:-:S02]  /*c1e0*/  LOP3.LUT R5, R5, 0x7ffff000, RZ, 0xc0, !PT ;  /* 0x7ffff00005057812 */ /* 0x000fc400078ec0ff */
[----:B------:R-:W-:Y:S02]  /*c1f0*/  IADD3 R8, R9, R16, R8 ;  /* 0x0000001009087210 */ /* 0x000fe40007ffe008 */
[----:B------:R-:W-:Y:S01]  /*c200*/  IADD3 R5, R7, R5, R16 ;  /* 0x0000000507057210 */ /* 0x000fe20007ffe010 */
[----:B------:R-:W-:Y:S01]  /*c210*/  HADD2.F32 R7, -RZ, R49.H1_H1 ;  /* 0x30000031ff077230 */ /* 0x000fe20000004100 */
        /* <DEDUP_REMOVED lines=10> */
[C---:B------:R-:W-:Y:S01]  /*c2c0*/  FMUL.FTZ R37, R6.reuse, R12 ;  /* 0x0000000c06257220 */ /* 0x040fe20000410000 */
[----:B------:R-:W-:Y:S01]  /*c2d0*/  HADD2.F32 R13, -RZ, R8.H1_H1 ;  /* 0x30000008ff0d7230 */ /* 0x000fe20000004100 */
[----:B------:R-:W-:Y:S01]  /*c2e0*/  FMUL.FTZ R8, R6, R24 ;  /* 0x0000001806087220 */ /* 0x000fe20000410000 */
[--C-:B------:R-:W-:Y:S01]  /*c2f0*/  HADD2.F32 R28, -RZ, R14.reuse.H0_H0 ;  /* 0x2000000eff1c7230 */ /* 0x100fe20000004100 */
[----:B------:R-:W-:Y:S01]  /*c300*/  FMUL.FTZ R6, R5, R23 ;  /* 0x0000001705067220 */ /* 0x000fe20000410000 */
[----:B------:R-:W-:Y:S01]  /*c310*/  HADD2.F32 R27, -RZ, R14.H1_H1 ;  /* 0x3000000eff1b7230 */ /* 0x000fe20000004100 */
[----:B------:R-:W-:Y:S01]  /*c320*/  FFMA.FTZ R41, R20, R12, R8 ;  /* 0x0000000c14297223 */ /* 0x000fe20000010008 */
[----:B------:R-:W-:Y:S01]  /*c330*/  HADD2.F32 R14, -RZ, R9.H0_H0 ;  /* 0x20000009ff0e7230 */ /* 0x000fe20000004100 */
[-C--:B------:R-:W-:Y:S01]  /*c340*/  FFMA.FTZ R40, R19, R13.reuse, R6 ;  /* 0x0000000d13287223 */ /* 0x080fe20000010006 */
[--C-:B------:R-:W-:Y:S01]  /*c350*/  HADD2.F32 R6, -RZ, R50.reuse.H0_H0 ;  /* 0x20000032ff067230 */ /* 0x100fe20000004100 */
[----:B------:R-:W-:Y:S01]  /*c360*/  FMUL.FTZ R36, R5, R13 ;  /* 0x0000000d05247220 */ /* 0x000fe20000410000 */
[----:B------:R-:W-:Y:S01]  /*c370*/  HADD2.F32 R5, -RZ, R50.H1_H1 ;  /* 0x30000032ff057230 */ /* 0x000fe20000004100 */
[C---:B------:R-:W-:Y:S01]  /*c380*/  FMUL.FTZ R8, R7.reuse, R26 ;  /* 0x0000001a07087220 */ /* 0x040fe20000410000 */
[--C-:B------:R-:W-:Y:S01]  /*c390*/  HADD2.F32 R30, -RZ, R15.reuse.H0_H0 ;  /* 0x2000000fff1e7230 */ /* 0x100fe20000004100 */
[-C--:B------:R-:W-:Y:S01]  /*c3a0*/  FMUL.FTZ R33, R7, R14.reuse ;  /* 0x0000000e07217220 */ /* 0x080fe20000410000 */
[----:B------:R-:W-:Y:S01]  /*c3b0*/  HADD2.F32 R29, -RZ, R15.H1_H1 ;  /* 0x3000000fff1d7230 */ /* 0x000fe20000004100 */
[----:B------:R-:W-:Y:S01]  /*c3c0*/  FFMA.FTZ R38, R18, R14, R8 ;  /* 0x0000000e12267223 */ /* 0x000fe20000010008 */
[----:B------:R-:W-:Y:S01]  /*c3d0*/  HADD2.F32 R16, -RZ, R9.H1_H1 ;  /* 0x30000009ff107230 */ /* 0x000fe20000004100 */
[C---:B------:R-:W-:Y:S01]  /*c3e0*/  FMUL.FTZ R9, R6.reuse, R25 ;  /* 0x0000001906097220 */ /* 0x040fe20000410000 */
[--C-:B------:R-:W-:Y:S01]  /*c3f0*/  HADD2.F32 R22, -RZ, R11.reuse.H0_H0 ;  /* 0x2000000bff167230 */ /* 0x100fe20000004100 */
[----:B------:R-:W-:Y:S01]  /*c400*/  FMUL.FTZ R8, R5, R28 ;  /* 0x0000001c05087220 */ /* 0x000fe20000410000 */
[----:B------:R-:W-:Y:S01]  /*c410*/  HADD2.F32 R21, -RZ, R11.H1_H1 ;  /* 0x3000000bff157230 */ /* 0x000fe20000004100 */
[----:B------:R-:W-:Y:S01]  /*c420*/  FMUL.FTZ R31, R6, R16 ;  /* 0x00000010061f7220 */ /* 0x000fe20000410000 */
[----:B------:R-:W-:Y:S01]  /*c430*/  HADD2.F32 R12, -RZ, R55.H1_H1 ;  /* 0x30000037ff0c7230 */ /* 0x000fe20000004100 */
[----:B------:R-:W-:Y:S01]  /*c440*/  FFMA.FTZ R20, R20, R24, -R37 ;  /* 0x0000001814147223 */ /* 0x000fe20000010825 */
[----:B------:R-:W-:Y:S01]  /*c450*/  HADD2.F32 R15, -RZ, R10.H0_H0 ;  /* 0x2000000aff0f7230 */ /* 0x000fe20000004100 */
[----:B------:R-:W-:Y:S01]  /*c460*/  FFMA.FTZ R19, R19, R23, -R36 ;  /* 0x0000001713137223 */ /* 0x000fe20000010824 */
[----:B------:R-:W-:Y:S01]  /*c470*/  HADD2.F32 R11, -RZ, R56.H1_H1 ;  /* 0x30000038ff0b7230 */ /* 0x000fe20000004100 */
[----:B------:R-:W-:Y:S01]  /*c480*/  FFMA.FTZ R35, R12, R16, R9 ;  /* 0x000000100c237223 */ /* 0x000fe20000010009 */
[----:B------:R-:W-:Y:S01]  /*c490*/  HADD2.F32 R7, -RZ, R51.H0_H0 ;  /* 0x20000033ff077230 */ /* 0x000fe20000004100 */
[-C--:B------:R-:W-:Y:S01]  /*c4a0*/  FMUL.FTZ R16, R5, R15.reuse ;  /* 0x0000000f05107220 */ /* 0x080fe20000410000 */
[----:B------:R-:W-:Y:S01]  /*c4b0*/  HADD2.F32 R10, -RZ, R10.H1_H1 ;  /* 0x3000000aff0a7230 */ /* 0x000fe20000004100 */
[----:B------:R-:W-:Y:S01]  /*c4c0*/  FFMA.FTZ R32, R11, R15, R8 ;  /* 0x0000000f0b207223 */ /* 0x000fe20000010008 */
[----:B------:R-:W-:Y:S01]  /*c4d0*/  HADD2.F32 R9, -RZ, R57.H1_H1 ;  /* 0x30000039ff097230 */ /* 0x000fe20000004100 */
[C---:B------:R-:W-:Y:S01]  /*c4e0*/  FMUL.FTZ R8, R7.reuse, R27 ;  /* 0x0000001b07087220 */ /* 0x040fe20000410000 */
[----:B------:R-:W-:Y:S01]  /*c4f0*/  HADD2.F32 R6, -RZ, R52.H1_H1 ;  /* 0x30000034ff067230 */ /* 0x000fe20000004100 */
[-C--:B------:R-:W-:Y:S01]  /*c500*/  FMUL.FTZ R14, R7, R10.reuse ;  /* 0x0000000a070e7220 */ /* 0x080fe20000410000 */
[----:B------:R-:W-:Y:S01]  /*c510*/  HADD2.F32 R5, -RZ, R51.H1_H1 ;  /* 0x30000033ff057230 */ /* 0x000fe20000004100 */
[----:B------:R-:W-:Y:S01]  /*c520*/  FFMA.FTZ R15, R9, R10, R8 ;  /* 0x0000000a090f7223 */ /* 0x000fe20000010008 */
[----:B------:R-:W-:Y:S01]  /*c530*/  HADD2.F32 R7, -RZ, R58.H1_H1 ;  /* 0x3000003aff077230 */ /* 0x000fe20000004100 */
[----:B------:R-:W-:Y:S01]  /*c540*/  FMUL.FTZ R10, R6, R30 ;  /* 0x0000001e060a7220 */ /* 0x000fe20000410000 */
[----:B------:R-:W-:Y:S01]  /*c550*/  HADD2.F32 R8, -RZ, R59.H1_H1 ;  /* 0x3000003bff087230 */ /* 0x000fe20000004100 */
[----:B------:R-:W-:-:S02]  /*c560*/  FMUL.FTZ R13, R5, R29 ;  /* 0x0000001d050d7220 */ /* 0x000fc40000410000 */
[----:B------:R-:W-:Y:S02]  /*c570*/  FMUL.FTZ R6, R6, R22 ;  /* 0x0000001606067220 */ /* 0x000fe40000410000 */
[-C--:B------:R-:W-:Y:S02]  /*c580*/  FMUL.FTZ R5, R5, R21.reuse ;  /* 0x0000001505057220 */ /* 0x080fe40000410000 */
        /* <DEDUP_REMOVED lines=18> */
.L_x_131:
[----:B------:R-:W-:Y:S05]  /*c6b0*/  BSYNC B0 ;  /* 0x0000000000007941 */ /* 0x000fea0003800000 */
.L_x_130:
[----:B------:R-:W-:-:S04]  /*c6c0*/  IADD3 R5, R62, 0x20, RZ ;  /* 0x000000203e057810 */ /* 0x000fc80007ffe0ff */
[----:B------:R-:W-:-:S13]  /*c6d0*/  ISETP.GE.AND P0, PT, R5, c[0x0][0x27c], PT ;  /* 0x00009f0005007a0c */ /* 0x000fda0003f06270 */
[----:B------:R-:W-:Y:S05]  /*c6e0*/  @P0 BRA `(.L_x_109) ;  /* 0x000006c000000947 */ /* 0x000fea0003800000 */
[----:B------:R-:W-:Y:S01]  /*c6f0*/  SHF.R.S32.HI R6, RZ, 0x1f, R5 ;  /* 0x0000001fff067819 */ /* 0x000fe20000011405 */
[--C-:B------:R-:W-:Y:S01]  /*c700*/  HADD2.F32 R18, -RZ, R70.reuse.H1_H1 ;  /* 0x30000046ff127230 */ /* 0x100fe20000004100 */
[----:B------:R-:W-:Y:S01]  /*c710*/  SHF.R.S32.HI R7, RZ, 0x1f, R17 ;  /* 0x0000001fff077819 */ /* 0x000fe20000011411 */
[----:B------:R-:W-:Y:S01]  /*c720*/  HADD2.F32 R19, -RZ, R70.H0_H0 ;  /* 0x20000046ff137230 */ /* 0x000fe20000004100 */
[----:B-1----:R-:W-:Y:S02]  /*c730*/  LEA.HI R9, R17, R17, RZ, 0x1 ;  /* 0x0000001111097211 */ /* 0x002fe400078f08ff */
[CC--:B------:R-:W-:Y:S02]  /*c740*/  LEA.HI R8, R6.reuse, R5.reuse, RZ, 0x3 ;  /* 0x0000000506087211 */ /* 0x0c0fe400078f18ff */
[----:B------:R-:W-:Y:S02]  /*c750*/  LEA.HI R11, R6, R5, RZ, 0x5 ;  /* 0x00000005060b7211 */ /* 0x000fe400078f28ff */
[----:B------:R-:W-:Y:S01]  /*c760*/  LEA.HI R5, R7, R17, RZ, 0x3 ;  /* 0x0000001107057211 */ /* 0x000fe200078f18ff */
[C---:B------:R-:W-:Y:S01]  /*c770*/  IMAD.SHL.U32 R7, R9.reuse, 0x20, RZ ;  /* 0x0000002009077824 */ /* 0x040fe200078e00ff */
[----:B------:R-:W-:-:S02]  /*c780*/  LOP3.LUT R6, R9, 0x7fffffe, RZ, 0xc0, !PT ;  /* 0x07fffffe09067812 */ /* 0x000fc400078ec0ff */
[----:B------:R-:W-:Y:S02]  /*c790*/  SHF.L.U32 R9, R5, 0x5, RZ ;  /* 0x0000000505097819 */ /* 0x000fe400000006ff */
[----:B------:R-:W-:Y:S01]  /*c7a0*/  MOV R13, c[0x0][0x27c] ;  /* 0x00009f00000d7a02 */ /* 0x000fe20000000f00 */
[----:B------:R-:W-:Y:S01]  /*c7b0*/  IMAD.IADD R12, R17, 0x1, -R6 ;  /* 0x00000001110c7824 */ /* 0x000fe200078e0a06 */
[----:B------:R-:W-:Y:S01]  /*c7c0*/  SHF.R.S32.HI R10, RZ, 0x3, R8 ;  /* 0x00000003ff0a7819 */ /* 0x000fe20000011408 */
[----:B------:R-:W-:Y:S01]  /*c7d0*/  HADD2.F32 R17, -RZ, R71.H0_H0 ;  /* 0x20000047ff117230 */ /* 0x000fe20000004100 */
[----:B------:R-:W-:Y:S02]  /*c7e0*/  LOP3.LUT R5, R7, 0xc0, RZ, 0xc0, !PT ;  /* 0x000000c007057812 */ /* 0x000fe400078ec0ff */
[----:B------:R-:W-:Y:S02]  /*c7f0*/  LOP3.LUT R7, R9, 0xffffff00, RZ, 0xc0, !PT ;  /* 0xffffff0009077812 */ /* 0x000fe400078ec0ff */
[----:B------:R-:W-:-:S02]  /*c800*/  LEA.HI R6, R13, R10, RZ, 0x1d ;  /* 0x0000000a0d067211 */ /* 0x000fc400078fe8ff */
[----:B------:R-:W-:Y:S01]  /*c810*/  SHF.L.U32 R9, R11, 0x7, RZ ;  /* 0x000000070b097819 */ /* 0x000fe200000006ff */
[----:B------:R-:W-:Y:S01]  /*c820*/  IMAD R11, R12, 0x20, R7 ;  /* 0x000000200c0b7824 */ /* 0x000fe200078e0207 */
[----:B------:R-:W-:Y:S02]  /*c830*/  SHF.R.S32.HI R7, RZ, 0x1f, R6 ;  /* 0x0000001fff077819 */ /* 0x000fe40000011406 */
[----:B------:R-:W-:Y:S02]  /*c840*/  LOP3.LUT R10, R9, 0x7ffff000, RZ, 0xc0, !PT ;  /* 0x7ffff000090a7812 */ /* 0x000fe400078ec0ff */
[----:B------:R-:W-:Y:S02]  /*c850*/  SHF.L.U32 R9, R6, 0x3, RZ ;  /* 0x0000000306097819 */ /* 0x000fe400000006ff */
[----:B------:R-:W-:Y:S02]  /*c860*/  LEA.HI R6, R7, R6, RZ, 0x2 ;  /* 0x0000000607067211 */ /* 0x000fe400078f10ff */
[----:B------:R-:W-:-:S02]  /*c870*/  LOP3.LUT R8, R5, 0x18, R8, 0xf8, !PT ;  /* 0x0000001805087812 */ /* 0x000fc400078ef808 */
[----:B------:R-:W-:Y:S02]  /*c880*/  SHF.R.U32.HI R13, RZ, 0x3, R5 ;  /* 0x00000003ff0d7819 */ /* 0x000fe40000011605 */
[----:B------:R-:W-:Y:S01]  /*c890*/  LOP3.LUT R7, R5, 0x18, R9, 0xf8, !PT ;  /* 0x0000001805077812 */ /* 0x000fe200078ef809 */
[----:B------:R-:W-:Y:S01]  /*c8a0*/  IMAD.SHL.U32 R5, R6, 0x400, RZ ;  /* 0x0000040006057824 */ /* 0x000fe200078e00ff */
[-C--:B------:R-:W-:Y:S01]  /*c8b0*/  LOP3.LUT R8, R8, R13.reuse, RZ, 0x3c, !PT ;  /* 0x0000000d08087212 */ /* 0x080fe200078e3cff */
[----:B------:R-:W-:Y:S01]  /*c8c0*/  HADD2.F32 R6, -RZ, R66.H0_H0 ;  /* 0x20000042ff067230 */ /* 0x000fe20000004100 */
[----:B------:R-:W-:Y:S02]  /*c8d0*/  LOP3.LUT R7, R7, R13, RZ, 0x3c, !PT ;  /* 0x0000000d07077212 */ /* 0x000fe400078e3cff */
[----:B------:R-:W-:Y:S02]  /*c8e0*/  LOP3.LUT R5, R5, 0x7ffff000, RZ, 0xc0, !PT ;  /* 0x7ffff00005057812 */ /* 0x000fe400078ec0ff */
[----:B------:R-:W-:-:S02]  /*c8f0*/  IADD3 R8, R8, R11, R10 ;  /* 0x0000000b08087210 */ /* 0x000fc40007ffe00a */
[----:B------:R-:W-:Y:S01]  /*c900*/  IADD3 R5, R7, R5, R11 ;  /* 0x0000000507057210 */ /* 0x000fe20007ffe00b */
[----:B------:R-:W-:Y:S01]  /*c910*/  HADD2.F32 R7, -RZ, R67.H0_H0 ;  /* 0x20000043ff077230 */ /* 0x000fe20000004100 */
        /* <DEDUP_REMOVED lines=19> */
[----:B------:R-:W-:Y:S01]  /*ca50*/  HADD2.F32 R6, -RZ, R67.H1_H1 ;  /* 0x30000043ff067230 */ /* 0x000fe20000004100 */
[----:B------:R-:W-:Y:S01]  /*ca60*/  FMUL.FTZ R35, R5, R13 ;  /* 0x0000000d05237220 */ /* 0x000fe20000410000 */
[----:B------:R-:W-:Y:S01]  /*ca70*/  HADD2.F32 R5, -RZ, R68.H0_H0 ;  /* 0x20000044ff057230 */ /* 0x000fe20000004100 */
        /* <DEDUP_REMOVED lines=15> */
[----:B------:R-:W-:Y:S01]  /*cb70*/  HADD2.F32 R11, -RZ, R72.H0_H0 ;  /* 0x20000048ff0b7230 */ /* 0x000fe20000004100 */
[----:B------:R-:W-:Y:S01]  /*cb80*/  FFMA.FTZ R33, R12, R16, R9 ;  /* 0x000000100c217223 */ /* 0x000fe20000010009 */
[----:B------:R-:W-:Y:S01]  /*cb90*/  HADD2.F32 R7, -RZ, R68.H1_H1 ;  /* 0x30000044ff077230 */ /* 0x000fe20000004100 */
[-C--:B------:R-:W-:Y:S01]  /*cba0*/  FMUL.FTZ R16, R5, R15.reuse ;  /* 0x0000000f05107220 */ /* 0x080fe20000410000 */
[----:B------:R-:W-:Y:S01]  /*cbb0*/  HADD2.F32 R10, -RZ, R10.H1_H1 ;  /* 0x3000000aff0a7230 */ /* 0x000fe20000004100 */
[----:B------:R-:W-:Y:S01]  /*cbc0*/  FFMA.FTZ R31, R11, R15, R8 ;  /* 0x0000000f0b1f7223 */ /* 0x000fe20000010008 */
[----:B------:R-:W-:Y:S01]  /*cbd0*/  HADD2.F32 R9, -RZ, R72.H1_H1 ;  /* 0x30000048ff097230 */ /* 0x000fe20000004100 */
[C---:B------:R-:W-:Y:S01]  /*cbe0*/  FMUL.FTZ R8, R7.reuse, R26 ;  /* 0x0000001a07087220 */ /* 0x040fe20000410000 */
[--C-:B------:R-:W-:Y:S01]  /*cbf0*/  HADD2.F32 R6, -RZ, R69.reuse.H1_H1 ;  /* 0x30000045ff067230 */ /* 0x100fe20000004100 */
[-C--:B------:R-:W-:Y:S01]  /*cc00*/  FMUL.FTZ R14, R7, R10.reuse ;  /* 0x0000000a070e7220 */ /* 0x080fe20000410000 */
[----:B------:R-:W-:Y:S01]  /*cc10*/  HADD2.F32 R5, -RZ, R69.H0_H0 ;  /* 0x20000045ff057230 */ /* 0x000fe20000004100 */
[----:B------:R-:W-:Y:S01]  /*cc20*/  FFMA.FTZ R15, R9, R10, R8 ;  /* 0x0000000a090f7223 */ /* 0x000fe20000010008 */
[--C-:B------:R-:W-:Y:S01]  /*cc30*/  HADD2.F32 R7, -RZ, R73.reuse.H0_H0 ;  /* 0x20000049ff077230 */ /* 0x100fe20000004100 */
        /* <DEDUP_REMOVED lines=23> */
.L_x_109:
[----:B------:R-:W-:Y:S05]  /*cdb0*/  BSYNC B2 ;  /* 0x0000000000027941 */ /* 0x000fea0003800000 */
.L_x_93:
[----:B------:R-:W-:-:S04]  /*cdc0*/  DEPBAR.LE SB0, 0x0 ;  /* 0x000080000000791a */ /* 0x000fc80000000000 */
[----:B------:R-:W-:Y:S01]  /*cdd0*/  IMAD.SHL.U32 R219, R3, 0x2, RZ ;  /* 0x0000000203db7824 */ /* 0x000fe200078e00ff */
[----:B------:R-:W-:Y:S01]  /*cde0*/  BAR.SYNC.DEFER_BLOCKING 0x0 ;  /* 0x0000000000007b1d */ /* 0x000fe20000010000 */
[----:B------:R-:W-:Y:S01]  /*cdf0*/  IMAD.SHL.U32 R216, R2, 0x2, RZ ;  /* 0x0000000202d87824 */ /* 0x000fe200078e00ff */
[C---:B------:R-:W-:Y:S01]  /*ce00*/  LOP3.LUT R5, R74.reuse, 0x1, RZ, 0xc0, !PT ;  /* 0x000000014a057812 */ /* 0x040fe200078ec0ff */
[----:B------:R-:W-:Y:S01]  /*ce10*/  IMAD.MOV.U32 R6, RZ, RZ, R80 ;  /* 0x000000ffff067224 */ /* 0x000fe200078e0050 */
[----:B------:R-:W-:Y:S01]  /*ce20*/  LOP3.LUT P1, RZ, R74, 0x2, RZ, 0xc0, !PT ;  /* 0x000000024aff7812 */ /* 0x000fe2000782c0ff */
[----:B------:R-:W-:Y:S01]  /*ce30*/  IMAD.MOV.U32 R7, RZ, RZ, R81 ;  /* 0x000000ffff077224 */ /* 0x000fe200078e0051 */
[----:B------:R-:W-:Y:S01]  /*ce40*/  ISETP.NE.U32.AND P2, PT, R5, 0x1, PT ;  /* 0x000000010500780c */ /* 0x000fe20003f45070 */
[----:B------:R-:W-:Y:S01]  /*ce50*/  IMAD.MOV.U32 R6, RZ, RZ, R78 ;  /* 0x000000ffff067224 */ /* 0x000fe200078e004e */
[----:B-1----:R-:W-:Y:S01]  /*ce60*/  IADD3 R8, R216, 0x3100, RZ ;  /* 0x00003100d8087810 */ /* 0x002fe20007ffe0ff */
[----:B------:R-:W-:Y:S01]  /*ce70*/  IMAD R2, R76, R65, RZ ;  /* 0x000000414c027224 */ /* 0x000fe200078e02ff */
[----:B------:R-:W-:Y:S01]  /*ce80*/  IADD3 R221, R216, 0x3120, RZ ;  /* 0x00003120d8dd7810 */ /* 0x000fe20007ffe0ff */
[----:B------:R-:W-:Y:S01]  /*ce90*/  IMAD R148, R65, -0x40, R165 ;  /* 0xffffffc041947824 */ /* 0x000fe200078e02a5 */
[----:B------:R1:W-:Y:S01]  /*cea0*/  STL.64 [R1+0x48], R6 ;  /* 0x0000480601007387 */ /* 0x0003e20000100a00 */
[----:B------:R-:W-:Y:S01]  /*ceb0*/  IMAD R2, R75, R77, R2 ;  /* 0x0000004d4b027224 */ /* 0x000fe200078e0202 */
[----:B------:R-:W-:Y:S01]  /*cec0*/  @P5 IADD3 R221, R8, -0x20, RZ ;  /* 0xffffffe008dd5810 */ /* 0x000fe20007ffe0ff */
[----:B------:R-:W-:-:S02]  /*ced0*/  IMAD.IADD R5, R148, 0x1, -R64 ;  /* 0x0000000194057824 */ /* 0x000fc400078e0a40 */
[----:B------:R-:W-:Y:S02]  /*cee0*/  IMAD R220, R0, 0x2, R219 ;  /* 0x0000000200dc7824 */ /* 0x000fe400078e02db */
[----:B------:R-:W-:Y:S01]  /*cef0*/  IMAD.SHL.U32 R233, R233, 0x2, RZ ;  /* 0x00000002e9e97824 */ /* 0x000fe200078e00ff */
[C---:B------:R-:W-:Y:S01]  /*cf00*/  ISETP.LT.OR P4, PT, R5.reuse, 0x1, P2 ;  /* 0x000000010500780c */ /* 0x040fe20001781670 */
[----:B------:R-:W-:Y:S01]  /*cf10*/  IMAD.SHL.U32 R217, R4, 0x2, RZ ;  /* 0x0000000204d97824 */ /* 0x000fe200078e00ff */
[C---:B------:R-:W-:Y:S01]  /*cf20*/  ISETP.LT.OR P3, PT, R5.reuse, 0x1, !P1 ;  /* 0x000000010500780c */ /* 0x040fe20004f61670 */
[----:B---3--:R-:W-:Y:S01]  /*cf30*/  LDSM.16.M88.4 R16, [R219+0x6100] ;  /* 0x00610000db10783b */ /* 0x008fe20000000200 */
[C---:B------:R-:W-:Y:S01]  /*cf40*/  ISETP.LT.OR P2, PT, R5.reuse, 0x21, P2 ;  /* 0x000000210500780c */ /* 0x040fe20001741670 */
[----:B------:R-:W-:Y:S01]  /*cf50*/  IMAD R218, R0, 0x2, R217 ;  /* 0x0000000200da7824 */ /* 0x000fe200078e02d9 */
[----:B------:R-:W-:Y:S01]  /*cf60*/  ISETP.LT.OR P1, PT, R5, 0x21, !P1 ;  /* 0x000000210500780c */ /* 0x000fe20004f21670 */
[----:B------:R-:W2:Y:S04]  /*cf70*/  LDSM.16.M88.4 R20, [R216+0x3100] ;  /* 0x00310000d814783b */ /* 0x000ea80000000200 */
[----:B------:R-:W3:Y:S04]  /*cf80*/  LDSM.16.M88.4 R12, [R219+0x7100] ;  /* 0x00710000db0c783b */ /* 0x000ee80000000200 */
[----:B------:R-:W4:Y:S01]  /*cf90*/  LDSM.16.M88.4 R24, [R216+0x3900] ;  /* 0x00390000d818783b */ /* 0x000f220000000200 */
[----:B-1----:R-:W-:-:S03]  /*cfa0*/  IMAD.WIDE.U32 R6, R65, R77, R6 ;  /* 0x0000004d41067225 */ /* 0x002fc600078e0006 */
[----:B------:R-:W1:Y:S01]  /*cfb0*/  LDSM.16.M88.4 R28, [R216+0x3500] ;  /* 0x00350000d81c783b */ /* 0x000e620000000200 */
[----:B------:R-:W-:Y:S01]  /*cfc0*/  IMAD.IADD R3, R7, 0x1, R2 ;  /* 0x0000000107037824 */ /* 0x000fe200078e0202 */
[C---:B------:R-:W-:Y:S02]  /*cfd0*/  LEA R2, P0, R6.reuse, c[0x0][0x1f8], 0x1 ;  /* 0x00007e0006027a11 */ /* 0x040fe400078008ff */
[----:B------:R-:W1:Y:S02]  /*cfe0*/  LDSM.16.M88.4 R32, [R216+0x3d00] ;  /* 0x003d0000d820783b */ /* 0x000e640000000200 */
[----:B------:R-:W-:Y:S02]  /*cff0*/  LEA.HI.X R3, R6, c[0x0][0x1fc], R3, 0x1, P0 ;  /* 0x00007f0006037a11 */ /* 0x000fe400000f0c03 */
[----:B------:R-:W-:Y:S01]  /*d000*/  LDSM.16.M88.4 R40, [R220+0x6100] ;  /* 0x00610000dc28783b */ /* 0x000fe20000000200 */
[----:B------:R-:W-:-:S03]  /*d010*/  IADD3 R6, P0, R77, R2, RZ ;  /* 0x000000024d067210 */ /* 0x000fc60007f1e0ff */
[----:B------:R-:W1:Y:S02]  /*d020*/  LDSM.16.M88.4 R44, [R221] ;  /* 0x00000000dd2c783b */ /* 0x000e640000000200 */
[----:B------:R-:W-:Y:S01]  /*d030*/  IMAD.X R7, R76, 0x1, R3, P0 ;  /* 0x000000014c077824 */ /* 0x000fe200000e0603 */
[----:B------:R-:W-:Y:S01]  /*d040*/  LOP3.LUT P0, RZ, R74, 0x4, RZ, 0xc0, !PT ;  /* 0x000000044aff7812 */ /* 0x000fe2000780c0ff */
[----:B------:R-:W1:Y:S04]  /*d050*/  LDSM.16.M88.4 R8, [R220+0x7100] ;  /* 0x00710000dc08783b */ /* 0x000e680000000200 */
[----:B------:R-:W-:Y:S04]  /*d060*/  LDSM.16.M88.4 R48, [R221+0x400] ;  /* 0x00040000dd30783b */ /* 0x000fe80000000200 */
[----:B------:R-:W1:Y:S01]  /*d070*/  LDSM.16.M88.4 R60, [R221+0x800] ;  /* 0x00080000dd3c783b */ /* 0x000e620000000200 */
[-C--:B--2---:R-:W-:Y:S03]  /*d080*/  HMMA.16816.F32 R52, R16, R20.reuse, RZ ;  /* 0x000000141034723c */ /* 0x084fe600000018ff */
[----:B------:R-:W2:Y:S04]  /*d090*/  LDSM.16.M88.4 R76, [R221+0xc00] ;  /* 0x000c0000dd4c783b */ /* 0x000ea80000000200 */
[----:B------:R-:W-:Y:S01]  /*d0a0*/  @!PT LDS RZ, [RZ] ;  /* 0x00000000fffff984 */ /* 0x000fe20000000800 */
[----:B------:R-:W-:Y:S01]  /*d0b0*/  @!PT LDS RZ, [RZ] ;  /* 0x00000000fffff984 */ /* 0x000fe20000000800 */
[----:B------:R-:W-:Y:S01]  /*d0c0*/  @!PT LDS RZ, [RZ] ;  /* 0x00000000fffff984 */ /* 0x000fe20000000800 */
[----:B------:R1:W-:Y:S01]  /*d0d0*/  LDGSTS.E.BYPASS.LTC128B.128 [R233+0x100], [R2.64], !P4 ;  /* 0x0010000002e97fae */ /* 0x0003e2000e101d46 */
[----:B---3--:R-:W-:Y:S03]  /*d0e0*/  HMMA.16816.F32 R92, R12, R20, RZ ;  /* 0x000000140c5c723c */ /* 0x008fe600000018ff */
[----:B------:R3:W-:Y:S01]  /*d0f0*/  LDGSTS.E.BYPASS.LTC128B.128 [R233+0x1100], [R2.64+0x40], !P3 ;  /* 0x0110004002e97fae */ /* 0x0007e2000d901d46 */
[----:B------:R-:W-:-:S02]  /*d100*/  ISETP.LT.OR P3, PT, R5, 0x1, !P0 ;  /* 0x000000010500780c */ /* 0x000fc40004761670 */
[----:B------:R-:W-:Y:S02]  /*d110*/  ISETP.LT.OR P0, PT, R5, 0x21, !P0 ;  /* 0x000000210500780c */ /* 0x000fe40004701670 */
[C---:B----4-:R-:W-:Y:S09]  /*d120*/  HMMA.16816.F32 R104, R12.reuse, R24, RZ ;  /* 0x000000180c68723c */ /* 0x050ff200000018ff */
[----:B------:R3:W-:Y:S01]  /*d130*/  LDGSTS.E.BYPASS.LTC128B.128 [R233+0x2100], [R2.64+0x80], !P3 ;  /* 0x0210008002e97fae */ /* 0x0007e2000d901d46 */
[C---:B------:R-:W-:Y:S03]  /*d140*/  HMMA.16816.F32 R100, R12.reuse, R22, RZ ;  /* 0x000000160c64723c */ /* 0x040fe600000018ff */
[----:B------:R4:W-:Y:S04]  /*d150*/  LDGSTS.E.BYPASS.LTC128B.128 [R233+0x900], [R6.64], !P2 ;  /* 0x0090000006e97fae */ /* 0x0009e8000d101d46 */
[----:B------:R4:W-:Y:S01]  /*d160*/  LDGSTS.E.BYPASS.LTC128B.128 [R233+0x1900], [R6.64+0x40], !P1 ;  /* 0x0190004006e97fae */ /* 0x0009e2000c901d46 */
[C---:B-1----:R-:W-:Y:S03]  /*d170*/  HMMA.16816.F32 R108, R12.reuse, R28, RZ ;  /* 0x0000001c0c6c723c */ /* 0x042fe600000018ff */
[----:B------:R4:W-:Y:S04]  /*d180*/  LDGSTS.E.BYPASS.LTC128B.128 [R233+0x2900], [R6.64+0x80], !P0 ;  /* 0x0290008006e97fae */ /* 0x0009e8000c101d46 */
[----:B------:R-:W-:Y:S01]  /*d190*/  LDSM.16.M88.4 R64, [R216+0x4100] ;  /* 0x00410000d840783b */ /* 0x000fe20000000200 */
[C---:B------:R-:W-:Y:S03]  /*d1a0*/  HMMA.16816.F32 R96, R12.reuse, R32, RZ ;  /* 0x000000200c60723c */ /* 0x040fe600000018ff */
[----:B------:R-:W1:Y:S04]  /*d1b0*/  LDSM.16.M88.4 R36, [R219+0x8100] ;  /* 0x00810000db24783b */ /* 0x000e680000000200 */
[----:B------:R-:W-:Y:S01]  /*d1c0*/  LDSM.16.M88.4 R56, [R221+0x1000] ;  /* 0x00100000dd38783b */ /* 0x000fe20000000200 */
[----:B------:R-:W-:Y:S01]  /*d1d0*/  HMMA.16816.F32 R88, R12, R30, RZ ;  /* 0x0000001e0c58723c */ /* 0x000fe200000018ff */
[----:B---3--:R-:W-:-:S02]  /*d1e0*/  LOP3.LUT R3, R154, 0xffffffe0, RZ, 0xc0, !PT ;  /* 0xffffffe09a037812 */ /* 0x008fc400078ec0ff */
[----:B------:R-:W0:Y:S05]  /*d1f0*/  LDGDEPBAR ;  /* 0x00000000000079af */ /* 0x000e2a0000000000 */
[C---:B------:R-:W-:Y:S08]  /*d200*/  HMMA.16816.F32 R84, R12.reuse, R26, RZ ;  /* 0x0000001a0c54723c */ /* 0x040ff000000018ff */
[----:B------:R-:W-:Y:S08]  /*d210*/  HMMA.16816.F32 R68, R12, R34, RZ ;  /* 0x000000220c44723c */ /* 0x000ff000000018ff */
[----:B------:R-:W-:Y:S01]  /*d220*/  HMMA.16816.F32 R12, R40, R44, R52 ;  /* 0x0000002c280c723c */ /* 0x000fe20000001834 */
[----:B------:R-:W-:Y:S07]  /*d230*/  LDSM.16.M88.4 R52, [R216+0x5100] ;  /* 0x00510000d834783b */ /* 0x000fee0000000200 */
[C---:B------:R-:W-:Y:S08]  /*d240*/  HMMA.16816.F32 R80, R16.reuse, R32, RZ ;  /* 0x000000201050723c */ /* 0x040ff000000018ff */
[C---:B------:R-:W-:Y:S01]  /*d250*/  HMMA.16816.F32 R128, R16.reuse, R34, RZ ;  /* 0x000000221080723c */ /* 0x040fe200000018ff */
[----:B------:R-:W3:Y:S07]  /*d260*/  LDSM.16.M88.4 R32, [R219+0x9100] ;  /* 0x00910000db20783b */ /* 0x000eee0000000200 */
[C---:B------:R-:W-:Y:S08]  /*d270*/  HMMA.16816.F32 R72, R16.reuse, R28, RZ ;  /* 0x0000001c1048723c */ /* 0x040ff000000018ff */
[C---:B------:R-:W-:Y:S01]  /*d280*/  HMMA.16816.F32 R116, R16.reuse, R30, RZ ;  /* 0x0000001e1074723c */ /* 0x040fe200000018ff */
[----:B------:R-:W1:Y:S07]  /*d290*/  LDSM.16.M88.4 R28, [R220+0x8100] ;  /* 0x00810000dc1c783b */ /* 0x000e6e0000000200 */
[----:B------:R-:W-:Y:S08]  /*d2a0*/  HMMA.16816.F32 R120, R16, R22, RZ ;  /* 0x000000161078723c */ /* 0x000ff000000018ff */
[C---:B------:R-:W-:Y:S08]  /*d2b0*/  HMMA.16816.F32 R20, R8.reuse, R44, R92 ;  /* 0x0000002c0814723c */ /* 0x040ff0000000185c */
[C---:B------:R-:W-:Y:S08]  /*d2c0*/  HMMA.16816.F32 R136, R8.reuse, R60, R104 ;  /* 0x0000003c0888723c */ /* 0x040ff00000001868 */
[C---:B------:R-:W-:Y:S08]  /*d2d0*/  HMMA.16816.F32 R92, R8.reuse, R46, R100 ;  /* 0x0000002e085c723c */ /* 0x040ff00000001864 */
[C---:B------:R-:W-:Y:S08]  /*d2e0*/  HMMA.16816.F32 R108, R8.reuse, R48, R108 ;  /* 0x00000030086c723c */ /* 0x040ff0000000186c */
[C---:B--2---:R-:W-:Y:S08]  /*d2f0*/  HMMA.16816.F32 R140, R8.reuse, R76, R96 ;  /* 0x0000004c088c723c */ /* 0x044ff00000001860 */
[C---:B------:R-:W-:Y:S08]  /*d300*/  HMMA.16816.F32 R100, R8.reuse, R50, R88 ;  /* 0x000000320864723c */ /* 0x040ff00000001858 */
[C---:B------:R-:W-:Y:S08]  /*d310*/  HMMA.16816.F32 R104, R8.reuse, R62, R84 ;  /* 0x0000003e0868723c */ /* 0x040ff00000001854 */
[----:B------:R-:W-:Y:S08]  /*d320*/  HMMA.16816.F32 R132, R8, R78, R68 ;  /* 0x0000004e0884723c */ /* 0x000ff00000001844 */
[----:B-1----:R-:W-:Y:S01]  /*d330*/  HMMA.16816.F32 R8, R36, R64, R12 ;  /* 0x000000402408723c */ /* 0x002fe2000000180c */
[----:B------:R-:W-:Y:S07]  /*d340*/  LDSM.16.M88.4 R12, [R219+0xb100] ;  /* 0x00b10000db0c783b */ /* 0x000fee0000000200 */
[C---:B------:R-:W-:Y:S08]  /*d350*/  HMMA.16816.F32 R112, R16.reuse, R24, RZ ;  /* 0x000000181070723c */ /* 0x040ff000000018ff */
[----:B------:R-:W-:Y:S01]  /*d360*/  HMMA.16816.F32 R124, R16, R26, RZ ;  /* 0x0000001a107c723c */ /* 0x000fe200000018ff */
[----:B------:R-:W1:Y:S04]  /*d370*/  LDSM.16.M88.4 R16, [R220+0x9100] ;  /* 0x00910000dc10783b */ /* 0x000e680000000200 */
[----:B------:R-:W2:Y:S03]  /*d380*/  LDSM.16.M88.4 R24, [R219+0xa100] ;  /* 0x00a10000db18783b */ /* 0x000ea60000000200 */
[C---:B------:R-:W-:Y:S08]  /*d390*/  HMMA.16816.F32 R96, R40.reuse, R48, R72 ;  /* 0x000000302860723c */ /* 0x040ff00000001848 */
[----:B------:R-:W-:Y:S01]  /*d3a0*/  HMMA.16816.F32 R72, R40, R46, R120 ;  /* 0x0000002e2848723c */ /* 0x000fe20000001878 */
[----:B------:R-:W-:Y:S07]  /*d3b0*/  LDSM.16.M88.4 R44, [R221+0x2000] ;  /* 0x00200000dd2c783b */ /* 0x000fee0000000200 */
[----:B---3--:R-:W-:Y:S01]  /*d3c0*/  HMMA.16816.F32 R68, R32, R64, R20 ;  /* 0x000000402044723c */ /* 0x008fe20000001814 */
[----:B------:R-:W3:Y:S07]  /*d3d0*/  LDSM.16.M88.4 R20, [R220+0xa100] ;  /* 0x00a10000dc14783b */ /* 0x000eee0000000200 */
[----:B------:R-:W-:Y:S08]  /*d3e0*/  HMMA.16816.F32 R8, R28, R56, R8 ;  /* 0x000000381c08723c */ /* 0x000ff00000001808 */
[C---:B------:R-:W-:Y:S08]  /*d3f0*/  HMMA.16816.F32 R112, R40.reuse, R60, R112 ;  /* 0x0000003c2870723c */ /* 0x040ff00000001870 */
[----:B------:R-:W-:Y:S08]  /*d400*/  HMMA.16816.F32 R124, R40, R62, R124 ;  /* 0x0000003e287c723c */ /* 0x000ff0000000187c */
[----:B------:R-:W-:Y:S08]  /*d410*/  HMMA.16816.F32 R60, R32, R66, R92 ;  /* 0x00000042203c723c */ /* 0x000ff0000000185c */
[----:B------:R-:W-:Y:S01]  /*d420*/  HMMA.16816.F32 R88, R40, R50, R116 ;  /* 0x000000322858723c */ /* 0x000fe20000001874 */
[----:B------:R-:W3:Y:S07]  /*d430*/  LDSM.16.M88.4 R48, [R216+0x4500] ;  /* 0x00450000d830783b */ /* 0x000eee0000000200 */
[----:B------:R-:W-:Y:S08]  /*d440*/  HMMA.16816.F32 R64, R36, R66, R72 ;  /* 0x000000422440723c */ /* 0x000ff00000001848 */
[----:B-1----:R-:W-:Y:S08]  /*d450*/  HMMA.16816.F32 R68, R16, R56, R68 ;  /* 0x000000381044723c */ /* 0x002ff00000001844 */
[----:B--2---:R-:W-:Y:S01]  /*d460*/  HMMA.16816.F32 R72, R24, R52, R8 ;  /* 0x000000341848723c */ /* 0x004fe20000001808 */
[----:B------:R-:W1:Y:S07]  /*d470*/  LDSM.16.M88.4 R8, [R220+0xb100] ;  /* 0x00b10000dc08783b */ /* 0x000e6e0000000200 */
[C---:B------:R-:W-:Y:S08]  /*d480*/  HMMA.16816.F32 R144, R40.reuse, R76, R80 ;  /* 0x0000004c2890723c */ /* 0x040ff00000001850 */
[----:B------:R-:W-:Y:S08]  /*d490*/  HMMA.16816.F32 R128, R40, R78, R128 ;  /* 0x0000004e2880723c */ /* 0x000ff00000001880 */
[-C--:B------:R-:W-:Y:S01]  /*d4a0*/  HMMA.16816.F32 R40, R16, R58.reuse, R60 ;  /* 0x0000003a1028723c */ /* 0x080fe2000000183c */
[----:B------:R-:W2:Y:S07]  /*d4b0*/  LDSM.16.M88.4 R60, [R221+0x1400] ;  /* 0x00140000dd3c783b */ /* 0x000eae0000000200 */
[----:B------:R-:W-:Y:S01]  /*d4c0*/  HMMA.16816.F32 R64, R28, R58, R64 ;  /* 0x0000003a1c40723c */ /* 0x000fe20000001840 */
[----:B------:R-:W1:Y:S07]  /*d4d0*/  LDSM.16.M88.4 R56, [R216+0x4900] ;  /* 0x00490000d838783b */ /* 0x000e6e0000000200 */
[----:B------:R-:W-:Y:S08]  /*d4e0*/  HMMA.16816.F32 R68, R12, R52, R68 ;  /* 0x000000340c44723c */ /* 0x000ff00000001844 */
[----:B---3--:R-:W-:Y:S08]  /*d4f0*/  HMMA.16816.F32 R84, R20, R44, R72 ;  /* 0x0000002c1454723c */ /* 0x008ff00000001848 */
[-C--:B------:R-:W-:Y:S08]  /*d500*/  HMMA.16816.F32 R72, R36, R48.reuse, R96 ;  /* 0x000000302448723c */ /* 0x080ff00000001860 */
[----:B------:R-:W-:Y:S08]  /*d510*/  HMMA.16816.F32 R80, R32, R48, R108 ;  /* 0x000000302050723c */ /* 0x000ff0000000186c */
[----:B------:R-:W-:Y:S01]  /*d520*/  HMMA.16816.F32 R76, R12, R54, R40 ;  /* 0x000000360c4c723c */ /* 0x000fe20000001828 */
[----:B------:R-:W-:-:S04]  /*d530*/  FMUL.FTZ R2, R84, c[0x0][0x320] ;  /* 0x0000c80054027a20 */ /* 0x000fc80000410000 */
[----:B------:R3:W-:Y:S03]  /*d540*/  MUFU.TANH R153, R2 ;  /* 0x0000000200997308 */ /* 0x0007e60000002400 */
[-C--:B------:R-:W-:Y:S08]  /*d550*/  HMMA.16816.F32 R96, R32, R50.reuse, R100 ;  /* 0x000000322060723c */ /* 0x080ff00000001864 */
[----:B------:R-:W-:Y:S01]  /*d560*/  HMMA.16816.F32 R92, R36, R50, R88 ;  /* 0x00000032245c723c */ /* 0x000fe20000001858 */
[----:B------:R-:W4:Y:S01]  /*d570*/  LDSM.16.M88.4 R88, [R216+0x4d00] ;  /* 0x004d0000d858783b */ /* 0x000f220000000200 */
[----:B---3--:R-:W-:-:S06]  /*d580*/  FMUL.FTZ R2, R85, c[0x0][0x320] ;  /* 0x0000c80055027a20 */ /* 0x008fcc0000410000 */
[----:B------:R-:W-:Y:S01]  /*d590*/  HMMA.16816.F32 R40, R24, R54, R64 ;  /* 0x000000361828723c */ /* 0x000fe20000001840 */
[----:B------:R-:W3:Y:S01]  /*d5a0*/  LDSM.16.M88.4 R52, [R216+0x5500] ;  /* 0x00550000d834783b */ /* 0x000ee20000000200 */
[----:B------:R2:W-:Y:S06]  /*d5b0*/  MUFU.TANH R152, R2 ;  /* 0x0000000200987308 */ /* 0x0005ec0000002400 */
[----:B-1----:R-:W-:Y:S08]  /*d5c0*/  HMMA.16816.F32 R48, R8, R44, R68 ;  /* 0x0000002c0830723c */ /* 0x002ff00000001844 */
[----:B--2---:R-:W-:Y:S01]  /*d5d0*/  HMMA.16816.F32 R64, R28, R60, R72 ;  /* 0x0000003c1c40723c */ /* 0x004fe20000001848 */
[----:B------:R-:W-:-:S04]  /*d5e0*/  FMUL.FTZ R2, R86, c[0x0][0x320] ;  /* 0x0000c80056027a20 */ /* 0x000fc80000410000 */
[----:B------:R1:W-:Y:S03]  /*d5f0*/  MUFU.TANH R151, R2 ;  /* 0x0000000200977308 */ /* 0x0003e60000002400 */
[----:B------:R-:W-:Y:S08]  /*d600*/  HMMA.16816.F32 R68, R16, R60, R80 ;  /* 0x0000003c1044723c */ /* 0x000ff00000001850 */
[----:B------:R-:W-:Y:S01]  /*d610*/  HMMA.16816.F32 R80, R8, R46, R76 ;  /* 0x0000002e0850723c */ /* 0x000fe2000000184c */
[----:B-1----:R-:W-:-:S07]  /*d620*/  FMUL.FTZ R2, R87, c[0x0][0x320] ;  /* 0x0000c80057027a20 */ /* 0x002fce0000410000 */
[----:B------:R-:W-:Y:S01]  /*d630*/  HMMA.16816.F32 R44, R20, R46, R40 ;  /* 0x0000002e142c723c */ /* 0x000fe20000001828 */
[----:B------:R-:W1:Y:S01]  /*d640*/  LDSM.16.M88.4 R40, [R221+0x2400] ;  /* 0x00240000dd28783b */ /* 0x000e620000000200 */
[----:B------:R2:W-:Y:S06]  /*d650*/  MUFU.TANH R150, R2 ;  /* 0x0000000200967308 */ /* 0x0005ec0000002400 */
[C---:B------:R-:W-:Y:S08]  /*d660*/  HMMA.16816.F32 R100, R32.reuse, R58, R104 ;  /* 0x0000003a2064723c */ /* 0x040ff00000001868 */
[----:B------:R-:W-:Y:S01]  /*d670*/  HMMA.16816.F32 R84, R32, R56, R136 ;  /* 0x000000382054723c */ /* 0x000fe20000001888 */
[----:B--2---:R-:W-:-:S04]  /*d680*/  FMUL.FTZ R2, R48, c[0x0][0x320] ;  /* 0x0000c80030027a20 */ /* 0x004fc80000410000 */
[----:B-----5:R2:W1:Y:S03]  /*d690*/  MUFU.TANH R149, R2 ;  /* 0x0000000200957308 */ /* 0x0204660000002400 */
[C---:B----4-:R-:W-:Y:S08]  /*d6a0*/  HMMA.16816.F32 R108, R32.reuse, R88, R140 ;  /* 0x00000058206c723c */ /* 0x050ff0000000188c */
[----:B------:R-:W-:Y:S01]  /*d6b0*/  HMMA.16816.F32 R104, R32, R90, R132 ;  /* 0x0000005a2068723c */ /* 0x000fe20000001884 */
[----:B--2---:R-:W-:-:S07]  /*d6c0*/  FMUL.FTZ R2, R49, c[0x0][0x320] ;  /* 0x0000c80031027a20 */ /* 0x004fce0000410000 */
[-C--:B------:R-:W-:Y:S01]  /*d6d0*/  HMMA.16816.F32 R32, R28, R62.reuse, R92 ;  /* 0x0000003e1c20723c */ /* 0x080fe2000000185c */
[----:B------:R2:W4:Y:S07]  /*d6e0*/  MUFU.TANH R123, R2 ;  /* 0x00000002007b7308 */ /* 0x00052e0000002400 */
[----:B------:R-:W-:Y:S08]  /*d6f0*/  HMMA.16816.F32 R60, R16, R62, R96 ;  /* 0x0000003e103c723c */ /* 0x000ff00000001860 */
[----:B------:R-:W-:Y:S01]  /*d700*/  HMMA.16816.F32 R72, R36, R56, R112 ;  /* 0x000000382448723c */ /* 0x000fe20000001870 */
[----:B--2---:R-:W-:-:S04]  /*d710*/  FMUL.FTZ R2, R50, c[0x0][0x320] ;  /* 0x0000c80032027a20 */ /* 0x004fc80000410000 */
[----:B------:R2:W-:Y:S03]  /*d720*/  MUFU.TANH R122, R2 ;  /* 0x00000002007a7308 */ /* 0x0005e60000002400 */
[----:B---3--:R-:W-:Y:S08]  /*d730*/  HMMA.16816.F32 R32, R24, R54, R32 ;  /* 0x000000361820723c */ /* 0x008ff00000001820 */
[----:B------:R-:W-:Y:S01]  /*d740*/  HMMA.16816.F32 R92, R36, R88, R144 ;  /* 0x00000058245c723c */ /* 0x000fe20000001890 */
[----:B--2---:R-:W-:-:S07]  /*d750*/  FMUL.FTZ R2, R51, c[0x0][0x320] ;  /* 0x0000c80033027a20 */ /* 0x004fce0000410000 */
[-C--:B------:R-:W-:Y:S01]  /*d760*/  HMMA.16816.F32 R48, R24, R52.reuse, R64 ;  /* 0x000000341830723c */ /* 0x080fe20000001840 */
[----:B------:R2:W-:Y:S07]  /*d770*/  MUFU.TANH R120, R2 ;  /* 0x0000000200787308 */ /* 0x0005ee0000002400 */
[----:B------:R-:W-:Y:S01]  /*d780*/  HMMA.16816.F32 R64, R12, R52, R68 ;  /* 0x000000340c40723c */ /* 0x000fe20000001844 */
[----:B--2---:R-:W-:-:S04]  /*d790*/  FMUL.FTZ R2, R44, c[0x0][0x320] ;  /* 0x0000c8002c027a20 */ /* 0x004fc80000410000 */
[----:B------:R2:W-:Y:S11]  /*d7a0*/  MUFU.TANH R121, R2 ;  /* 0x0000000200797308 */ /* 0x0005f60000002400 */
[-C--:B-1----:R-:W-:Y:S01]  /*d7b0*/  HMMA.16816.F32 R68, R20, R40.reuse, R48 ;  /* 0x000000281444723c */ /* 0x082fe20000001830 */
[----:B------:R-:W1:Y:S07]  /*d7c0*/  LDSM.16.M88.4 R48, [R221+0x1800] ;  /* 0x00180000dd30783b */ /* 0x000e6e0000000200 */
[----:B------:R-:W-:Y:S01]  /*d7d0*/  HMMA.16816.F32 R76, R8, R40, R64 ;  /* 0x00000028084c723c */ /* 0x000fe20000001840 */
[----:B--2---:R-:W-:-:S04]  /*d7e0*/  FMUL.FTZ R2, R45, c[0x0][0x320] ;  /* 0x0000c8002d027a20 */ /* 0x004fc80000410000 */
[----:B------:R2:W-:Y:S02]  /*d7f0*/  MUFU.TANH R119, R2 ;  /* 0x0000000200777308 */ /* 0x0005e40000002400 */
[----:B--2---:R-:W-:-:S06]  /*d800*/  FMUL.FTZ R2, R46, c[0x0][0x320] ;  /* 0x0000c8002e027a20 */ /* 0x004fcc0000410000 */
[----:B------:R2:W-:Y:S01]  /*d810*/  MUFU.TANH R118, R2 ;  /* 0x0000000200767308 */ /* 0x0005e20000002400 */
[----:B-1----:R-:W-:Y:S08]  /*d820*/  HMMA.16816.F32 R64, R16, R48, R84 ;  /* 0x000000301040723c */ /* 0x002ff00000001854 */
[----:B------:R-:W-:Y:S01]  /*d830*/  HMMA.16816.F32 R84, R36, R90, R128 ;  /* 0x0000005a2454723c */ /* 0x000fe20000001880 */
[----:B--2---:R-:W-:-:S02]  /*d840*/  FMUL.FTZ R2, R47, c[0x0][0x320] ;  /* 0x0000c8002f027a20 */ /* 0x004fc40000410000 */
        /* <DEDUP_REMOVED lines=56> */
[----:B------:R1:W-:Y:S03]  /*dbd0*/  MUFU.TANH R83, R2 ;  /* 0x0000000200537308 */ /* 0x0003e60000002400 */
        /* <DEDUP_REMOVED lines=53> */
[----:B------:R2:W-:Y:S03]  /*df30*/  MUFU.TANH R38, R3 ;  /* 0x0000000300267308 */ /* 0x0005e60000002400 */
[----:B------:R-:W-:-:S02]  /*df40*/  ISETP.GT.AND P0, PT, R2, RZ, PT ;  /* 0x000000ff0200720c */ /* 0x000fc40003f04270 */
[----:B------:R-:W-:Y:S01]  /*df50*/  ISETP.GT.AND P2, PT, R2, 0x1, PT ;  /* 0x000000010200780c */ /* 0x000fe20003f44270 */
[----:B-1----:R-:W-:Y:S01]  /*df60*/  FMUL.FTZ R5, R18, c[0x0][0x320] ;  /* 0x0000c80012057a20 */ /* 0x002fe20000410000 */
[C---:B------:R-:W-:Y:S02]  /*df70*/  ISETP.GT.AND P3, PT, R2.reuse, 0x8, PT ;  /* 0x000000080200780c */ /* 0x040fe40003f64270 */
[----:B------:R-:W-:Y:S01]  /*df80*/  FSEL R16, R149, -INF , P0 ;  /* 0xff80000095107808 */ /* 0x000fe20000000000 */
[----:B------:R1:W1:Y:S01]  /*df90*/  MUFU.TANH R7, R5 ;  /* 0x0000000500077308 */ /* 0x0002620000002400 */
[----:B----4-:R-:W-:Y:S02]  /*dfa0*/  FSEL R17, R123, -INF , P2 ;  /* 0xff8000007b117808 */ /* 0x010fe40001000000 */
[----:B------:R-:W-:Y:S02]  /*dfb0*/  ISETP.GT.AND P4, PT, R2, 0x9, PT ;  /* 0x000000090200780c */ /* 0x000fe40003f84270 */
[----:B------:R-:W-:Y:S01]  /*dfc0*/  FSEL R18, R116, -INF , P3 ;  /* 0xff80000074127808 */ /* 0x000fe20001800000 */
[----:B--2---:R-:W-:Y:S01]  /*dfd0*/  FMUL.FTZ R3, R19, c[0x0][0x320] ;  /* 0x0000c80013037a20 */ /* 0x004fe20000410000 */
[----:B------:R-:W-:-:S02]  /*dfe0*/  ISETP.GT.AND P1, PT, R2, 0x10, PT ;  /* 0x000000100200780c */ /* 0x000fc40003f24270 */
[----:B------:R-:W-:Y:S01]  /*dff0*/  FSEL R19, R114, -INF , P4 ;  /* 0xff80000072137808 */ /* 0x000fe20002000000 */
[----:B------:R2:W-:Y:S01]  /*e000*/  MUFU.TANH R8, R3 ;  /* 0x0000000300087308 */ /* 0x0005e20000002400 */
[----:B------:R-:W-:Y:S02]  /*e010*/  FSEL R36, R122, -INF , P0 ;  /* 0xff8000007a247808 */ /* 0x000fe40000000000 */
[----:B------:R-:W-:Y:S02]  /*e020*/  FSEL R47, R151, -INF , P0 ;  /* 0xff800000972f7808 */ /* 0x000fe40000000000 */
[----:B------:R-:W-:Y:S01]  /*e030*/  FSEL R41, R153, -INF , P0 ;  /* 0xff80000099297808 */ /* 0x000fe20000000000 */
[----:B-1----:R-:W-:Y:S01]  /*e040*/  FMUL.FTZ R5, R30, c[0x0][0x320] ;  /* 0x0000c8001e057a20 */ /* 0x002fe20000410000 */
[----:B------:R-:W-:Y:S02]  /*e050*/  ISETP.GT.AND P0, PT, R2, 0x11, PT ;  /* 0x000000110200780c */ /* 0x000fe40003f04270 */
[----:B---3--:R-:W-:-:S02]  /*e060*/  FSEL R52, R97, -INF , P1 ;  /* 0xff80000061347808 */ /* 0x008fc40000800000 */
[----:B------:R-:W-:Y:S02]  /*e070*/  FSEL R39, R113, -INF , P3 ;  /* 0xff80000071277808 */ /* 0x000fe40001800000 */
[----:B------:R-:W-:Y:S02]  /*e080*/  FSEL R48, R118, -INF , P3 ;  /* 0xff80000076307808 */ /* 0x000fe40001800000 */
[----:B------:R-:W-:Y:S01]  /*e090*/  FSEL R44, R121, -INF , P3 ;  /* 0xff800000792c7808 */ /* 0x000fe20001800000 */
[----:B--2---:R-:W-:Y:S01]  /*e0a0*/  FMUL.FTZ R3, R32, c[0x0][0x320] ;  /* 0x0000c80020037a20 */ /* 0x004fe20000410000 */
[----:B------:R-:W-:Y:S02]  /*e0b0*/  ISETP.GT.AND P3, PT, R2, 0x18, PT ;  /* 0x000000180200780c */ /* 0x000fe40003f64270 */
[----:B------:R-:W-:Y:S01]  /*e0c0*/  FSEL R54, R96, -INF , P0 ;  /* 0xff80000060367808 */ /* 0x000fe20000000000 */
[----:B------:R1:W-:Y:S01]  /*e0d0*/  MUFU.TANH R32, R3 ;  /* 0x0000000300207308 */ /* 0x0003e20000002400 */
[----:B------:R-:W-:-:S02]  /*e0e0*/  FSEL R40, R99, -INF , P4 ;  /* 0xff80000063287808 */ /* 0x000fc40002000000 */
[----:B------:R-:W-:Y:S02]  /*e0f0*/  FSEL R49, R117, -INF , P4 ;  /* 0xff80000075317808 */ /* 0x000fe40002000000 */
[----:B------:R-:W-:Y:S02]  /*e100*/  FSEL R45, R119, -INF , P4 ;  /* 0xff800000772d7808 */ /* 0x000fe40002000000 */
[----:B------:R-:W-:Y:S02]  /*e110*/  FSEL R105, R53, -INF , P3 ;  /* 0xff80000035697808 */ /* 0x000fe40001800000 */
[----:B------:R-:W-:Y:S02]  /*e120*/  ISETP.GT.AND P4, PT, R2, 0x19, PT ;  /* 0x000000190200780c */ /* 0x000fe40003f84270 */
[----:B------:R-:W-:Y:S02]  /*e130*/  FSEL R53, R83, -INF , P3 ;  /* 0xff80000053357808 */ /* 0x000fe40001800000 */
[----:B------:R-:W-:-:S02]  /*e140*/  FSEL R101, R88, -INF , P0 ;  /* 0xff80000058657808 */ /* 0x000fc40000000000 */
[----:B------:R-:W-:Y:S01]  /*e150*/  FSEL R144, R98, -INF , P0 ;  /* 0xff80000062907808 */ /* 0x000fe20000000000 */
[----:B-1----:R-:W-:Y:S01]  /*e160*/  FMUL.FTZ R3, R28, c[0x0][0x320] ;  /* 0x0000c8001c037a20 */ /* 0x002fe20000410000 */
[----:B------:R-:W-:Y:S01]  /*e170*/  FSEL R132, R132, -INF , P0 ;  /* 0xff80000084847808 */ /* 0x000fe20000000000 */
[----:B------:R1:W-:Y:S01]  /*e180*/  MUFU.TANH R28, R5 ;  /* 0x00000005001c7308 */ /* 0x0003e20000002400 */
[----:B------:R-:W-:Y:S02]  /*e190*/  FSEL R37, R120, -INF , P2 ;  /* 0xff80000078257808 */ /* 0x000fe40001000000 */
[----:B------:R-:W-:Y:S02]  /*e1a0*/  FSEL R46, R150, -INF , P2 ;  /* 0xff800000962e7808 */ /* 0x000fe40001000000 */
[----:B------:R-:W-:Y:S02]  /*e1b0*/  FSEL R42, R152, -INF , P2 ;  /* 0xff800000982a7808 */ /* 0x000fe40001000000 */
[C---:B------:R-:W-:Y:S01]  /*e1c0*/  ISETP.GT.AND P0, PT, R2.reuse, 0x28, PT ;  /* 0x000000280200780c */ /* 0x040fe20003f04270 */
[----:B------:R2:W3:Y:S01]  /*e1d0*/  MUFU.TANH R11, R3 ;  /* 0x00000003000b7308 */ /* 0x0004e20000002400 */
[----:B------:R-:W-:-:S02]  /*e1e0*/  ISETP.GT.AND P2, PT, R2, 0x20, PT ;  /* 0x000000200200780c */ /* 0x000fc40003f44270 */
[----:B------:R-:W-:Y:S02]  /*e1f0*/  FSEL R55, R82, -INF , P4 ;  /* 0xff80000052377808 */ /* 0x000fe40002000000 */
[----:B------:R-:W-:Y:S02]  /*e200*/  FSEL R100, R89, -INF , P1 ;  /* 0xff80000059647808 */ /* 0x000fe40000800000 */
[----:B------:R-:W-:Y:S01]  /*e210*/  FSEL R135, R135, -INF , P1 ;  /* 0xff80000087877808 */ /* 0x000fe20000800000 */
[----:B-1----:R-:W-:Y:S01]  /*e220*/  FMUL.FTZ R5, R12, c[0x0][0x320] ;  /* 0x0000c8000c057a20 */ /* 0x002fe20000410000 */
[----:B------:R-:W-:Y:S01]  /*e230*/  FSEL R107, R112, -INF , P1 ;  /* 0xff800000706b7808 */ /* 0x000fe20000800000 */
[----:B------:R1:W4:Y:S01]  /*e240*/  MUFU.TANH R12, R6 ;  /* 0x00000006000c7308 */ /* 0x0003220000002400 */
[----:B------:R-:W-:Y:S02]  /*e250*/  FSEL R176, R7, -INF , P0 ;  /* 0xff80000007b07808 */ /* 0x000fe40000000000 */
[----:B------:R-:W-:-:S02]  /*e260*/  ISETP.GT.AND P1, PT, R2, 0x21, PT ;  /* 0x000000210200780c */ /* 0x000fc40003f24270 */
[----:B------:R-:W-:Y:S02]  /*e270*/  FSEL R173, R72, -INF , P2 ;  /* 0xff80000048ad7808 */ /* 0x000fe40001000000 */
[----:B--2---:R-:W-:Y:S01]  /*e280*/  FMNMX.FTZ R3, R16, R17, !PT ;  /* 0x0000001110037209 */ /* 0x004fe20007810000 */
[----:B------:R2:W2:Y:S01]  /*e290*/  MUFU.TANH R7, R5 ;  /* 0x0000000500077308 */ /* 0x0004a20000002400 */
[----:B------:R-:W-:Y:S02]  /*e2a0*/  FSEL R172, R68, -INF , P1 ;  /* 0xff80000044ac7808 */ /* 0x000fe40000800000 */
        /* <DEDUP_REMOVED lines=10> */
[----:B--2---:R-:W-:Y:S02]  /*e350*/  FMNMX.FTZ R5, R36, R37, !PT ;  /* 0x0000002524057209 */ /* 0x004fe40007810000 */
[----:B------:R-:W-:Y:S02]  /*e360*/  FMNMX.FTZ R3, R53, R3, !PT ;  /* 0x0000000335037209 */ /* 0x000fe40007810000 */
[----:B------:R-:W-:Y:S01]  /*e370*/  FMNMX.FTZ R5, R39, R5, !PT ;  /* 0x0000000527057209 */ /* 0x000fe20007810000 */
[----:B------:R-:W-:Y:S01]  /*e380*/  MUFU.TANH R13, R13 ;  /* 0x0000000d000d7308 */ /* 0x000fe20000002400 */
[----:B------:R-:W-:-:S02]  /*e390*/  FMNMX.FTZ R3, R55, R3, !PT ;  /* 0x0000000337037209 */ /* 0x000fc40007810000 */
[----:B------:R-:W-:Y:S02]  /*e3a0*/  FSEL R161, R161, -INF , P4 ;  /* 0xff800000a1a17808 */ /* 0x000fe40002000000 */
[----:B------:R-:W-:Y:S02]  /*e3b0*/  FMNMX.FTZ R3, R173, R3, !PT ;  /* 0x00000003ad037209 */ /* 0x000fe40007810000 */
[----:B------:R-:W-:Y:S02]  /*e3c0*/  FSEL R133, R133, -INF , P4 ;  /* 0xff80000085857808 */ /* 0x000fe40002000000 */
[----:B------:R-:W-:Y:S02]  /*e3d0*/  FSEL R175, R65, -INF , P2 ;  /* 0xff80000041af7808 */ /* 0x000fe40001000000 */
[----:B------:R-:W-:Y:S02]  /*e3e0*/  FSEL R191, R74, -INF , P2 ;  /* 0xff8000004abf7808 */ /* 0x000fe40001000000 */
[----:B------:R-:W-:-:S02]  /*e3f0*/  FSEL R184, R81, -INF , P2 ;  /* 0xff80000051b87808 */ /* 0x000fc40001000000 */
[----:B------:R-:W-:Y:S02]  /*e400*/  FSEL R174, R64, -INF , P1 ;  /* 0xff80000040ae7808 */ /* 0x000fe40000800000 */
[----:B------:R-:W-:Y:S02]  /*e410*/  FSEL R190, R73, -INF , P1 ;  /* 0xff80000049be7808 */ /* 0x000fe40000800000 */
[----:B------:R-:W-:Y:S02]  /*e420*/  FSEL R186, R75, -INF , P1 ;  /* 0xff8000004bba7808 */ /* 0x000fe40000800000 */
[C---:B------:R-:W-:Y:S02]  /*e430*/  ISETP.GT.AND P5, PT, R2.reuse, 0x29, PT ;  /* 0x000000290200780c */ /* 0x040fe40003fa4270 */
[C---:B------:R-:W-:Y:S02]  /*e440*/  ISETP.GT.AND P4, PT, R2.reuse, 0x30, PT ;  /* 0x000000300200780c */ /* 0x040fe40003f84270 */
[----:B------:R-:W-:-:S02]  /*e450*/  ISETP.GT.AND P3, PT, R2, 0x31, PT ;  /* 0x000000310200780c */ /* 0x000fc40003f64270 */
[C---:B------:R-:W-:Y:S02]  /*e460*/  ISETP.GT.AND P2, PT, R2.reuse, 0x38, PT ;  /* 0x000000380200780c */ /* 0x040fe40003f44270 */
[----:B------:R-:W-:Y:S02]  /*e470*/  ISETP.GT.AND P1, PT, R2, 0x39, PT ;  /* 0x000000390200780c */ /* 0x000fe40003f24270 */
[----:B------:R-:W-:Y:S02]  /*e480*/  FSEL R163, R9, -INF , P0 ;  /* 0xff80000009a37808 */ /* 0x000fe40000000000 */
[----:B------:R-:W-:Y:S02]  /*e490*/  FMNMX.FTZ R2, R172, R3, !PT ;  /* 0x00000003ac027209 */ /* 0x000fe40007810000 */
[----:B------:R-:W-:Y:S01]  /*e4a0*/  FMNMX.FTZ R3, R40, R5, !PT ;  /* 0x0000000528037209 */ /* 0x000fe20007810000 */
[----:B------:R-:W-:Y:S01]  /*e4b0*/  FMUL.FTZ R5, R31, c[0x0][0x320] ;  /* 0x0000c8001f057a20 */ /* 0x000fe20000410000 */
[----:B------:R-:W-:-:S02]  /*e4c0*/  FSEL R162, R10, -INF , P5 ;  /* 0xff8000000aa27808 */ /* 0x000fc40002800000 */
[----:B------:R-:W-:Y:S02]  /*e4d0*/  FMNMX.FTZ R2, R163, R2, !PT ;  /* 0x00000002a3027209 */ /* 0x000fe40007810000 */
[----:B------:R-:W-:Y:S02]  /*e4e0*/  FMNMX.FTZ R3, R100, R3, !PT ;  /* 0x0000000364037209 */ /* 0x000fe40007810000 */
[----:B---3--:R-:W-:Y:S02]  /*e4f0*/  FSEL R205, R11, -INF , P4 ;  /* 0xff8000000bcd7808 */ /* 0x008fe40002000000 */
[----:B------:R-:W-:Y:S01]  /*e500*/  FMNMX.FTZ R2, R162, R2, !PT ;  /* 0x00000002a2027209 */ /* 0x000fe20007810000 */
[----:B------:R2:W3:Y:S01]  /*e510*/  MUFU.TANH R11, R5 ;  /* 0x00000005000b7308 */ /* 0x0004e20000002400 */
[----:B------:R-:W-:Y:S02]  /*e520*/  FMNMX.FTZ R3, R101, R3, !PT ;  /* 0x0000000365037209 */ /* 0x000fe40007810000 */
[----:B----4-:R-:W-:-:S02]  /*e530*/  FSEL R210, R12, -INF , P3 ;  /* 0xff8000000cd27808 */ /* 0x010fc40001800000 */
[----:B------:R-:W-:Y:S02]  /*e540*/  FMNMX.FTZ R2, R205, R2, !PT ;  /* 0x00000002cd027209 */ /* 0x000fe40007810000 */
[----:B------:R-:W-:Y:S02]  /*e550*/  FMNMX.FTZ R3, R105, R3, !PT ;  /* 0x0000000369037209 */ /* 0x000fe40007810000 */
[----:B------:R-:W-:Y:S02]  /*e560*/  FSEL R211, R7, -INF , P2 ;  /* 0xff80000007d37808 */ /* 0x000fe40001000000 */
        /* <DEDUP_REMOVED lines=9> */
[----:B------:R-:W-:Y:S01]  /*e600*/  FSEL R179, R8, -INF , P5 ;  /* 0xff80000008b37808 */ /* 0x000fe20002800000 */
[----:B------:R-:W4:Y:S01]  /*e610*/  SHFL.BFLY PT, R7, R6, 0x2, 0x1f ;  /* 0x0c401f0006077f89 */ /* 0x000f2200000e0000 */
[----:B------:R-:W-:Y:S02]  /*e620*/  FMNMX.FTZ R2, R176, R2, !PT ;  /* 0x00000002b0027209 */ /* 0x000fe40007810000 */
[----:B------:R-:W-:-:S02]  /*e630*/  FMNMX.FTZ R3, R41, R42, !PT ;  /* 0x0000002a29037209 */ /* 0x000fc40007810000 */
[----:B------:R-:W-:Y:S02]  /*e640*/  FSEL R200, R28, -INF , P4 ;  /* 0xff8000001cc87808 */ /* 0x000fe40002000000 */
[----:B------:R-:W-:Y:S02]  /*e650*/  FMNMX.FTZ R2, R179, R2, !PT ;  /* 0x00000002b3027209 */ /* 0x000fe40007810000 */
[----:B------:R-:W-:Y:S01]  /*e660*/  FMNMX.FTZ R3, R44, R3, !PT ;  /* 0x000000032c037209 */ /* 0x000fe20007810000 */
[----:B-1----:R-:W-:Y:S01]  /*e670*/  FMUL.FTZ R5, R15, c[0x0][0x320] ;  /* 0x0000c8000f057a20 */ /* 0x002fe20000410000 */
[----:B---3--:R-:W-:Y:S02]  /*e680*/  FSEL R203, R11, -INF , P3 ;  /* 0xff8000000bcb7808 */ /* 0x008fe40001800000 */
[----:B------:R-:W-:Y:S01]  /*e690*/  FMNMX.FTZ R2, R200, R2, !PT ;  /* 0x00000002c8027209 */ /* 0x000fe20007810000 */
[----:B------:R1:W3:Y:S01]  /*e6a0*/  MUFU.TANH R8, R5 ;  /* 0x0000000500087308 */ /* 0x0002e20000002400 */
[----:B------:R-:W-:-:S02]  /*e6b0*/  FMNMX.FTZ R3, R45, R3, !PT ;  /* 0x000000032d037209 */ /* 0x000fc40007810000 */
[----:B--2---:R-:W-:Y:S02]  /*e6c0*/  FSEL R201, R10, -INF , P2 ;  /* 0xff8000000ac97808 */ /* 0x004fe40001000000 */
[----:B------:R-:W-:Y:S02]  /*e6d0*/  FMNMX.FTZ R2, R203, R2, !PT ;  /* 0x00000002cb027209 */ /* 0x000fe40007810000 */
[----:B------:R-:W-:Y:S02]  /*e6e0*/  FMNMX.FTZ R3, R107, R3, !PT ;  /* 0x000000036b037209 */ /* 0x000fe40007810000 */
[----:B------:R-:W-:Y:S02]  /*e6f0*/  FMNMX.FTZ R2, R201, R2, !PT ;  /* 0x00000002c9027209 */ /* 0x000fe40007810000 */
[----:B------:R-:W-:Y:S02]  /*e700*/  FMNMX.FTZ R3, R132, R3, !PT ;  /* 0x0000000384037209 */ /* 0x000fe40007810000 */
[----:B----4-:R-:W-:-:S02]  /*e710*/  FMNMX.FTZ R6, R6, R7, !PT ;  /* 0x0000000706067209 */ /* 0x010fc40007810000 */
[----:B------:R-:W-:Y:S01]  /*e720*/  FMNMX.FTZ R3, R134, R3, !PT ;  /* 0x0000000386037209 */ /* 0x000fe20007810000 */
[----:B-1----:R-:W-:Y:S01]  /*e730*/  FMUL.FTZ R5, R34, c[0x0][0x320] ;  /* 0x0000c80022057a20 */ /* 0x002fe20000410000 */
[----:B---3--:R-:W-:Y:S01]  /*e740*/  FSEL R209, R8, -INF , P1 ;  /* 0xff80000008d17808 */ /* 0x008fe20000800000 */
[----:B------:R-:W-:Y:S01]  /*e750*/  FMUL.FTZ R8, R24, c[0x0][0x320] ;  /* 0x0000c80018087a20 */ /* 0x000fe20000410000 */
[----:B------:R-:W-:Y:S01]  /*e760*/  FSEL R187, R51, -INF , P0 ;  /* 0xff80000033bb7808 */ /* 0x000fe20000000000 */
[----:B------:R1:W2:Y:S01]  /*e770*/  MUFU.TANH R9, R5 ;  /* 0x0000000500097308 */ /* 0x0002a20000002400 */
[----:B------:R-:W3:Y:S01]  /*e780*/  SHFL.BFLY PT, R102, R6, 0x1, 0x1f ;  /* 0x0c201f0006667f89 */ /* 0x000ee200000e0000 */
[----:B------:R-:W-:Y:S02]  /*e790*/  FSEL R185, R50, -INF , P5 ;  /* 0xff80000032b97808 */ /* 0x000fe40002800000 */
[----:B------:R-:W-:Y:S02]  /*e7a0*/  FSEL R206, R32, -INF , P4 ;  /* 0xff80000020ce7808 */ /* 0x000fe40002000000 */
[----:B------:R-:W-:-:S02]  /*e7b0*/  FSEL R189, R43, -INF , P0 ;  /* 0xff8000002bbd7808 */ /* 0x000fc40000000000 */
[----:B------:R4:W3:Y:S01]  /*e7c0*/  MUFU.TANH R12, R8 ;  /* 0x00000008000c7308 */ /* 0x0008e20000002400 */
[----:B------:R-:W-:Y:S02]  /*e7d0*/  ISETP.GE.AND P0, PT, R165, 0x41, PT ;  /* 0x00000041a500780c */ /* 0x000fe40003f06270 */
[----:B------:R-:W-:Y:S02]  /*e7e0*/  FSEL R188, R38, -INF , P5 ;  /* 0xff80000026bc7808 */ /* 0x000fe40002800000 */
[----:B------:R-:W-:Y:S02]  /*e7f0*/  FSEL R214, R26, -INF , P2 ;  /* 0xff8000001ad67808 */ /* 0x000fe40001000000 */
[----:B------:R-:W-:Y:S01]  /*e800*/  FSEL R213, R13, -INF , P1 ;  /* 0xff8000000dd57808 */ /* 0x000fe20000800000 */
[----:B-1----:R-:W-:Y:S01]  /*e810*/  FMUL.FTZ R5, R33, c[0x0][0x320] ;  /* 0x0000c80021057a20 */ /* 0x002fe20000410000 */
[----:B--2---:R-:W-:Y:S01]  /*e820*/  FSEL R234, R9, -INF , P4 ;  /* 0xff80000009ea7808 */ /* 0x004fe20002000000 */
[----:B------:R-:W-:Y:S01]  /*e830*/  BAR.SYNC.DEFER_BLOCKING 0x0 ;  /* 0x0000000000007b1d */ /* 0x000fe20000010000 */
[----:B------:R-:W-:-:S02]  /*e840*/  ISETP.NE.AND P4, PT, R159, RZ, PT ;  /* 0x000000ff9f00720c */ /* 0x000fc40003f85270 */
[----:B------:R-:W-:-:S03]  /*e850*/  ISETP.NE.AND P5, PT, R164, RZ, PT ;  /* 0x000000ffa400720c */ /* 0x000fc60003fa5270 */
[----:B------:R1:W2:Y:S01]  /*e860*/  MUFU.TANH R11, R5 ;  /* 0x00000005000b7308 */ /* 0x0002a20000002400 */
[----:B----4-:R-:W-:Y:S01]  /*e870*/  FMUL.FTZ R8, R25, c[0x0][0x320] ;  /* 0x0000c80019087a20 */ /* 0x010fe20000410000 */
[----:B---3--:R-:W-:Y:S02]  /*e880*/  FSEL R215, R12, -INF , P2 ;  /* 0xff8000000cd77808 */ /* 0x008fe40001000000 */
[----:B------:R-:W-:-:S04]  /*e890*/  FMNMX.FTZ R102, R6, R102, !PT ;  /* 0x0000006606667209 */ /* 0x000fc80007810000 */
[----:B------:R3:W4:Y:S01]  /*e8a0*/  MUFU.TANH R10, R8 ;  /* 0x00000008000a7308 */ /* 0x0007220000002400 */
[----:B------:R-:W-:Y:S01]  /*e8b0*/  FMUL.FTZ R12, R102, c[0x0][0x2d0] ;  /* 0x0000b400660c7a20 */ /* 0x000fe20000410000 */
[----:B-1----:R-:W-:Y:S02]  /*e8c0*/  FMNMX.FTZ R5, R209, R2, !PT ;  /* 0x00000002d1057209 */ /* 0x002fe40007810000 */
[----:B------:R-:W-:Y:S02]  /*e8d0*/  FMNMX.FTZ R2, R133, R3, !PT ;  /* 0x0000000385027209 */ /* 0x000fe40007810000 */
[----:B------:R-:W-:Y:S01]  /*e8e0*/  FMNMX.FTZ R3, R47, R46, !PT ;  /* 0x0000002e2f037209 */ /* 0x000fe20007810000 */
[----:B------:R-:W1:Y:S01]  /*e8f0*/  SHFL.BFLY PT, R7, R5, 0x2, 0x1f ;  /* 0x0c401f0005077f89 */ /* 0x000e6200000e0000 */
[----:B------:R-:W-:Y:S02]  /*e900*/  FMNMX.FTZ R2, R184, R2, !PT ;  /* 0x00000002b8027209 */ /* 0x000fe40007810000 */
[----:B------:R-:W-:Y:S01]  /*e910*/  FMNMX.FTZ R3, R48, R3, !PT ;  /* 0x0000000330037209 */ /* 0x000fe20007810000 */
[----:B---3--:R-:W-:Y:S01]  /*e920*/  FMUL.FTZ R8, R35, c[0x0][0x320] ;  /* 0x0000c80023087a20 */ /* 0x008fe20000410000 */
[----:B------:R-:W-:-:S02]  /*e930*/  FMNMX.FTZ R2, R186, R2, !PT ;  /* 0x00000002ba027209 */ /* 0x000fc40007810000 */
[----:B------:R-:W-:Y:S02]  /*e940*/  FMNMX.FTZ R3, R49, R3, !PT ;  /* 0x0000000331037209 */ /* 0x000fe40007810000 */
[----:B------:R-:W-:Y:S02]  /*e950*/  FMNMX.FTZ R2, R187, R2, !PT ;  /* 0x00000002bb027209 */ /* 0x000fe40007810000 */
[----:B------:R-:W-:Y:S02]  /*e960*/  FMNMX.FTZ R3, R135, R3, !PT ;  /* 0x0000000387037209 */ /* 0x000fe40007810000 */
[----:B------:R-:W-:Y:S02]  /*e970*/  FMNMX.FTZ R2, R185, R2, !PT ;  /* 0x00000002b9027209 */ /* 0x000fe40007810000 */
[----:B------:R-:W-:Y:S02]  /*e980*/  FMNMX.FTZ R3, R144, R3, !PT ;  /* 0x0000000390037209 */ /* 0x000fe40007810000 */
[----:B--2---:R-:W-:-:S02]  /*e990*/  FSEL R15, R11, -INF , P3 ;  /* 0xff8000000b0f7808 */ /* 0x004fc40001800000 */
[----:B------:R-:W-:Y:S01]  /*e9a0*/  FMNMX.FTZ R2, R206, R2, !PT ;  /* 0x00000002ce027209 */ /* 0x000fe20007810000 */
[----:B------:R2:W3:Y:S01]  /*e9b0*/  MUFU.TANH R11, R8 ;  /* 0x00000008000b7308 */ /* 0x0004e20000002400 */
[----:B------:R-:W-:Y:S02]  /*e9c0*/  FMNMX.FTZ R3, R160, R3, !PT ;  /* 0x00000003a0037209 */ /* 0x000fe40007810000 */
[----:B------:R-:W-:Y:S02]  /*e9d0*/  FMNMX.FTZ R2, R15, R2, !PT ;  /* 0x000000020f027209 */ /* 0x000fe40007810000 */
[----:B-1----:R-:W-:Y:S02]  /*e9e0*/  FMNMX.FTZ R9, R5, R7, !PT ;  /* 0x0000000705097209 */ /* 0x002fe40007810000 */
        /* <DEDUP_REMOVED lines=9> */
[----:B--2---:R-:W1:Y:S01]  /*ea80*/  SHFL.BFLY PT, R8, R10, 0x2, 0x1f ;  /* 0x0c401f000a087f89 */ /* 0x004e6200000e0000 */
        /* <DEDUP_REMOVED lines=35> */
[----:B----4-:R-:W-:-:S03]  /*ecc0*/  FMUL.FTZ R3, R2, c[0x0][0x2d0] ;  /* 0x0000b40002037a20 */ /* 0x010fc60000410000 */
[----:B------:R4:W-:Y:S02]  /*ecd0*/  @P0 LDGSTS.E.BYPASS.LTC128B.128 [R233+0x5900], [R8.64+0x80], !P5 ;  /* 0x0590008008e90fae */ /* 0x0009e4000e901d46 */
[----:B------:R-:W-:Y:S02]  /*ece0*/  FSEL R3, R3, RZ, P1 ;  /* 0x000000ff03037208 */ /* 0x000fe40000800000 */
[----:B------:R-:W-:Y:S01]  /*ecf0*/  LDSM.16.MT88.4 R24, [R217+0x100] ;  /* 0x00010000d918783b */ /* 0x000fe20000004200 */
[----:B---3--:R-:W-:Y:S02]  /*ed00*/  FMNMX.FTZ R104, R10, R14, !PT ;  /* 0x0000000e0a687209 */ /* 0x008fe40007810000 */
[----:B-1----:R-:W-:Y:S01]  /*ed10*/  FMNMX.FTZ R4, R5, R13, !PT ;  /* 0x0000000d05047209 */ /* 0x002fe20007810000 */
[--C-:B------:R-:W-:Y:S01]  /*ed20*/  FFMA.FTZ R6, R37, c[0x0][0x2d0], -R3.reuse ;  /* 0x0000b40025067a23 */ /* 0x100fe20000010803 */
[----:B------:R-:W-:Y:S01]  /*ed30*/  LDSM.16.MT88.4 R16, [R218+0x100] ;  /* 0x00010000da10783b */ /* 0x000fe20000004200 */
[--C-:B------:R-:W-:Y:S01]  /*ed40*/  FFMA.FTZ R0, R39, c[0x0][0x2d0], -R3.reuse ;  /* 0x0000b40027007a23 */ /* 0x100fe20000010803 */
[----:B------:R-:W-:Y:S01]  /*ed50*/  FSETP.NEU.FTZ.AND P1, PT, R104, -INF , PT ;  /* 0xff8000006800780b */ /* 0x000fe20003f3d000 */
[----:B------:R1:W-:Y:S01]  /*ed60*/  MUFU.EX2 R243, R6 ;  /* 0x0000000600f37308 */ /* 0x0003e20000000800 */
[--C-:B--2---:R-:W-:Y:S01]  /*ed70*/  FFMA.FTZ R11, R36, c[0x0][0x2d0], -R3.reuse ;  /* 0x0000b400240b7a23 */ /* 0x104fe20000010803 */
        /* <DEDUP_REMOVED lines=73> */
[----:B------:R-:W-:Y:S07]  /*f210*/  LDSM.16.MT88.4 R28, [R218+0x1500] ;  /* 0x00150000da1c783b */ /* 0x000fee0000004200 */
[----:B------:R-:W-:Y:S01]  /*f220*/  HMMA.16816.F32 R152, R8, R34, RZ ;  /* 0x000000220898723c */ /* 0x000fe200000018ff */
[----:B------:R-:W1:Y:S01]  /*f230*/  LDSM.16.MT88.4 R32, [R217+0x2500] ;  /* 0x00250000d920783b */ /* 0x000e620000004200 */
[----:B---3--:R-:W-:-:S06]  /*f240*/  FFMA.FTZ R4, R100, c[0x0][0x2d0], -R3 ;  /* 0x0000b40064047a23 */ /* 0x008fcc0000010803 */
[C---:B------:R-:W-:Y:S01]  /*f250*/  HMMA.16816.F32 R44, R8.reuse, R36, RZ ;  /* 0x00000024082c723c */ /* 0x040fe200000018ff */
[----:B----4-:R-:W-:Y:S01]  /*f260*/  F2FP.PACK_AB R6, R235, R236 ;  /* 0x000000eceb06723e */ /* 0x010fe200000000ff */
[----:B------:R3:W-:Y:S06]  /*f270*/  MUFU.EX2 R224, R4 ;  /* 0x0000000400e07308 */ /* 0x0007ec0000000800 */
[----:B------:R-:W-:Y:S01]  /*f280*/  HMMA.16816.F32 R156, R8, R38, RZ ;  /* 0x00000026089c723c */ /* 0x000fe200000018ff */
[----:B------:R-:W-:Y:S06]  /*f290*/  LDSM.16.MT88.4 R36, [R218+0x2900] ;  /* 0x00290000da24783b */ /* 0x000fec0000004200 */
[----:B------:R-:W-:-:S02]  /*f2a0*/  FFMA.FTZ R8, R134, c[0x0][0x2d0], -R0 ;  /* 0x0000b40086087a23 */ /* 0x000fc40000010800 */
[----:B------:R-:W-:Y:S02]  /*f2b0*/  FADD.FTZ R9, R229, R228 ;  /* 0x000000e4e5097221 */ /* 0x000fe40000010000 */
[----:B------:R4:W-:Y:S01]  /*f2c0*/  MUFU.EX2 R204, R8 ;  /* 0x0000000800cc7308 */ /* 0x0009e20000000800 */
[----:B---3--:R-:W-:Y:S02]  /*f2d0*/  FFMA.FTZ R4, R101, c[0x0][0x2d0], -R3 ;  /* 0x0000b40065047a23 */ /* 0x008fe40000010803 */
[----:B------:R-:W-:-:S05]  /*f2e0*/  FADD.FTZ R11, R231, R9 ;  /* 0x00000009e70b7221 */ /* 0x000fca0000010000 */
[----:B------:R3:W1:Y:S01]  /*f2f0*/  MUFU.EX2 R227, R4 ;  /* 0x0000000400e37308 */ /* 0x0006620000000800 */
[----:B----4-:R-:W-:-:S07]  /*f300*/  FFMA.FTZ R8, R133, c[0x0][0x2d0], -R0 ;  /* 0x0000b40085087a23 */ /* 0x010fce0000010800 */
[----:B------:R4:W-:Y:S01]  /*f310*/  MUFU.EX2 R202, R8 ;  /* 0x0000000800ca7308 */ /* 0x0009e20000000800 */
[----:B---3--:R-:W-:Y:S01]  /*f320*/  FFMA.FTZ R4, R105, c[0x0][0x2d0], -R3 ;  /* 0x0000b40069047a23 */ /* 0x008fe20000010803 */
[----:B-1----:R-:W-:-:S06]  /*f330*/  F2FP.PACK_AB R5, R227, R224 ;  /* 0x000000e0e305723e */ /* 0x002fcc00000000ff */
[----:B------:R1:W-:Y:S01]  /*f340*/  MUFU.EX2 R226, R4 ;  /* 0x0000000400e27308 */ /* 0x0003e20000000800 */
[----:B----4-:R-:W-:-:S07]  /*f350*/  FFMA.FTZ R8, R135, c[0x0][0x2d0], -R13 ;  /* 0x0000b40087087a23 */ /* 0x010fce000001080d */
[----:B------:R3:W-:Y:S01]  /*f360*/  MUFU.EX2 R198, R8 ;  /* 0x0000000800c67308 */ /* 0x0007e20000000800 */
[----:B-1----:R-:W-:-:S07]  /*f370*/  FFMA.FTZ R4, R106, c[0x0][0x2d0], -R3 ;  /* 0x0000b4006a047a23 */ /* 0x002fce0000010803 */
[----:B------:R1:W4:Y:S01]  /*f380*/  MUFU.EX2 R225, R4 ;  /* 0x0000000400e17308 */ /* 0x0003220000000800 */
[----:B---3--:R-:W-:-:S07]  /*f390*/  FFMA.FTZ R8, R144, c[0x0][0x2d0], -R13 ;  /* 0x0000b40090087a23 */ /* 0x008fce000001080d */
[----:B------:R3:W-:Y:S01]  /*f3a0*/  MUFU.EX2 R199, R8 ;  /* 0x0000000800c77308 */ /* 0x0007e20000000800 */
[----:B-1----:R-:W-:Y:S01]  /*f3b0*/  FFMA.FTZ R4, R107, c[0x0][0x2d0], -R0 ;  /* 0x0000b4006b047a23 */ /* 0x002fe20000010800 */
[----:B----4-:R-:W-:-:S06]  /*f3c0*/  F2FP.PACK_AB R7, R225, R226 ;  /* 0x000000e2e107723e */ /* 0x010fcc00000000ff */
[----:B------:R1:W-:Y:S01]  /*f3d0*/  MUFU.EX2 R208, R4 ;  /* 0x0000000400d07308 */ /* 0x0003e20000000800 */
[----:B---3--:R-:W-:-:S07]  /*f3e0*/  FFMA.FTZ R8, R160, c[0x0][0x2d0], -R13 ;  /* 0x0000b400a0087a23 */ /* 0x008fce000001080d */
[----:B------:R3:W-:Y:S01]  /*f3f0*/  MUFU.EX2 R197, R8 ;  /* 0x0000000800c57308 */ /* 0x0007e20000000800 */
[----:B-1----:R-:W-:-:S07]  /*f400*/  FFMA.FTZ R4, R132, c[0x0][0x2d0], -R0 ;  /* 0x0000b40084047a23 */ /* 0x002fce0000010800 */
[----:B------:R1:W4:Y:S01]  /*f410*/  MUFU.EX2 R207, R4 ;  /* 0x0000000400cf7308 */ /* 0x0003220000000800 */
[----:B---3--:R-:W-:-:S07]  /*f420*/  FFMA.FTZ R8, R161, c[0x0][0x2d0], -R13 ;  /* 0x0000b400a1087a23 */ /* 0x008fce000001080d */
[----:B------:R3:W3:Y:S01]  /*f430*/  MUFU.EX2 R196, R8 ;  /* 0x0000000800c47308 */ /* 0x0006e20000000800 */
[----:B-1----:R-:W-:-:S07]  /*f440*/  F2FP.PACK_AB R4, R237, R230 ;  /* 0x000000e6ed04723e */ /* 0x002fce00000000ff */
[----:B--2---:R-:W-:Y:S01]  /*f450*/  HMMA.16816.F32 R168, R4, R24, R120 ;  /* 0x0000001804a8723c */ /* 0x004fe20000001878 */
[----:B---3--:R-:W-:-:S07]  /*f460*/  FFMA.FTZ R8, R173, c[0x0][0x2d0], -R12 ;  /* 0x0000b400ad087a23 */ /* 0x008fce000001080c */
[C---:B------:R-:W-:Y:S01]  /*f470*/  HMMA.16816.F32 R164, R4.reuse, R20, R116 ;  /* 0x0000001404a4723c */ /* 0x040fe20000001874 */
        /* <DEDUP_REMOVED lines=16> */
[----:B-1----:R-:W-:-:S07]  /*f580*/  FFMA.FTZ R8, R175, c[0x0][0x2d0], -R3 ;  /* 0x0000b400af087a23 */ /* 0x002fce0000010803 */
[----:B------:R-:W-:Y:S01]  /*f590*/  HMMA.16816.F32 R84, R4, R42, R64 ;  /* 0x0000002a0454723c */ /* 0x000fe20000001840 */
[----:B------:R1:W-:Y:S06]  /*f5a0*/  MUFU.EX2 R178, R8 ;  /* 0x0000000800b27308 */ /* 0x0003ec0000000800 */
[----:B----4-:R-:W-:Y:S02]  /*f5b0*/  F2FP.PACK_AB R4, R207, R208 ;  /* 0x000000d0cf04723e */ /* 0x010fe400000000ff */
[----:B------:R-:W-:Y:S02]  /*f5c0*/  F2FP.PACK_AB R6, R202, R204 ;  /* 0x000000ccca06723e */ /* 0x000fe400000000ff */
[----:B------:R-:W-:-:S02]  /*f5d0*/  F2FP.PACK_AB R5, R199, R198 ;  /* 0x000000c6c705723e */ /* 0x000fc400000000ff */
[----:B------:R-:W-:Y:S01]  /*f5e0*/  F2FP.PACK_AB R7, R196, R197 ;  /* 0x000000c5c407723e */ /* 0x000fe200000000ff */
[----:B-1----:R-:W-:-:S06]  /*f5f0*/  FFMA.FTZ R8, R174, c[0x0][0x2d0], -R3 ;  /* 0x0000b400ae087a23 */ /* 0x002fcc0000010803 */
[C---:B------:R-:W-:Y:S01]  /*f600*/  HMMA.16816.F32 R80, R4.reuse, R24, R68 ;  /* 0x000000180450723c */ /* 0x040fe20000001844 */
[----:B------:R1:W4:Y:S07]  /*f610*/  MUFU.EX2 R177, R8 ;  /* 0x0000000800b17308 */ /* 0x00032e0000000800 */
        /* <DEDUP_REMOVED lines=8> */
[----:B------:R1:W1:Y:S07]  /*f6a0*/  MUFU.EX2 R176, R8 ;  /* 0x0000000800b07308 */ /* 0x00026e0000000800 */
        /* <DEDUP_REMOVED lines=19> */
[----:B------:R-:W-:-:S02]  /*f7e0*/  F2FP.PACK_AB R6, R192, R193 ;  /* 0x000000c1c006723e */ /* 0x000fc400000000ff */
[----:B----4-:R-:W-:Y:S01]  /*f7f0*/  F2FP.PACK_AB R5, R177, R178 ;  /* 0x000000b2b105723e */ /* 0x010fe200000000ff */
[----:B------:R2:W-:Y:S01]  /*f800*/  MUFU.EX2 R172, R8 ;  /* 0x0000000800ac7308 */ /* 0x0005e20000000800 */
[----:B------:R-:W-:-:S07]  /*f810*/  F2FP.PACK_AB R7, R176, R175 ;  /* 0x000000afb007723e */ /* 0x000fce00000000ff */
        /* <DEDUP_REMOVED lines=60> */
[----:B------:R4:W2:Y:S01]  /*fbe0*/  MUFU.EX2 R21, R3 ;  /* 0x0000000300157308 */ /* 0x0008a20000000800 */
[----:B-1----:R-:W-:-:S04]  /*fbf0*/  FADD.FTZ R8, R249, R247 ;  /* 0x000000f7f9087221 */ /* 0x002fc80000010000 */
[----:B------:R-:W-:Y:S02]  /*fc00*/  FADD.FTZ R10, R246, R8 ;  /* 0x00000008f60a7221 */ /* 0x000fe40000010000 */
[----:B----4-:R-:W-:Y:S01]  /*fc10*/  FFMA.FTZ R3, R206, c[0x0][0x2d0], -R0 ;  /* 0x0000b400ce037a23 */ /* 0x010fe20000010800 */
[----:B--2---:R-:W-:-:S03]  /*fc20*/  F2FP.PACK_AB R95, R21, R20 ;  /* 0x00000014155f723e */ /* 0x004fc600000000ff */
[----:B------:R1:W-:Y:S04]  /*fc30*/  MUFU.EX2 R19, R3 ;  /* 0x0000000300137308 */ /* 0x0003e80000000800 */
[C---:B------:R-:W-:Y:S08]  /*fc40*/  HMMA.16816.F32 R144, R92.reuse, R152, R148 ;  /* 0x000000985c90723c */ /* 0x040ff00000001894 */
[----:B------:R-:W-:Y:S01]  /*fc50*/  HMMA.16816.F32 R148, R92, R154, R96 ;  /* 0x0000009a5c94723c */ /* 0x000fe20000001860 */
[----:B-1----:R-:W-:-:S04]  /*fc60*/  FFMA.FTZ R3, R15, c[0x0][0x2d0], -R0 ;  /* 0x0000b4000f037a23 */ /* 0x002fc80000010800 */
[----:B------:R1:W2:Y:S03]  /*fc70*/  MUFU.EX2 R18, R3 ;  /* 0x0000000300127308 */ /* 0x0002a60000000800 */
[C---:B------:R-:W-:Y:S08]  /*fc80*/  HMMA.16816.F32 R76, R92.reuse, R82, R88 ;  /* 0x000000525c4c723c */ /* 0x040ff00000001858 */
[----:B---3--:R-:W-:Y:S01]  /*fc90*/  HMMA.16816.F32 R88, R92, R4, R188 ;  /* 0x000000045c58723c */ /* 0x008fe200000018bc */
[--C-:B-1----:R-:W-:Y:S01]  /*fca0*/  FFMA.FTZ R3, R215, c[0x0][0x2d0], -R0.reuse ;  /* 0x0000b400d7037a23 */ /* 0x102fe20000010800 */
[----:B--2---:R-:W-:Y:S01]  /*fcb0*/  F2FP.PACK_AB R96, R18, R19 ;  /* 0x000000131260723e */ /* 0x004fe200000000ff */
        /* <DEDUP_REMOVED lines=117> */
[C---:B----4-:R-:W-:Y:S02]  /*10410*/  IADD3 RZ, P3, R210.reuse, 0x20, RZ ;  /* 0x00000020d2ff7810 */ /* 0x050fe40007f7e0ff */
[----:B------:R-:W-:Y:S01]  /*10420*/  IADD3 RZ, P2, R210, 0x40, RZ ;  /* 0x00000040d2ff7810 */ /* 0x000fe20007f5e0ff */
[----:B------:R1:W-:Y:S02]  /*10430*/  STL [R1+0x24], R2 ;  /* 0x0000240201007387 */ /* 0x0003e40000100800 */
[----:B-----5:R-:W-:-:S02]  /*10440*/  IMAD.X R4, RZ, RZ, R31, P3 ;  /* 0x000000ffff047224 */ /* 0x020fc400018e061f */
[----:B------:R2:W-:Y:S04]  /*10450*/  STL [R1+0x1c], R0 ;  /* 0x00001c0001007387 */ /* 0x0005e80000100800 */
[----:B------:R3:W-:Y:S01]  /*10460*/  STL [R1+0x2c], R4 ;  /* 0x00002c0401007387 */ /* 0x0007e20000100800 */
[----:B-1----:R-:W-:Y:S02]  /*10470*/  IMAD.X R2, RZ, RZ, R31, P2 ;  /* 0x000000ffff027224 */ /* 0x002fe400010e061f */
[----:B--2---:R-:W-:-:S03]  /*10480*/  IMAD.X R0, RZ, RZ, R29, P1 ;  /* 0x000000ffff007224 */ /* 0x004fc600008e061d */
[----:B------:R1:W-:Y:S01]  /*10490*/  STL [R1+0x28], R2 ;  /* 0x0000280201007387 */ /* 0x0003e20000100800 */
[----:B---3--:R-:W-:-:S03]  /*104a0*/  IMAD.X R4, RZ, RZ, R29, P0 ;  /* 0x000000ffff047224 */ /* 0x008fc600000e061d */
[----:B------:R2:W-:Y:S04]  /*104b0*/  STL [R1+0x20], R0 ;  /* 0x0000200001007387 */ /* 0x0005e80000100800 */
[----:B------:R3:W-:Y:S01]  /*104c0*/  STL [R1+0x18], R4 ;  /* 0x0000180401007387 */ /* 0x0007e20000100800 */
[C---:B-1----:R-:W-:Y:S02]  /*104d0*/  IADD3 R2, R210.reuse, 0x40, RZ ;  /* 0x00000040d2027810 */ /* 0x042fe40007ffe0ff */
[----:B--2---:R-:W-:-:S05]  /*104e0*/  IADD3 R0, R210, 0x20, RZ ;  /* 0x00000020d2007810 */ /* 0x004fca0007ffe0ff */
[----:B------:R3:W-:Y:S04]  /*104f0*/  STL [R1+0x10], R0 ;  /* 0x0000100001007387 */ /* 0x0007e80000100800 */
[----:B------:R3:W-:Y:S02]  /*10500*/  STL [R1+0x14], R2 ;  /* 0x0000140201007387 */ /* 0x0007e40000100800 */
.L_x_133:
[----:B--2---:R-:W2:Y:S01]  /*10510*/  LDL.64 R196, [R1+0x40] ;  /* 0x0000400001c47983 */ /* 0x004ea20000100a00 */
[----:B------:R-:W-:Y:S04]  /*10520*/  DEPBAR.LE SB0, 0x0 ;  /* 0x000080000000791a */ /* 0x000fe80000000000 */
[----:B---3--:R-:W-:Y:S01]  /*10530*/  SHF.R.S32.HI R0, RZ, 0x1f, R234 ;  /* 0x0000001fff007819 */ /* 0x008fe200000114ea */
[----:B------:R-:W3:Y:S01]  /*10540*/  LDL R101, [R1+0x10] ;  /* 0x0000100001657983 */ /* 0x000ee20000100800 */
[----:B------:R-:W-:Y:S01]  /*10550*/  IMAD.WIDE.U32 R44, R234, c[0x0][0x208], RZ ;  /* 0x00008200ea2c7a25 */ /* 0x000fe200078e00ff */
[----:B------:R-:W-:Y:S02]  /*10560*/  MOV R54, c[0x0][0x208] ;  /* 0x0000820000367a02 */ /* 0x000fe40000000f00 */
[----:B------:R-:W4:Y:S01]  /*10570*/  LDL R56, [R1+0x2c] ;  /* 0x00002c0001387983 */ /* 0x000f220000100800 */
[----:B------:R-:W-:Y:S01]  /*10580*/  IMAD R0, R0, c[0x0][0x208], RZ ;  /* 0x0000820000007a24 */ /* 0x000fe200078e02ff */
[----:B------:R-:W-:Y:S02]  /*10590*/  SHF.L.U32 R52, R44, 0x6, RZ ;  /* 0x000000062c347819 */ /* 0x000fe400000006ff */
[----:B------:R-:W5:Y:S01]  /*105a0*/  LDL.64 R58, [R1+0x48] ;  /* 0x00004800013a7983 */ /* 0x000f620000100a00 */
[----:B------:R-:W-:Y:S01]  /*105b0*/  IMAD R0, R234, c[0x0][0x20c], R0 ;  /* 0x00008300ea007a24 */ /* 0x000fe200078e0200 */
[----:B------:R-:W-:Y:S04]  /*105c0*/  MOV R55, c[0x0][0x20c] ;  /* 0x0000830000377a02 */ /* 0x000fe80000000f00 */
[----:B------:R-:W5:Y:S01]  /*105d0*/  LDL R57, [R1+0x14] ;  /* 0x0000140001397983 */ /* 0x000f620000100800 */
[----:B------:R-:W-:Y:S03]  /*105e0*/  IADD3 R0, R45, R0, RZ ;  /* 0x000000002d007210 */ /* 0x000fe60007ffe0ff */
[----:B------:R-:W5:Y:S01]  /*105f0*/  LDL R194, [R1+0x28] ;  /* 0x0000280001c27983 */ /* 0x000f620000100800 */
[----:B------:R-:W-:Y:S03]  /*10600*/  SHF.L.U64.HI R0, R44, 0x6, R0 ;  /* 0x000000062c007819 */ /* 0x000fe60000010200 */
        /* <DEDUP_REMOVED lines=17> */
[-C--:B------:R-:W-:Y:S08]  /*10720*/  HMMA.16816.F32 R20, R64, R32.reuse, RZ ;  /* 0x000000204014723c */ /* 0x080ff000000018ff */
[C---:B------:R-:W-:Y:S08]  /*10730*/  HMMA.16816.F32 R24, R60.reuse, R32, RZ ;  /* 0x000000203c18723c */ /* 0x040ff000000018ff */
[-C--:B------:R-:W-:Y:S08]  /*10740*/  HMMA.16816.F32 R28, R60, R34.reuse, RZ ;  /* 0x000000223c1c723c */ /* 0x080ff000000018ff */
[C---:B------:R-:W-:Y:S08]  /*10750*/  HMMA.16816.F32 R32, R64.reuse, R34, RZ ;  /* 0x000000224020723c */ /* 0x040ff000000018ff */
[-C--:B------:R-:W-:Y:S08]  /*10760*/  HMMA.16816.F32 R36, R64, R48.reuse, RZ ;  /* 0x000000304024723c */ /* 0x080ff000000018ff */
[C---:B------:R-:W-:Y:S08]  /*10770*/  HMMA.16816.F32 R40, R60.reuse, R48, RZ ;  /* 0x000000303c28723c */ /* 0x040ff000000018ff */
[-C--:B------:R-:W-:Y:S01]  /*10780*/  HMMA.16816.F32 R44, R60, R50.reuse, RZ ;  /* 0x000000323c2c723c */ /* 0x080fe200000018ff */
[----:B--2---:R-:W-:Y:S04]  /*10790*/  IADD3 R2, P3, R52, R196, RZ ;  /* 0x000000c434027210 */ /* 0x004fe80007f7e0ff */
[----:B------:R-:W-:Y:S02]  /*107a0*/  LEA R208, P2, R2, c[0x0][0x1f8], 0x1 ;  /* 0x00007e0002d07a11 */ /* 0x000fe400078408ff */
[----:B---3--:R-:W-:Y:S05]  /*107b0*/  IADD3 R48, P1, R52, R101, RZ ;  /* 0x0000006534307210 */ /* 0x008fea0007f3e0ff */
[----:B------:R-:W-:Y:S02]  /*107c0*/  LEA R206, P0, R48, c[0x0][0x1f8], 0x1 ;  /* 0x00007e0030ce7a11 */ /* 0x000fe400078008ff */
[C---:B----4-:R-:W-:Y:S02]  /*107d0*/  IADD3.X R53, R0.reuse, R56, RZ, P1, !PT ;  /* 0x0000003800357210 */ /* 0x050fe40000ffe4ff */
[----:B-----5:R-:W-:Y:S02]  /*107e0*/  IADD3.X R49, R0, R59, RZ, P3, !PT ;  /* 0x0000003b00317210 */ /* 0x020fe40001ffe4ff */
        /* <DEDUP_REMOVED lines=9> */
[C---:B------:R-:W-:Y:S01]  /*10880*/  IADD3.X R192, R101.reuse, R56, RZ, P4, !PT ;  /* 0x0000003865c07210 */ /* 0x040fe200027fe4ff */
[----:B------:R-:W-:Y:S01]  /*10890*/  LDSM.16.M88.4 R196, [R230] ;  /* 0x00000000e6c4783b */ /* 0x000fe20000000200 */
[----:B------:R-:W-:Y:S02]  /*108a0*/  IADD3 R2, P3, R2, R57, RZ ;  /* 0x0000003902027210 */ /* 0x000fe40007f7e0ff */
[C---:B------:R-:W-:Y:S02]  /*108b0*/  IADD3.X R107, R101.reuse, R59, RZ, P0, !PT ;  /* 0x0000003b656b7210 */ /* 0x040fe400007fe4ff */
[C---:B------:R-:W-:Y:S02]  /*108c0*/  HMMA.16816.F32 R56, R60.reuse, R172, RZ ;  /* 0x000000ac3c38723c */ /* 0x040fe400000018ff */
[-C--:B------:R-:W-:Y:S02]  /*108d0*/  IADD3.X R0, R0, R194.reuse, RZ, P2, !PT ;  /* 0x000000c200007210 */ /* 0x080fe400017fe4ff */
[----:B------:R-:W-:Y:S02]  /*108e0*/  LEA R200, P5, R102, c[0x0][0x1f8], 0x1 ;  /* 0x00007e0066c87a11 */ /* 0x000fe400078a08ff */
[----:B------:R-:W-:Y:S02]  /*108f0*/  IADD3.X R101, R101, R194, RZ, P3, !PT ;  /* 0x000000c265657210 */ /* 0x000fe40001ffe4ff */
[-C--:B------:R-:W-:Y:S01]  /*10900*/  HMMA.16816.F32 R60, R60, R174.reuse, RZ ;  /* 0x000000ae3c3c723c */ /* 0x080fe200000018ff */
[----:B------:R-:W-:Y:S02]  /*10910*/  LEA R202, P1, R104, c[0x0][0x1f8], 0x1 ;  /* 0x00007e0068ca7a11 */ /* 0x000fe400078208ff */
[----:B------:R-:W-:Y:S02]  /*10920*/  ISETP.NE.AND P4, PT, R251, RZ, PT ;  /* 0x000000fffb00720c */ /* 0x000fe40003f85270 */
[----:B------:R-:W-:Y:S02]  /*10930*/  LEA.HI.X R201, R102, c[0x0][0x1fc], R0, 0x1, P5 ;  /* 0x00007f0066c97a11 */ /* 0x000fe400028f0c00 */
[----:B------:R-:W-:Y:S01]  /*10940*/  ISETP.NE.AND P5, PT, R193, RZ, PT ;  /* 0x000000ffc100720c */ /* 0x000fe20003fa5270 */
[----:B------:R-:W-:Y:S04]  /*10950*/  HMMA.16816.F32 R64, R64, R174, RZ ;  /* 0x000000ae4040723c */ /* 0x000fe800000018ff */
[----:B------:R-:W-:Y:S02]  /*10960*/  LEA.HI.X R203, R104, c[0x0][0x1fc], R192, 0x1, P1 ;  /* 0x00007f0068cb7a11 */ /* 0x000fe400008f0cc0 */
[----:B------:R-:W2:Y:S01]  /*10970*/  LDSM.16.M88.4 R192, [R231] ;  /* 0x00000000e7c0783b */ /* 0x000ea20000000200 */
[C---:B------:R-:W-:Y:S01]  /*10980*/  LEA R204, P2, R103.reuse, c[0x0][0x1f8], 0x1 ;  /* 0x00007e0067cc7a11 */ /* 0x040fe200078408ff */
[-C--:B-1----:R-:W-:Y:S05]  /*10990*/  HMMA.16816.F32 R4, R176, R180.reuse, R4 ;  /* 0x000000b4b004723c */ /* 0x082fea0000001804 */
[----:B------:R-:W-:Y:S01]  /*109a0*/  LEA.HI.X R205, R103, c[0x0][0x1fc], R107, 0x1, P2 ;  /* 0x00007f0067cd7a11 */ /* 0x000fe200010f0c6b */
[----:B------:R-:W-:Y:S01]  /*109b0*/  @!PT LDS RZ, [RZ] ;  /* 0x00000000fffff984 */ /* 0x000fe20000000800 */
[----:B------:R-:W-:Y:S01]  /*109c0*/  @!PT LDS RZ, [RZ] ;  /* 0x00000000fffff984 */ /* 0x000fe20000000800 */
[----:B------:R-:W-:Y:S01]  /*109d0*/  @!PT LDS RZ, [RZ] ;  /* 0x00000000fffff984 */ /* 0x000fe20000000800 */
[----:B------:R1:W-:Y:S01]  /*109e0*/  LDGSTS.E.BYPASS.LTC128B.128 [R233+0x100], [R208.64], !P4 ;  /* 0x00100000d0e97fae */ /* 0x0003e2000e101d46 */
[C---:B------:R-:W-:Y:S01]  /*109f0*/  LEA R172, P0, R2.reuse, c[0x0][0x1f8], 0x1 ;  /* 0x00007e0002ac7a11 */ /* 0x040fe200078008ff */
[C---:B------:R-:W-:Y:S04]  /*10a00*/  HMMA.16816.F32 R8, R184.reuse, R180, R8 ;  /* 0x000000b4b808723c */ /* 0x040fe80000001808 */
[----:B------:R-:W-:Y:S02]  /*10a10*/  LEA.HI.X R173, R2, c[0x0][0x1fc], R101, 0x1, P0 ;  /* 0x00007f0002ad7a11 */ /* 0x000fe400000f0c65 */
[----:B------:R3:W-:Y:S01]  /*10a20*/  LDGSTS.E.BYPASS.LTC128B.128 [R233+0x1100], [R206.64], !P6 ;  /* 0x01100000cee97fae */ /* 0x0007e2000f101d46 */
[C---:B------:R-:W-:Y:S01]  /*10a30*/  ISETP.GT.AND P0, PT, R234.reuse, RZ, PT ;  /* 0x000000ffea00720c */ /* 0x040fe20003f04270 */
[-C--:B------:R-:W-:Y:S04]  /*10a40*/  HMMA.16816.F32 R12, R184, R182.reuse, R12 ;  /* 0x000000b6b80c723c */ /* 0x080fe8000000180c */
[----:B------:R-:W-:Y:S02]  /*10a50*/  IADD3 R234, R234, -0x1, RZ ;  /* 0xffffffffeaea7810 */ /* 0x000fe40007ffe0ff */
[----:B------:R4:W-:Y:S02]  /*10a60*/  LDGSTS.E.BYPASS.LTC128B.128 [R233+0x2100], [R200.64], !P5 ;  /* 0x02100000c8e97fae */ /* 0x0009e4000e901d46 */
[C---:B------:R-:W-:Y:S06]  /*10a70*/  HMMA.16816.F32 R16, R176.reuse, R182, R16 ;  /* 0x000000b6b010723c */ /* 0x040fec0000001810 */
[----:B------:R3:W-:Y:S02]  /*10a80*/  LDGSTS.E.BYPASS.LTC128B.128 [R233+0x900], [R204.64], !P4 ;  /* 0x00900000cce97fae */ /* 0x0007e4000e101d46 */
[-C--:B------:R-:W-:Y:S06]  /*10a90*/  HMMA.16816.F32 R20, R176, R188.reuse, R20 ;  /* 0x000000bcb014723c */ /* 0x080fec0000001814 */
[----:B------:R4:W-:Y:S02]  /*10aa0*/  LDGSTS.E.BYPASS.LTC128B.128 [R233+0x1900], [R202.64], !P6 ;  /* 0x01900000cae97fae */ /* 0x0009e4000f101d46 */
[C---:B------:R-:W-:Y:S06]  /*10ab0*/  HMMA.16816.F32 R24, R184.reuse, R188, R24 ;  /* 0x000000bcb818723c */ /* 0x040fec0000001818 */
[----:B------:R5:W-:Y:S02]  /*10ac0*/  LDGSTS.E.BYPASS.LTC128B.128 [R233+0x2900], [R172.64], !P5 ;  /* 0x02900000ace97fae */ /* 0x000be4000e901d46 */
[-C--:B------:R-:W-:Y:S06]  /*10ad0*/  HMMA.16816.F32 R28, R184, R190.reuse, R28 ;  /* 0x000000beb81c723c */ /* 0x080fec000000181c */
[----:B------:R-:W-:Y:S02]  /*10ae0*/  LDSM.16.M88.4 R180, [R216+0x4500] ;  /* 0x00450000d8b4783b */ /* 0x000fe40000000200 */
[C---:B------:R-:W-:Y:S06]  /*10af0*/  HMMA.16816.F32 R32, R176.reuse, R190, R32 ;  /* 0x000000beb020723c */ /* 0x040fec0000001820 */
[----:B------:R-:W0:Y:S02]  /*10b00*/  LDGDEPBAR ;  /* 0x00000000000079af */ /* 0x000e240000000000 */
[-C--:B--2---:R-:W-:Y:S06]  /*10b10*/  HMMA.16816.F32 R36, R176, R192.reuse, R36 ;  /* 0x000000c0b024723c */ /* 0x084fec0000001824 */
[----:B----4-:R-:W-:Y:S02]  /*10b20*/  LDSM.16.M88.4 R200, [R216+0x4100] ;  /* 0x00410000d8c8783b */ /* 0x010fe40000000200 */
[C---:B------:R-:W-:Y:S06]  /*10b30*/  HMMA.16816.F32 R40, R184.reuse, R192, R40 ;  /* 0x000000c0b828723c */ /* 0x040fec0000001828 */
[----:B-----5:R-:W2:Y:S02]  /*10b40*/  LDSM.16.M88.4 R172, [R219+0x8100] ;  /* 0x00810000dbac783b */ /* 0x020ea40000000200 */
[-C--:B------:R-:W-:Y:S06]  /*10b50*/  HMMA.16816.F32 R44, R184, R194.reuse, R44 ;  /* 0x000000c2b82c723c */ /* 0x080fec000000182c */
[----:B---3--:R-:W3:Y:S02]  /*10b60*/  LDSM.16.M88.4 R204, [R219+0x9100] ;  /* 0x00910000dbcc783b */ /* 0x008ee40000000200 */
[C---:B------:R-:W-:Y:S06]  /*10b70*/  HMMA.16816.F32 R48, R176.reuse, R194, R48 ;  /* 0x000000c2b030723c */ /* 0x040fec0000001830 */
[----:B------:R-:W-:Y:S02]  /*10b80*/  LDSM.16.M88.4 R188, [R220+0x8100] ;  /* 0x00810000dcbc783b */ /* 0x000fe40000000200 */
[-C--:B------:R-:W-:Y:S06]  /*10b90*/  HMMA.16816.F32 R52, R176, R196.reuse, R52 ;  /* 0x000000c4b034723c */ /* 0x080fec0000001834 */
[----:B------:R-:W-:Y:S02]  /*10ba0*/  LDSM.16.M88.4 R192, [R229] ;  /* 0x00000000e5c0783b */ /* 0x000fe40000000200 */
[C---:B------:R-:W-:Y:S06]  /*10bb0*/  HMMA.16816.F32 R56, R184.reuse, R196, R56 ;  /* 0x000000c4b838723c */ /* 0x040fec0000001838 */
[----:B-1----:R-:W-:Y:S02]  /*10bc0*/  LDSM.16.M88.4 R208, [R228] ;  /* 0x00000000e4d0783b */ /* 0x002fe40000000200 */
[-C--:B------:R-:W-:Y:S06]  /*10bd0*/  HMMA.16816.F32 R60, R184, R198.reuse, R60 ;  /* 0x000000c6b83c723c */ /* 0x080fec000000183c */
[----:B------:R-:W-:Y:S02]  /*10be0*/  LDSM.16.M88.4 R184, [R216+0x4d00] ;  /* 0x004d0000d8b8783b */ /* 0x000fe40000000200 */
[----:B------:R-:W-:Y:S06]  /*10bf0*/  HMMA.16816.F32 R64, R176, R198, R64 ;  /* 0x000000c6b040723c */ /* 0x000fec0000001840 */
[----:B------:R-:W1:Y:S02]  /*10c00*/  LDSM.16.M88.4 R176, [R216+0x4900] ;  /* 0x00490000d8b0783b */ /* 0x000e640000000200 */
[-C--:B--2---:R-:W-:Y:S06]  /*10c10*/  HMMA.16816.F32 R4, R172, R200.reuse, R4 ;  /* 0x000000c8ac04723c */ /* 0x084fec0000001804 */
[----:B------:R-:W2:Y:S02]  /*10c20*/  LDSM.16.M88.4 R196, [R220+0x9100] ;  /* 0x00910000dcc4783b */ /* 0x000ea40000000200 */
[C---:B---3--:R-:W-:Y:S06]  /*10c30*/  HMMA.16816.F32 R8, R204.reuse, R200, R8 ;  /* 0x000000c8cc08723c */ /* 0x048fec0000001808 */
[----:B------:R-:W-:Y:S02]  /*10c40*/  LDSM.16.M88.4 R212, [R225] ;  /* 0x00000000e1d4783b */ /* 0x000fe40000000200 */
[-C--:B------:R-:W-:Y:S08]  /*10c50*/  HMMA.16816.F32 R12, R204, R202.reuse, R12 ;  /* 0x000000cacc0c723c */ /* 0x080ff0000000180c */
[C---:B------:R-:W-:Y:S01]  /*10c60*/  HMMA.16816.F32 R16, R172.reuse, R202, R16 ;  /* 0x000000caac10723c */ /* 0x040fe20000001810 */
[----:B------:R-:W3:Y:S07]  /*10c70*/  LDSM.16.M88.4 R200, [R227] ;  /* 0x00000000e3c8783b */ /* 0x000eee0000000200 */
[-C--:B------:R-:W-:Y:S08]  /*10c80*/  HMMA.16816.F32 R20, R172, R180.reuse, R20 ;  /* 0x000000b4ac14723c */ /* 0x080ff00000001814 */
[C---:B------:R-:W-:Y:S08]  /*10c90*/  HMMA.16816.F32 R24, R204.reuse, R180, R24 ;  /* 0x000000b4cc18723c */ /* 0x040ff00000001818 */
[-C--:B------:R-:W-:Y:S08]  /*10ca0*/  HMMA.16816.F32 R28, R204, R182.reuse, R28 ;  /* 0x000000b6cc1c723c */ /* 0x080ff0000000181c */
[C---:B------:R-:W-:Y:S01]  /*10cb0*/  HMMA.16816.F32 R32, R172.reuse, R182, R32 ;  /* 0x000000b6ac20723c */ /* 0x040fe20000001820 */
[----:B------:R-:W4:Y:S07]  /*10cc0*/  LDSM.16.M88.4 R180, [R226] ;  /* 0x00000000e2b4783b */ /* 0x000f2e0000000200 */
[-C--:B-1----:R-:W-:Y:S08]  /*10cd0*/  HMMA.16816.F32 R36, R172, R176.reuse, R36 ;  /* 0x000000b0ac24723c */ /* 0x082ff00000001824 */
        /* <DEDUP_REMOVED lines=9> */
[----:B------:R-:W1:Y:S07]  /*10d70*/  LDSM.16.M88.4 R172, [R219+0xa100] ;  /* 0x00a10000dbac783b */ /* 0x000e6e0000000200 */
        /* <DEDUP_REMOVED lines=11> */
[-C--:B---3--:R-:W-:Y:S08]  /*10e30*/  HMMA.16816.F32 R36, R188, R200.reuse, R36 ;  /* 0x000000c8bc24723c */ /* 0x088ff00000001824 */
[C---:B------:R-:W-:Y:S08]  /*10e40*/  HMMA.16816.F32 R40, R196.reuse, R200, R40 ;  /* 0x000000c8c428723c */ /* 0x040ff00000001828 */
[-C--:B------:R-:W-:Y:S08]  /*10e50*/  HMMA.16816.F32 R44, R196, R202.reuse, R44 ;  /* 0x000000cac42c723c */ /* 0x080ff0000000182c */
[C---:B------:R-:W-:Y:S01]  /*10e60*/  HMMA.16816.F32 R48, R188.reuse, R202, R48 ;  /* 0x000000cabc30723c */ /* 0x040fe20000001830 */
[----:B------:R-:W3:Y:S07]  /*10e70*/  LDSM.16.M88.4 R200, [R216+0x5900] ;  /* 0x00590000d8c8783b */ /* 0x000eee0000000200 */
[-C--:B----4-:R-:W-:Y:S08]  /*10e80*/  HMMA.16816.F32 R52, R188, R180.reuse, R52 ;  /* 0x000000b4bc34723c */ /* 0x090ff00000001834 */
[C---:B------:R-:W-:Y:S08]  /*10e90*/  HMMA.16816.F32 R56, R196.reuse, R180, R56 ;  /* 0x000000b4c438723c */ /* 0x040ff00000001838 */
[-C--:B------:R-:W-:Y:S08]  /*10ea0*/  HMMA.16816.F32 R60, R196, R182.reuse, R60 ;  /* 0x000000b6c43c723c */ /* 0x080ff0000000183c */
[----:B------:R-:W-:Y:S08]  /*10eb0*/  HMMA.16816.F32 R64, R188, R182, R64 ;  /* 0x000000b6bc40723c */ /* 0x000ff00000001840 */
[-C--:B-1----:R-:W-:Y:S08]  /*10ec0*/  HMMA.16816.F32 R4, R172, R176.reuse, R4 ;  /* 0x000000b0ac04723c */ /* 0x082ff00000001804 */
[C---:B-----5:R-:W-:Y:S08]  /*10ed0*/  HMMA.16816.F32 R8, R184.reuse, R176, R8 ;  /* 0x000000b0b808723c */ /* 0x060ff00000001808 */
[-C--:B------:R-:W-:Y:S08]  /*10ee0*/  HMMA.16816.F32 R12, R184, R178.reuse, R12 ;  /* 0x000000b2b80c723c */ /* 0x080ff0000000180c */
[C---:B------:R-:W-:Y:S01]  /*10ef0*/  HMMA.16816.F32 R16, R172.reuse, R178, R16 ;  /* 0x000000b2ac10723c */ /* 0x040fe20000001810 */
[----:B------:R-:W1:Y:S07]  /*10f00*/  LDSM.16.M88.4 R176, [R220+0xb100] ;  /* 0x00b10000dcb0783b */ /* 0x000e6e0000000200 */
[-C--:B--2---:R-:W-:Y:S08]  /*10f10*/  HMMA.16816.F32 R20, R172, R192.reuse, R20 ;  /* 0x000000c0ac14723c */ /* 0x084ff00000001814 */
[C---:B------:R-:W-:Y:S08]  /*10f20*/  HMMA.16816.F32 R24, R184.reuse, R192, R24 ;  /* 0x000000c0b818723c */ /* 0x040ff00000001818 */
[-C--:B------:R-:W-:Y:S08]  /*10f30*/  HMMA.16816.F32 R28, R184, R194.reuse, R28 ;  /* 0x000000c2b81c723c */ /* 0x080ff0000000181c */
[C---:B------:R-:W-:Y:S08]  /*10f40*/  HMMA.16816.F32 R32, R172.reuse, R194, R32 ;  /* 0x000000c2ac20723c */ /* 0x040ff00000001820 */
[-C--:B---3--:R-:W-:Y:S08]  /*10f50*/  HMMA.16816.F32 R36, R172, R200.reuse, R36 ;  /* 0x000000c8ac24723c */ /* 0x088ff00000001824 */
        /* <DEDUP_REMOVED lines=8> */
[C---:B-1----:R-:W-:Y:S08]  /*10fe0*/  HMMA.16816.F32 R8, R176.reuse, R212, R8 ;  /* 0x000000d4b008723c */ /* 0x042ff00000001808 */
        /* <DEDUP_REMOVED lines=25> */
[----:B------:R-:W-:Y:S01]  /*11180*/  MUFU.TANH R182, R8 ;  /* 0x0000000800b67308 */ /* 0x000fe20000002400 */
[----:B--2---:R-:W1:Y:S01]  /*11190*/  LDSM.16.M88.4 R4, [R224] ;  /* 0x00000000e004783b */ /* 0x004e620000000200 */
[----:B---3--:R-:W-:Y:S08]  /*111a0*/  FMNMX.FTZ R2, R180, R2, !PT ;  /* 0x00000002b4027209 */ /* 0x008ff00007810000 */
[----:B------:R-:W-:Y:S10]  /*111b0*/  MUFU.TANH R183, R13 ;  /* 0x0000000d00b77308 */ /* 0x000ff40000002400 */
[----:B------:R-:W-:Y:S10]  /*111c0*/  MUFU.TANH R185, R9 ;  /* 0x0000000900b97308 */ /* 0x000ff40000002400 */
[----:B------:R-:W-:Y:S10]  /*111d0*/  MUFU.TANH R187, R14 ;  /* 0x0000000e00bb7308 */ /* 0x000ff40000002400 */
[----:B------:R-:W2:Y:S01]  /*111e0*/  MUFU.TANH R188, R10 ;  /* 0x0000000a00bc7308 */ /* 0x000ea20000002400 */
[-C--:B-1----:R-:W-:Y:S09]  /*111f0*/  HMMA.16816.F32 R20, R208, R4.reuse, R20 ;  /* 0x00000004d014723c */ /* 0x082ff20000001814 */
[----:B------:R-:W-:Y:S01]  /*11200*/  MUFU.TANH R186, R15 ;  /* 0x0000000f00ba7308 */ /* 0x000fe20000002400 */
[C---:B------:R-:W-:Y:S09]  /*11210*/  HMMA.16816.F32 R24, R176.reuse, R4, R24 ;  /* 0x00000004b018723c */ /* 0x040ff20000001818 */
[----:B------:R1:W-:Y:S01]  /*11220*/  MUFU.TANH R189, R11 ;  /* 0x0000000b00bd7308 */ /* 0x0003e20000002400 */
[-C--:B------:R-:W-:Y:S04]  /*11230*/  HMMA.16816.F32 R28, R176, R6.reuse, R28 ;  /* 0x00000006b01c723c */ /* 0x080fe8000000181c */
[----:B------:R-:W-:Y:S04]  /*11240*/  FMUL.FTZ R23, R23, c[0x0][0x320] ;  /* 0x0000c80017177a20 */ /* 0x000fe80000410000 */
[C---:B------:R-:W-:Y:S01]  /*11250*/  HMMA.16816.F32 R32, R208.reuse, R6, R32 ;  /* 0x00000006d020723c */ /* 0x040fe20000001820 */
[----:B------:R-:W3:Y:S01]  /*11260*/  MUFU.TANH R16, R16 ;  /* 0x0000001000107308 */ /* 0x000ee20000002400 */
        /* <DEDUP_REMOVED lines=20> */
[----:B----4-:R-:W4:Y:S01]  /*113b0*/  LDL R23, [R1+0x1c] ;  /* 0x00001c0001177983 */ /* 0x010f220000100800 */
[----:B------:R-:W-:Y:S02]  /*113c0*/  FMUL.FTZ R31, R31, c[0x0][0x320] ;  /* 0x0000c8001f1f7a20 */ /* 0x000fe40000410000 */
[----:B------:R-:W-:Y:S03]  /*113d0*/  FMUL.FTZ R27, R27, c[0x0][0x320] ;  /* 0x0000c8001b1b7a20 */ /* 0x000fe60000410000 */
[----:B------:R5:W-:Y:S10]  /*113e0*/  MUFU.TANH R190, R32 ;  /* 0x0000002000be7308 */ /* 0x000bf40000002400 */
[----:B------:R2:W-:Y:S01]  /*113f0*/  MUFU.TANH R193, R21 ;  /* 0x0000001500c17308 */ /* 0x0005e20000002400 */
[-C--:B-1----:R-:W-:Y:S09]  /*11400*/  HMMA.16816.F32 R36, R208, R8.reuse, R36 ;  /* 0x00000008d024723c */ /* 0x082ff20000001824 */
[----:B------:R1:W-:Y:S01]  /*11410*/  MUFU.TANH R200, R29 ;  /* 0x0000001d00c87308 */ /* 0x0003e20000002400 */
[C---:B------:R-:W-:Y:S01]  /*11420*/  HMMA.16816.F32 R40, R176.reuse, R8, R40 ;  /* 0x00000008b028723c */ /* 0x040fe20000001828 */
[----:B-----5:R-:W5:Y:S06]  /*11430*/  LDL.64 R32, [R1+0x50] ;  /* 0x0000500001207983 */ /* 0x020f6c0000100a00 */
[----:B------:R-:W-:Y:S02]  /*11440*/  MOV R8, c[0x0][0x1e0] ;  /* 0x0000780000087a02 */ /* 0x000fe40000000f00 */
[----:B------:R3:W-:Y:S01]  /*11450*/  MUFU.TANH R196, R22 ;  /* 0x0000001600c47308 */ /* 0x0007e20000002400 */
[-C--:B------:R-:W-:Y:S01]  /*11460*/  HMMA.16816.F32 R44, R176, R10.reuse, R44 ;  /* 0x0000000ab02c723c */ /* 0x080fe2000000182c */
[----:B--2---:R-:W2:Y:S02]  /*11470*/  LDL R21, [R1+0x18] ;  /* 0x0000180001157983 */ /* 0x004ea40000100800 */
[----:B------:R-:W-:Y:S01]  /*11480*/  SHF.L.U32 R8, R8, 0x5, RZ ;  /* 0x0000000508087819 */ /* 0x000fe200000006ff */
[----:B------:R-:W-:Y:S04]  /*11490*/  FMUL.FTZ R36, R36, c[0x0][0x320] ;  /* 0x0000c80024247a20 */ /* 0x000fe80000410000 */
[C---:B------:R-:W-:Y:S01]  /*114a0*/  HMMA.16816.F32 R48, R208.reuse, R10, R48 ;  /* 0x0000000ad030723c */ /* 0x040fe20000001830 */
[----:B------:R3:W-:Y:S03]  /*114b0*/  MUFU.TANH R199, R24 ;  /* 0x0000001800c77308 */ /* 0x0007e60000002400 */
[----:B------:R-:W-:Y:S01]  /*114c0*/  FMUL.FTZ R37, R37, c[0x0][0x320] ;  /* 0x0000c80025257a20 */ /* 0x000fe20000410000 */
[----:B-1----:R-:W2:Y:S01]  /*114d0*/  LDL.64 R28, [R1+0x38] ;  /* 0x00003800011c7983 */ /* 0x002ea20000100a00 */
[----:B------:R-:W-:Y:S02]  /*114e0*/  FMUL.FTZ R38, R38, c[0x0][0x320] ;  /* 0x0000c80026267a20 */ /* 0x000fe40000410000 */
[-C--:B------:R-:W-:Y:S03]  /*114f0*/  HMMA.16816.F32 R52, R208, R4.reuse, R52 ;  /* 0x00000004d034723c */ /* 0x080fe60000001834 */
[----:B------:R-:W1:Y:S01]  /*11500*/  MUFU.TANH R192, R20 ;  /* 0x0000001400c07308 */ /* 0x000e620000002400 */
[----:B------:R-:W-:Y:S02]  /*11510*/  FMUL.FTZ R39, R39, c[0x0][0x320] ;  /* 0x0000c80027277a20 */ /* 0x000fe40000410000 */
[----:B------:R-:W-:Y:S01]  /*11520*/  FMUL.FTZ R43, R43, c[0x0][0x320] ;  /* 0x0000c8002b2b7a20 */ /* 0x000fe20000410000 */
[----:B---3--:R-:W3:Y:S01]  /*11530*/  LDL R22, [R1+0x20] ;  /* 0x0000200001167983 */ /* 0x008ee20000100800 */
        /* <DEDUP_REMOVED lines=36> */
[----:B------:R-:W-:Y:S02]  /*11780*/  FMUL.FTZ R67, R67, c[0x0][0x320] ;  /* 0x0000c80043437a20 */ /* 0x000fe40000410000 */
        /* <DEDUP_REMOVED lines=11> */
[----:B------:R-:W-:Y:S01]  /*11840*/  FMUL.FTZ R48, R48, c[0x0][0x320] ;  /* 0x0000c80030307a20 */ /* 0x000fe20000410000 */
[----:B------:R-:W-:Y:S01]  /*11850*/  FMNMX.FTZ R0, R182, R105, !PT ;  /* 0x00000069b6007209 */ /* 0x000fe20007810000 */
[----:B------:R-:W-:Y:S02]  /*11860*/  FMUL.FTZ R40, R40, c[0x0][0x320] ;  /* 0x0000c80028287a20 */ /* 0x000fe40000410000 */
[----:B------:R-:W-:Y:S01]  /*11870*/  FMUL.FTZ R41, R41, c[0x0][0x320] ;  /* 0x0000c80029297a20 */ /* 0x000fe20000410000 */
[----:B------:R-:W1:Y:S01]  /*11880*/  MUFU.TANH R194, R34 ;  /* 0x0000002200c27308 */ /* 0x000e620000002400 */
[----:B------:R-:W-:Y:S01]  /*11890*/  FMNMX.FTZ R0, R185, R0, !PT ;  /* 0x00000000b9007209 */ /* 0x000fe20007810000 */
[----:B------:R-:W-:Y:S01]  /*118a0*/  FMUL.FTZ R46, R46, c[0x0][0x320] ;  /* 0x0000c8002e2e7a20 */ /* 0x000fe20000410000 */
[----:B------:R-:W-:Y:S01]  /*118b0*/  MOV R210, R241 ;  /* 0x000000f100d27202 */ /* 0x000fe20000000f00 */
[----:B------:R-:W-:Y:S01]  /*118c0*/  FMUL.FTZ R47, R47, c[0x0][0x320] ;  /* 0x0000c8002f2f7a20 */ /* 0x000fe20000410000 */
[----:B------:R-:W-:Y:S05]  /*118d0*/  FMNMX.FTZ R0, R184, R0, !PT ;  /* 0x00000000b8007209 */ /* 0x000fea0007810000 */
[----:B------:R-:W1:Y:S01]  /*118e0*/  MUFU.TANH R215, R37 ;  /* 0x0000002500d77308 */ /* 0x000e620000002400 */
[----:B------:R-:W-:Y:S02]  /*118f0*/  FMNMX.FTZ R0, R183, R0, !PT ;  /* 0x00000000b7007209 */ /* 0x000fe40007810000 */
[----:B------:R-:W-:Y:S02]  /*11900*/  FMNMX.FTZ R4, R214, R4, !PT ;  /* 0x00000004d6047209 */ /* 0x000fe40007810000 */
[----:B------:R-:W-:Y:S05]  /*11910*/  FMNMX.FTZ R0, R199, R0, !PT ;  /* 0x00000000c7007209 */ /* 0x000fea0007810000 */
        /* <DEDUP_REMOVED lines=15> */
[----:B-1----:R-:W-:Y:S07]  /*11a10*/  FMNMX.FTZ R4, R212, R4, !PT ;  /* 0x00000004d4047209 */ /* 0x002fee0007810000 */
        /* <DEDUP_REMOVED lines=14> */
[----:B------:R-:W4:Y:S01]  /*11b00*/  MUFU.TANH R102, R44 ;  /* 0x0000002c00667308 */ /* 0x000f220000002400 */
[----:B------:R-:W-:Y:S04]  /*11b10*/  FMNMX.FTZ R2, R240, R2, !PT ;  /* 0x00000002f0027209 */ /* 0x000fe80007810000 */
[----:B------:R-:W-:Y:S05]  /*11b20*/  FMNMX.FTZ R2, R211, R2, !PT ;  /* 0x00000002d3027209 */ /* 0x000fea0007810000 */
[----:B------:R-:W4:Y:S01]  /*11b30*/  MUFU.TANH R179, R65 ;  /* 0x0000004100b37308 */ /* 0x000f220000002400 */
[----:B-1----:R-:W-:Y:S09]  /*11b40*/  FMNMX.FTZ R0, R248, R0, !PT ;  /* 0x00000000f8007209 */ /* 0x002ff20007810000 */
[----:B------:R-:W1:Y:S01]  /*11b50*/  MUFU.TANH R243, R66 ;  /* 0x0000004200f37308 */ /* 0x000e620000002400 */
[----:B----4-:R-:W-:Y:S04]  /*11b60*/  MOV R209, R102 ;  /* 0x0000006600d17202 */ /* 0x010fe80000000f00 */
[----:B------:R-:W-:Y:S05]  /*11b70*/  FMNMX.FTZ R0, R209, R0, !PT ;  /* 0x00000000d1007209 */ /* 0x000fea0007810000 */
[----:B------:R-:W4:Y:S01]  /*11b80*/  MUFU.TANH R242, R67 ;  /* 0x0000004300f27308 */ /* 0x000f220000002400 */
[----:B------:R-:W-:Y:S02]  /*11b90*/  FMNMX.FTZ R0, R210, R0, !PT ;  /* 0x00000000d2007209 */ /* 0x000fe40007810000 */
[----:B------:R-:W-:Y:S05]  /*11ba0*/  FMNMX.FTZ R4, R179, R4, !PT ;  /* 0x00000004b3047209 */ /* 0x000fea0007810000 */
[----:B------:R-:W5:Y:S02]  /*11bb0*/  SHFL.BFLY PT, R7, R4, 0x2, 0x1f ;  /* 0x0c401f0004077f89 */ /* 0x000f6400000e0000 */
[----:B------:R-:W5:Y:S01]  /*11bc0*/  MUFU.TANH R51, R56 ;  /* 0x0000003800337308 */ /* 0x000f620000002400 */
[----:B-1----:R-:W-:Y:S09]  /*11bd0*/  FMNMX.FTZ R2, R243, R2, !PT ;  /* 0x00000002f3027209 */ /* 0x002ff20007810000 */
[----:B------:R-:W1:Y:S01]  /*11be0*/  MUFU.TANH R49, R57 ;  /* 0x0000003900317308 */ /* 0x000e620000002400 */
[----:B----4-:R-:W-:Y:S05]  /*11bf0*/  FMNMX.FTZ R2, R242, R2, !PT ;  /* 0x00000002f2027209 */ /* 0x010fea0007810000 */
[----:B------:R-:W4:Y:S04]  /*11c00*/  SHFL.BFLY PT, R6, R2, 0x2, 0x1f ;  /* 0x0c401f0002067f89 */ /* 0x000f2800000e0000 */
[----:B------:R-:W2:Y:S01]  /*11c10*/  MUFU.TANH R50, R60 ;  /* 0x0000003c00327308 */ /* 0x000ea20000002400 */
[----:B-----5:R-:W-:Y:S02]  /*11c20*/  FMNMX.FTZ R4, R4, R7, !PT ;  /* 0x0000000704047209 */ /* 0x020fe40007810000 */
[----:B------:R-:W-:Y:S03]  /*11c30*/  FMNMX.FTZ R0, R51, R0, !PT ;  /* 0x0000000033007209 */ /* 0x000fe60007810000 */
[----:B------:R-:W5:Y:S04]  /*11c40*/  SHFL.BFLY PT, R104, R4, 0x1, 0x1f ;  /* 0x0c201f0004687f89 */ /* 0x000f6800000e0000 */
[----:B------:R-:W3:Y:S01]  /*11c50*/  MUFU.TANH R48, R61 ;  /* 0x0000003d00307308 */ /* 0x000ee20000002400 */
[----:B-1----:R-:W-:Y:S09]  /*11c60*/  FMNMX.FTZ R0, R49, R0, !PT ;  /* 0x0000000031007209 */ /* 0x002ff20007810000 */
[----:B------:R-:W1:Y:S01]  /*11c70*/  MUFU.TANH R203, R26 ;  /* 0x0000001a00cb7308 */ /* 0x000e620000002400 */
[----:B----4-:R-:W-:Y:S02]  /*11c80*/  FMNMX.FTZ R2, R2, R6, !PT ;  /* 0x0000000602027209 */ /* 0x010fe40007810000 */
[----:B--2---:R-:W-:Y:S03]  /*11c90*/  FMNMX.FTZ R0, R50, R0, !PT ;  /* 0x0000000032007209 */ /* 0x004fe60007810000 */
[----:B------:R-:W2:Y:S04]  /*11ca0*/  SHFL.BFLY PT, R103, R2, 0x1, 0x1f ;  /* 0x0c201f0002677f89 */ /* 0x000ea800000e0000 */
[----:B------:R-:W4:Y:S01]  /*11cb0*/  MUFU.TANH R204, R27 ;  /* 0x0000001b00cc7308 */ /* 0x000f220000002400 */
[----:B-----5:R-:W-:Y:S02]  /*11cc0*/  FMNMX.FTZ R104, R4, R104, !PT ;  /* 0x0000006804687209 */ /* 0x020fe40007810000 */
[----:B---3--:R-:W-:Y:S03]  /*11cd0*/  FMNMX.FTZ R0, R48, R0, !PT ;  /* 0x0000000030007209 */ /* 0x008fe60007810000 */
[----:B------:R-:W-:Y:S02]  /*11ce0*/  FMUL.FTZ R173, R104, c[0x0][0x2d0] ;  /* 0x0000b40068ad7a20 */ /* 0x000fe40000410000 */
[----:B------:R-:W3:Y:S02]  /*11cf0*/  SHFL.BFLY PT, R102, R0, 0x2, 0x1f ;  /* 0x0c401f0000667f89 */ /* 0x000ee400000e0000 */
[----:B------:R-:W5:Y:S01]  /*11d00*/  MUFU.TANH R213, R30 ;  /* 0x0000001e00d57308 */ /* 0x000f620000002400 */
[--C-:B------:R-:W-:Y:S01]  /*11d10*/  FFMA.FTZ R40, R193, c[0x0][0x2d0], -R173.reuse ;  /* 0x0000b400c1287a23 */ /* 0x100fe200000108ad */
[----:B-1----:R-:W-:Y:S08]  /*11d20*/  FMNMX.FTZ R5, R203, R5, !PT ;  /* 0x00000005cb057209 */ /* 0x002ff00007810000 */
[----:B------:R-:W1:Y:S01]  /*11d30*/  MUFU.TANH R235, R31 ;  /* 0x0000001f00eb7308 */ /* 0x000e620000002400 */
[----:B--2---:R-:W-:Y:S02]  /*11d40*/  FMNMX.FTZ R103, R2, R103, !PT ;  /* 0x0000006702677209 */ /* 0x004fe40007810000 */
[----:B----4-:R-:W-:Y:S02]  /*11d50*/  FMNMX.FTZ R5, R204, R5, !PT ;  /* 0x00000005cc057209 */ /* 0x010fe40007810000 */
[----:B------:R-:W-:Y:S05]  /*11d60*/  MOV R27, c[0x0][0x1e0] ;  /* 0x00007800001b7a02 */ /* 0x000fea0000000f00 */
[----:B------:R-:W2:Y:S01]  /*11d70*/  MUFU.TANH R239, R42 ;  /* 0x0000002a00ef7308 */ /* 0x000ea20000002400 */
[----:B---3--:R-:W-:Y:S02]  /*11d80*/  FMNMX.FTZ R102, R0, R102, !PT ;  /* 0x0000006600667209 */ /* 0x008fe40007810000 */
        /* <DEDUP_REMOVED lines=23> */
[----:B------:R-:W-:Y:S01]  /*11f00*/  MUFU.EX2 R43, R11 ;  /* 0x0000000b002b7308 */ /* 0x000fe20000000800 */
[----:B---3--:R-:W-:Y:S09]  /*11f10*/  MOV R182, R20 ;  /* 0x0000001400b67202 */ /* 0x008ff20000000f00 */
[----:B------:R2:W3:Y:S01]  /*11f20*/  MUFU.EX2 R101, R0 ;  /* 0x0000000000657308 */ /* 0x0004e20000000800 */
[--C-:B-1----:R-:W-:Y:S02]  /*11f30*/  FFMA.FTZ R4, R174, c[0x0][0x2d0], -R173.reuse ;  /* 0x0000b400ae047a23 */ /* 0x102fe400000108ad */
[----:B------:R-:W-:Y:S07]  /*11f40*/  FMUL.FTZ R174, R103, c[0x0][0x2d0] ;  /* 0x0000b40067ae7a20 */ /* 0x000fee0000410000 */
[----:B------:R1:W-:Y:S01]  /*11f50*/  MUFU.EX2 R26, R4 ;  /* 0x00000004001a7308 */ /* 0x0003e20000000800 */
[--C-:B------:R-:W-:Y:S02]  /*11f60*/  FFMA.FTZ R5, R18, c[0x0][0x2d0], -R174.reuse ;  /* 0x0000b40012057a23 */ /* 0x100fe400000108ae */
[--C-:B------:R-:W-:Y:S02]  /*11f70*/  FFMA.FTZ R64, R195, c[0x0][0x2d0], -R174.reuse ;  /* 0x0000b400c3407a23 */ /* 0x100fe400000108ae */
[--C-:B------:R-:W-:Y:S02]  /*11f80*/  FFMA.FTZ R56, R197, c[0x0][0x2d0], -R174.reuse ;  /* 0x0000b400c5387a23 */ /* 0x100fe400000108ae */
[----:B------:R-:W-:Y:S03]  /*11f90*/  FFMA.FTZ R60, R194, c[0x0][0x2d0], -R174 ;  /* 0x0000b400c23c7a23 */ /* 0x000fe600000108ae */
[----:B------:R4:W-:Y:S01]  /*11fa0*/  MUFU.EX2 R246, R5 ;  /* 0x0000000500f67308 */ /* 0x0009e20000000800 */
[----:B--2---:R-:W-:Y:S02]  /*11fb0*/  FADD.FTZ R0, -R103, R100 ;  /* 0x0000006467007221 */ /* 0x004fe40000010100 */
[C---:B---3--:R-:W-:Y:S01]  /*11fc0*/  FMUL.FTZ R33, R101.reuse, R137 ;  /* 0x0000008965217220 */ /* 0x048fe20000410000 */
[----:B------:R-:W-:Y:S01]  /*11fd0*/  MOV R137, R242 ;  /* 0x000000f200897202 */ /* 0x000fe20000000f00 */
[----:B------:R-:W-:Y:S05]  /*11fe0*/  FMUL.FTZ R3, R0, c[0x0][0x2d0] ;  /* 0x0000b40000037a20 */ /* 0x000fea0000410000 */
[----:B------:R-:W2:Y:S01]  /*11ff0*/  MUFU.TANH R25, R58 ;  /* 0x0000003a00197308 */ /* 0x000ea20000002400 */
        /* <DEDUP_REMOVED lines=8> */
[----:B----4-:R-:W-:Y:S01]  /*12080*/  @P0 SHF.L.U32 R5, R6, 0x6, RZ ;  /* 0x0000000606050819 */ /* 0x010fe200000006ff */
[C---:B------:R-:W-:Y:S02]  /*12090*/  FMUL.FTZ R85, R101.reuse, R85 ;  /* 0x0000005565557220 */ /* 0x040fe40000410000 */
[C---:B------:R-:W-:Y:S02]  /*120a0*/  FMUL.FTZ R96, R101.reuse, R96 ;  /* 0x0000006065607220 */ /* 0x040fe40000410000 */
[----:B------:R-:W-:Y:S01]  /*120b0*/  FMUL.FTZ R97, R101, R97 ;  /* 0x0000006165617220 */ /* 0x000fe20000410000 */
[----:B------:R-:W3:Y:S01]  /*120c0*/  MUFU.TANH R44, R59 ;  /* 0x0000003b002c7308 */ /* 0x000ee20000002400 */
[----:B--2---:R-:W-:Y:S09]  /*120d0*/  FMNMX.FTZ R2, R25, R2, !PT ;  /* 0x0000000219027209 */ /* 0x004ff20007810000 */
[----:B------:R-:W2:Y:S01]  /*120e0*/  MUFU.TANH R107, R62 ;  /* 0x0000003e006b7308 */ /* 0x000ea20000002400 */
[--C-:B-1----:R-:W-:Y:S09]  /*120f0*/  FFMA.FTZ R4, R181, c[0x0][0x2d0], -R174.reuse ;  /* 0x0000b400b5047a23 */ /* 0x102ff200000108ae */
[----:B------:R1:W-:Y:S01]  /*12100*/  MUFU.EX2 R45, R4 ;  /* 0x00000004002d7308 */ /* 0x0003e20000000800 */
[----:B---3--:R-:W-:Y:S09]  /*12110*/  FMNMX.FTZ R2, R44, R2, !PT ;  /* 0x000000022c027209 */ /* 0x008ff20007810000 */
        /* <DEDUP_REMOVED lines=35> */
[C---:B------:R-:W-:Y:S01]  /*12350*/  @P0 IADD3.X R6, R4.reuse, R29, RZ, P2, !PT ;  /* 0x0000001d04060210 */ /* 0x040fe200017fe4ff */
        /* <DEDUP_REMOVED lines=8> */
[C---:B------:R-:W-:Y:S01]  /*123e0*/  FMUL.FTZ R88, R3.reuse, R88 ;  /* 0x0000005803587220 */ /* 0x040fe20000410000 */
[----:B------:R-:W-:Y:S01]  /*123f0*/  @P0 IADD3.X R9, R4, R21, RZ, P1, !PT ;  /* 0x0000001504090210 */ /* 0x000fe20000ffe4ff */
[----:B------:R-:W-:Y:S01]  /*12400*/  FMUL.FTZ R89, R3, R89 ;  /* 0x0000005903597220 */ /* 0x000fe20000410000 */
[----:B------:R-:W-:Y:S01]  /*12410*/  @P0 LEA R12, P1, R7, c[0x0][0x1c8], 0x1 ;  /* 0x00007200070c0a11 */ /* 0x000fe200078208ff */
[C---:B------:R-:W-:Y:S01]  /*12420*/  FMUL.FTZ R92, R3.reuse, R92 ;  /* 0x0000005c035c7220 */ /* 0x040fe20000410000 */
[----:B------:R-:W-:Y:S01]  /*12430*/  @P0 IADD3 R5, P3, R8, R5, RZ ;  /* 0x0000000508050210 */ /* 0x000fe20007f7e0ff */
[----:B------:R-:W-:Y:S01]  /*12440*/  FMUL.FTZ R93, R3, R93 ;  /* 0x0000005d035d7220 */ /* 0x000fe20000410000 */
[----:B------:R-:W-:Y:S01]  /*12450*/  @P0 IADD3.X R8, R4, R22, RZ, P2, !PT ;  /* 0x0000001604080210 */ /* 0x000fe200017fe4ff */
[----:B------:R-:W-:Y:S01]  /*12460*/  FMUL.FTZ R98, R100, R98 ;  /* 0x0000006264627220 */ /* 0x000fe20000410000 */
[----:B------:R-:W-:Y:S01]  /*12470*/  @P0 LEA R10, P2, R6, c[0x0][0x1c8], 0x1 ;  /* 0x00007200060a0a11 */ /* 0x000fe200078408ff */
[----:B------:R-:W-:Y:S01]  /*12480*/  FMUL.FTZ R99, R100, R99 ;  /* 0x0000006364637220 */ /* 0x000fe20000410000 */
[----:B------:R-:W-:Y:S02]  /*12490*/  @P0 LEA.HI.X R13, R7, c[0x0][0x1cc], R9, 0x1, P1 ;  /* 0x00007300070d0a11 */ /* 0x000fe400008f0c09 */
[----:B------:R-:W-:Y:S01]  /*124a0*/  @P0 LEA.HI.X R11, R6, c[0x0][0x1cc], R8, 0x1, P2 ;  /* 0x00007300060b0a11 */ /* 0x000fe200010f0c08 */
[----:B------:R-:W-:Y:S01]  /*124b0*/  FFMA.FTZ R6, R185, c[0x0][0x2d0], -R175 ;  /* 0x0000b400b9067a23 */ /* 0x000fe200000108af */
[----:B------:R-:W-:Y:S01]  /*124c0*/  @P0 IADD3 R9, P2, R5, R32, RZ ;  /* 0x0000002005090210 */ /* 0x000fe20007f5e0ff */
[----:B------:R-:W-:Y:S01]  /*124d0*/  FMUL.FTZ R32, R101, R136 ;  /* 0x0000008865207220 */ /* 0x000fe20000410000 */
[----:B------:R-:W-:Y:S02]  /*124e0*/  @P0 IADD3.X R4, R27, R4, RZ, P3, !PT ;  /* 0x000000041b040210 */ /* 0x000fe40001ffe4ff */
[C---:B------:R-:W-:Y:S02]  /*124f0*/  @P0 IADD3 R7, P1, R5.reuse, R24, RZ ;  /* 0x0000001805070210 */ /* 0x040fe40007f3e0ff */
[----:B------:R-:W-:Y:S01]  /*12500*/  @P0 IADD3 R5, P3, R5, R23, RZ ;  /* 0x0000001705050210 */ /* 0x000fe20007f7e0ff */
[----:B------:R2:W-:Y:S01]  /*12510*/  MUFU.EX2 R24, R6 ;  /* 0x0000000600187308 */ /* 0x0005e20000000800 */
[----:B------:R-:W-:Y:S02]  /*12520*/  @P0 LEA R8, P4, R9, c[0x0][0x1c8], 0x1 ;  /* 0x0000720009080a11 */ /* 0x000fe400078808ff */
[C---:B------:R-:W-:Y:S02]  /*12530*/  @P0 IADD3.X R16, R4.reuse, R21, RZ, P3, !PT ;  /* 0x0000001504100210 */ /* 0x040fe40001ffe4ff */
[----:B------:R-:W-:Y:S02]  /*12540*/  ISETP.NE.AND P3, PT, R251, RZ, PT ;  /* 0x000000fffb00720c */ /* 0x000fe40003f65270 */
[C---:B------:R-:W-:Y:S01]  /*12550*/  @P0 IADD3.X R17, R4.reuse, R29, RZ, P2, !PT ;  /* 0x0000001d04110210 */ /* 0x040fe200017fe4ff */
[----:B------:R-:W-:Y:S01]  /*12560*/  FMUL.FTZ R29, R3, R133 ;  /* 0x00000085031d7220 */ /* 0x000fe20000410000 */
[----:B------:R-:W-:Y:S02]  /*12570*/  @P0 IADD3.X R18, R4, R22, RZ, P1, !PT ;  /* 0x0000001604120210 */ /* 0x000fe40000ffe4ff */
[----:B------:R-:W-:Y:S01]  /*12580*/  @P0 LEA.HI.X R9, R9, c[0x0][0x1cc], R17, 0x1, P4 ;  /* 0x0000730009090a11 */ /* 0x000fe200020f0c11 */
[----:B------:R-:W-:Y:S01]  /*12590*/  FMUL.FTZ R17, R101, R121 ;  /* 0x0000007965117220 */ /* 0x000fe20000410000 */
[----:B------:R-:W-:Y:S02]  /*125a0*/  @P0 LEA R4, P1, R5, c[0x0][0x1c8], 0x1 ;  /* 0x0000720005040a11 */ /* 0x000fe400078208ff */
[----:B-1----:R-:W-:Y:S01]  /*125b0*/  FMNMX.FTZ R2, R0, R2, !PT ;  /* 0x0000000200027209 */ /* 0x002fe20007810000 */
[----:B------:R-:W-:Y:S01]  /*125c0*/  FFMA.FTZ R0, R19, c[0x0][0x2d0], -R174 ;  /* 0x0000b40013007a23 */ /* 0x000fe200000108ae */
[----:B------:R-:W-:Y:S01]  /*125d0*/  @P0 LEA.HI.X R5, R5, c[0x0][0x1cc], R16, 0x1, P1 ;  /* 0x0000730005050a11 */ /* 0x000fe200008f0c10 */
[----:B------:R1:W-:Y:S01]  /*125e0*/  @P0 LDGSTS.E.BYPASS.LTC128B.128 [R233+0x3100], [R14.64], !P3 ;  /* 0x031000000ee90fae */ /* 0x0003e2000d901d46 */
[--C-:B------:R-:W-:Y:S01]  /*125f0*/  FFMA.FTZ R19, R184, c[0x0][0x2d0], -R175.reuse ;  /* 0x0000b400b8137a23 */ /* 0x100fe200000108af */
[----:B------:R3:W-:Y:S01]  /*12600*/  MUFU.EX2 R180, R0 ;  /* 0x0000000000b47308 */ /* 0x0007e20000000800 */
[----:B------:R-:W-:Y:S01]  /*12610*/  FMUL.FTZ R105, R2, c[0x0][0x2d0] ;  /* 0x0000b40002697a20 */ /* 0x000fe20000410000 */
[----:B------:R-:W-:Y:S01]  /*12620*/  MOV R136, R243 ;  /* 0x000000f300887202 */ /* 0x000fe20000000f00 */
[----:B------:R-:W-:Y:S01]  /*12630*/  FFMA.FTZ R16, R183, c[0x0][0x2d0], -R175 ;  /* 0x0000b400b7107a23 */ /* 0x000fe200000108af */
[----:B--2---:R-:W-:Y:S01]  /*12640*/  @P0 LEA R6, P2, R7, c[0x0][0x1c8], 0x1 ;  /* 0x0000720007060a11 */ /* 0x004fe200078408ff */
[----:B------:R-:W-:Y:S01]  /*12650*/  FFMA.FTZ R107, R107, c[0x0][0x2d0], -R105 ;  /* 0x0000b4006b6b7a23 */ /* 0x000fe20000010869 */
[----:B------:R2:W-:Y:S01]  /*12660*/  @P0 LDGSTS.E.BYPASS.LTC128B.128 [R233+0x4100], [R10.64], !P6 ;  /* 0x041000000ae90fae */ /* 0x0005e2000f101d46 */
[----:B------:R-:W-:Y:S01]  /*12670*/  MOV R184, R25 ;  /* 0x0000001900b87202 */ /* 0x000fe20000000f00 */
[----:B------:R-:W-:Y:S01]  /*12680*/  FMUL.FTZ R25, R3, R129 ;  /* 0x0000008103197220 */ /* 0x000fe20000410000 */
[----:B------:R-:W-:Y:S01]  /*12690*/  @P0 LEA.HI.X R7, R7, c[0x0][0x1cc], R18, 0x1, P2 ;  /* 0x0000730007070a11 */ /* 0x000fe200010f0c12 */
[----:B------:R-:W4:Y:S01]  /*126a0*/  MUFU.EX2 R20, R19 ;  /* 0x0000001300147308 */ /* 0x000f220000000800 */
[----:B------:R-:W-:Y:S01]  /*126b0*/  FMUL.FTZ R18, R100, R122 ;  /* 0x0000007a64127220 */ /* 0x000fe20000410000 */
[----:B------:R-:W-:Y:S01]  /*126c0*/  MOV R129, R44 ;  /* 0x0000002c00817202 */ /* 0x000fe20000000f00 */
[----:B------:R-:W-:Y:S01]  /*126d0*/  FFMA.FTZ R44, R190, c[0x0][0x2d0], -R173 ;  /* 0x0000b400be2c7a23 */ /* 0x000fe200000108ad */
[----:B------:R5:W-:Y:S01]  /*126e0*/  @P0 LDGSTS.E.BYPASS.LTC128B.128 [R233+0x5100], [R12.64], !P5 ;  /* 0x051000000ce90fae */ /* 0x000be2000e901d46 */
[----:B------:R-:W-:Y:S02]  /*126f0*/  MOV R145, R247 ;  /* 0x000000f700917202 */ /* 0x000fe40000000f00 */
[----:B------:R-:W-:Y:S02]  /*12700*/  MOV R185, R249 ;  /* 0x000000f900b97202 */ /* 0x000fe40000000f00 */
[----:B------:R-:W-:Y:S01]  /*12710*/  MOV R133, R246 ;  /* 0x000000f600857202 */ /* 0x000fe20000000f00 */
[----:B------:R1:W-:Y:S02]  /*12720*/  MUFU.EX2 R252, R16 ;  /* 0x0000001000fc7308 */ /* 0x0003e40000000800 */
[----:B------:R1:W-:Y:S01]  /*12730*/  @P0 LDGSTS.E.BYPASS.LTC128B.128 [R233+0x3900], [R8.64], !P3 ;  /* 0x0390000008e90fae */ /* 0x0003e2000d901d46 */
[----:B---3--:R-:W-:Y:S02]  /*12740*/  FADD.FTZ R0, -R2, R106 ;  /* 0x0000006a02007221 */ /* 0x008fe40000010100 */
[----:B------:R-:W-:Y:S02]  /*12750*/  FFMA.FTZ R106, R199, c[0x0][0x2d0], -R175 ;  /* 0x0000b400c76a7a23 */ /* 0x000fe400000108af */
[----:B------:R-:W-:Y:S03]  /*12760*/  FMUL.FTZ R0, R0, c[0x0][0x2d0] ;  /* 0x0000b40000007a20 */ /* 0x000fe60000410000 */
[----:B------:R3:W-:Y:S01]  /*12770*/  @P0 LDGSTS.E.BYPASS.LTC128B.128 [R233+0x4900], [R6.64], !P6 ;  /* 0x0490000006e90fae */ /* 0x0007e2000f101d46 */
[----:B------:R3:W-:Y:S01]  /*12780*/  MUFU.EX2 R243, R106 ;  /* 0x0000006a00f37308 */ /* 0x0007e20000000800 */
[----:B--2---:R-:W-:Y:S01]  /*12790*/  FFMA.FTZ R10, R188, c[0x0][0x2d0], -R105 ;  /* 0x0000b400bc0a7a23 */ /* 0x004fe20000010869 */
[----:B----4-:R-:W-:Y:S01]  /*127a0*/  MOV R183, R20 ;  /* 0x0000001400b77202 */ /* 0x010fe20000000f00 */
[----:B------:R-:W-:Y:S01]  /*127b0*/  FMUL.FTZ R19, R100, R123 ;  /* 0x0000007b64137220 */ /* 0x000fe20000410000 */
[----:B------:R-:W-:Y:S03]  /*127c0*/  MOV R188, R248 ;  /* 0x000000f800bc7202 */ /* 0x000fe60000000f00 */
[----:B------:R2:W-:Y:S03]  /*127d0*/  @P0 LDGSTS.E.BYPASS.LTC128B.128 [R233+0x5900], [R4.64], !P5 ;  /* 0x0590000004e90fae */ /* 0x0005e6000e901d46 */
[----:B------:R-:W4:Y:S01]  /*127e0*/  MUFU.EX2 R0, R0 ;  /* 0x0000000000007308 */ /* 0x000f220000000800 */
[C---:B-----5:R-:W-:Y:S02]  /*127f0*/  FMUL.FTZ R12, R3.reuse, R116 ;  /* 0x00000074030c7220 */ /* 0x060fe40000410000 */
[----:B------:R-:W-:Y:S02]  /*12800*/  FMUL.FTZ R13, R3, R117 ;  /* 0x00000075030d7220 */ /* 0x000fe40000410000 */
[----:B------:R-:W5:Y:S01]  /*12810*/  LDSM.16.MT88.4 R20, [R217+0x100] ;  /* 0x00010000d914783b */ /* 0x000f620000004200 */
[----:B-1----:R-:W-:Y:S02]  /*12820*/  FMUL.FTZ R16, R101, R120 ;  /* 0x0000007865107220 */ /* 0x002fe40000410000 */
[C---:B------:R-:W-:Y:S02]  /*12830*/  FMUL.FTZ R8, R3.reuse, R108 ;  /* 0x0000006c03087220 */ /* 0x040fe40000410000 */
[----:B------:R1:W-:Y:S01]  /*12840*/  MUFU.EX2 R205, R10 ;  /* 0x0000000a00cd7308 */ /* 0x0003e20000000800 */
[----:B------:R-:W-:Y:S02]  /*12850*/  FMUL.FTZ R9, R3, R109 ;  /* 0x0000006d03097220 */ /* 0x000fe40000410000 */
[----:B------:R-:W5:Y:S01]  /*12860*/  LDSM.16.MT88.4 R36, [R218+0x100] ;  /* 0x00010000da24783b */ /* 0x000f620000004200 */
[----:B---3--:R-:W-:Y:S02]  /*12870*/  FFMA.FTZ R106, R198, c[0x0][0x2d0], -R175 ;  /* 0x0000b400c66a7a23 */ /* 0x008fe400000108af */
[----:B------:R-:W-:Y:S01]  /*12880*/  FMUL.FTZ R6, R100, R114 ;  /* 0x0000007264067220 */ /* 0x000fe20000410000 */
[----:B------:R-:W-:Y:S01]  /*12890*/  F2FP.PACK_AB R114, R182, R245 ;  /* 0x000000f5b672723e */ /* 0x000fe200000000ff */
[----:B------:R-:W-:Y:S01]  /*128a0*/  FMUL.FTZ R7, R100, R115 ;  /* 0x0000007364077220 */ /* 0x000fe20000410000 */
[----:B------:R-:W-:Y:S01]  /*128b0*/  F2FP.PACK_AB R115, R180, R246 ;  /* 0x000000f6b473723e */ /* 0x000fe200000000ff */
[----:B------:R3:W-:Y:S01]  /*128c0*/  MUFU.EX2 R242, R106 ;  /* 0x0000006a00f27308 */ /* 0x0007e20000000800 */
[----:B------:R-:W5:Y:S01]  /*128d0*/  LDSM.16.MT88.4 R52, [R217+0x1100] ;  /* 0x00110000d934783b */ /* 0x000f620000004200 */
[----:B--2---:R-:W-:Y:S01]  /*128e0*/  FFMA.FTZ R4, R189, c[0x0][0x2d0], -R105 ;  /* 0x0000b400bd047a23 */ /* 0x004fe20000010869 */
[----:B------:R-:W-:Y:S01]  /*128f0*/  MOV R189, R48 ;  /* 0x0000003000bd7202 */ /* 0x000fe20000000f00 */
[----:B------:R-:W-:Y:S01]  /*12900*/  FMUL.FTZ R5, R101, R113 ;  /* 0x0000007165057220 */ /* 0x000fe20000410000 */
[----:B------:R-:W-:Y:S01]  /*12910*/  F2FP.PACK_AB R113, R181, R45 ;  /* 0x0000002db571723e */ /* 0x000fe200000000ff */
[C---:B----4-:R-:W-:Y:S03]  /*12920*/  FMUL.FTZ R11, R0.reuse, R111 ;  /* 0x0000006f000b7220 */ /* 0x050fe60000410000 */
[----:B------:R-:W-:Y:S01]  /*12930*/  LDSM.16.MT88.4 R120, [R217+0x2100] ;  /* 0x00210000d978783b */ /* 0x000fe20000004200 */
[----:B------:R-:W2:Y:S01]  /*12940*/  MUFU.EX2 R206, R4 ;  /* 0x0000000400ce7308 */ /* 0x000ea20000000800 */
[C---:B------:R-:W-:Y:S02]  /*12950*/  FMUL.FTZ R14, R0.reuse, R118 ;  /* 0x00000076000e7220 */ /* 0x040fe40000410000 */
[C---:B------:R-:W-:Y:S02]  /*12960*/  FMUL.FTZ R15, R0.reuse, R119 ;  /* 0x00000077000f7220 */ /* 0x040fe40000410000 */
[----:B-1----:R-:W-:Y:S01]  /*12970*/  FMUL.FTZ R10, R0, R110 ;  /* 0x0000006e000a7220 */ /* 0x002fe20000410000 */
[----:B------:R-:W-:Y:S01]  /*12980*/  F2FP.PACK_AB R110, R252, R183 ;  /* 0x000000b7fc6e723e */ /* 0x000fe200000000ff */
[C---:B------:R-:W-:Y:S01]  /*12990*/  FMUL.FTZ R27, R0.reuse, R131 ;  /* 0x00000083001b7220 */ /* 0x040fe20000410000 */
[----:B------:R-:W-:Y:S01]  /*129a0*/  MOV R131, R42 ;  /* 0x0000002a00837202 */ /* 0x000fe20000000f00 */
[C---:B------:R-:W-:Y:S01]  /*129b0*/  FMUL.FTZ R30, R0.reuse, R134 ;  /* 0x00000086001e7220 */ /* 0x040fe20000410000 */
[----:B------:R1:W-:Y:S01]  /*129c0*/  MUFU.EX2 R249, R44 ;  /* 0x0000002c00f97308 */ /* 0x0003e20000000800 */
[C---:B------:R-:W-:Y:S01]  /*129d0*/  FMUL.FTZ R31, R0.reuse, R135 ;  /* 0x00000087001f7220 */ /* 0x040fe20000410000 */
[----:B------:R-:W4:Y:S01]  /*129e0*/  LDSM.16.MT88.4 R116, [R218+0x1100] ;  /* 0x00110000da74783b */ /* 0x000f220000004200 */
[----:B------:R-:W-:Y:S01]  /*129f0*/  FFMA.FTZ R48, R191, c[0x0][0x2d0], -R173 ;  /* 0x0000b400bf307a23 */ /* 0x000fe200000108ad */
[----:B------:R-:W-:Y:S01]  /*12a00*/  MOV R134, R245 ;  /* 0x000000f500867202 */ /* 0x000fe20000000f00 */
[----:B---3--:R-:W-:Y:S01]  /*12a10*/  FFMA.FTZ R106, R201, c[0x0][0x2d0], -R175 ;  /* 0x0000b400c96a7a23 */ /* 0x008fe200000108af */
[----:B------:R-:W-:Y:S01]  /*12a20*/  MOV R135, R244 ;  /* 0x000000f400877202 */ /* 0x000fe20000000f00 */
[C---:B------:R-:W-:Y:S01]  /*12a30*/  FMUL.FTZ R46, R0.reuse, R150 ;  /* 0x00000096002e7220 */ /* 0x040fe20000410000 */
[----:B------:R-:W-:Y:S01]  /*12a40*/  MOV R191, R185 ;  /* 0x000000b900bf7202 */ /* 0x000fe20000000f00 */
[C---:B------:R-:W-:Y:S01]  /*12a50*/  FMUL.FTZ R47, R0.reuse, R151 ;  /* 0x00000097002f7220 */ /* 0x040fe20000410000 */
[----:B------:R3:W-:Y:S01]  /*12a60*/  MUFU.EX2 R241, R106 ;  /* 0x0000006a00f17308 */ /* 0x0007e20000000800 */
[C---:B------:R-:W-:Y:S01]  /*12a70*/  FMUL.FTZ R58, R0.reuse, R162 ;  /* 0x000000a2003a7220 */ /* 0x040fe20000410000 */
[----:B------:R-:W0:Y:S01]  /*12a80*/  LDGDEPBAR ;  /* 0x00000000000079af */ /* 0x000e220000000000 */
[----:B------:R-:W-:Y:S01]  /*12a90*/  FMUL.FTZ R59, R0, R163 ;  /* 0x000000a3003b7220 */ /* 0x000fe20000410000 */
[----:B--2---:R-:W-:Y:S01]  /*12aa0*/  F2FP.PACK_AB R109, R206, R205 ;  /* 0x000000cdce6d723e */ /* 0x004fe200000000ff */
[----:B------:R-:W-:Y:S01]  /*12ab0*/  FFMA.FTZ R4, R187, c[0x0][0x2d0], -R105 ;  /* 0x0000b400bb047a23 */ /* 0x000fe20000010869 */
[----:B------:R-:W-:Y:S01]  /*12ac0*/  MOV R187, R26 ;  /* 0x0000001a00bb7202 */ /* 0x000fe20000000f00 */
[C---:B------:R-:W-:Y:S01]  /*12ad0*/  FMUL.FTZ R26, R0.reuse, R130 ;  /* 0x00000082001a7220 */ /* 0x040fe20000410000 */
[----:B------:R-:W-:Y:S01]  /*12ae0*/  MOV R130, R45 ;  /* 0x0000002d00827202 */ /* 0x000fe20000000f00 */
[C---:B------:R-:W-:Y:S01]  /*12af0*/  FMUL.FTZ R45, R3.reuse, R149 ;  /* 0x00000095032d7220 */ /* 0x040fe20000410000 */
[----:B------:R2:W-:Y:S01]  /*12b00*/  MUFU.EX2 R207, R4 ;  /* 0x0000000400cf7308 */ /* 0x0005e20000000800 */
[C---:B------:R-:W-:Y:S02]  /*12b10*/  FMUL.FTZ R62, R0.reuse, R166 ;  /* 0x000000a6003e7220 */ /* 0x040fe40000410000 */
[C---:B------:R-:W-:Y:S02]  /*12b20*/  FMUL.FTZ R63, R0.reuse, R167 ;  /* 0x000000a7003f7220 */ /* 0x040fe40000410000 */
[C---:B-1----:R-:W-:Y:S02]  /*12b30*/  FMUL.FTZ R44, R3.reuse, R148 ;  /* 0x00000094032c7220 */ /* 0x042fe40000410000 */
[C---:B------:R-:W-:Y:S02]  /*12b40*/  FMUL.FTZ R74, R0.reuse, R74 ;  /* 0x0000004a004a7220 */ /* 0x040fe40000410000 */
[C---:B------:R-:W-:Y:S01]  /*12b50*/  FMUL.FTZ R75, R0.reuse, R75 ;  /* 0x0000004b004b7220 */ /* 0x040fe20000410000 */
[----:B------:R1:W-:Y:S01]  /*12b60*/  MUFU.EX2 R248, R48 ;  /* 0x0000003000f87308 */ /* 0x0003e20000000800 */
[C---:B------:R-:W-:Y:S02]  /*12b70*/  FMUL.FTZ R78, R0.reuse, R78 ;  /* 0x0000004e004e7220 */ /* 0x040fe40000410000 */
[----:B------:R-:W-:Y:S02]  /*12b80*/  FMUL.FTZ R79, R0, R79 ;  /* 0x0000004f004f7220 */ /* 0x000fe40000410000 */
[----:B---3--:R-:W-:Y:S02]  /*12b90*/  FFMA.FTZ R106, R200, c[0x0][0x2d0], -R175 ;  /* 0x0000b400c86a7a23 */ /* 0x008fe400000108af */
[C---:B------:R-:W-:Y:S02]  /*12ba0*/  FMUL.FTZ R90, R0.reuse, R90 ;  /* 0x0000005a005a7220 */ /* 0x040fe40000410000 */
[C---:B------:R-:W-:Y:S01]  /*12bb0*/  FMUL.FTZ R91, R0.reuse, R91 ;  /* 0x0000005b005b7220 */ /* 0x040fe20000410000 */
[----:B------:R3:W-:Y:S01]  /*12bc0*/  MUFU.EX2 R246, R56 ;  /* 0x0000003800f67308 */ /* 0x0007e20000000800 */
[C---:B------:R-:W-:Y:S02]  /*12bd0*/  FMUL.FTZ R94, R0.reuse, R94 ;  /* 0x0000005e005e7220 */ /* 0x040fe40000410000 */
[----:B------:R-:W-:Y:S02]  /*12be0*/  FMUL.FTZ R95, R0, R95 ;  /* 0x0000005f005f7220 */ /* 0x000fe40000410000 */
[----:B--2---:R-:W-:Y:S01]  /*12bf0*/  FFMA.FTZ R4, R186, c[0x0][0x2d0], -R105 ;  /* 0x0000b400ba047a23 */ /* 0x004fe20000010869 */
[----:B------:R-:W-:Y:S01]  /*12c00*/  MOV R186, R24 ;  /* 0x0000001800ba7202 */ /* 0x000fe20000000f00 */
[----:B------:R-:W-:Y:S01]  /*12c10*/  FMUL.FTZ R24, R3, R128 ;  /* 0x0000008003187220 */ /* 0x000fe20000410000 */
[----:B------:R-:W-:Y:S02]  /*12c20*/  MOV R128, R250 ;  /* 0x000000fa00807202 */ /* 0x000fe40000000f00 */
[----:B------:R2:W2:Y:S01]  /*12c30*/  MUFU.EX2 R208, R4 ;  /* 0x0000000400d07308 */ /* 0x0004a20000000800 */
[----:B------:R-:W-:Y:S01]  /*12c40*/  F2FP.PACK_AB R108, R186, R43 ;  /* 0x0000002bba6c723e */ /* 0x000fe200000000ff */
[----:B------:R-:W-:Y:S01]  /*12c50*/  FMUL.FTZ R43, R0, R147 ;  /* 0x00000093002b7220 */ /* 0x000fe20000410000 */
[----:B------:R-:W-:Y:S01]  /*12c60*/  MOV R147, R135 ;  /* 0x0000008700937202 */ /* 0x000fe20000000f00 */
[----:B-1----:R-:W-:Y:S01]  /*12c70*/  FMUL.FTZ R48, R101, R152 ;  /* 0x0000009865307220 */ /* 0x002fe20000410000 */
[----:B------:R-:W-:Y:S01]  /*12c80*/  MOV R135, R133 ;  /* 0x0000008500877202 */ /* 0x000fe20000000f00 */
[--C-:B------:R-:W-:Y:S01]  /*12c90*/  FFMA.FTZ R128, R128, c[0x0][0x2d0], -R174.reuse ;  /* 0x0000b40080807a23 */ /* 0x100fe200000108ae */
[----:B------:R-:W-:Y:S03]  /*12ca0*/  MOV R133, R131 ;  /* 0x0000008300857202 */ /* 0x000fe60000000f00 */
[----:B------:R1:W-:Y:S01]  /*12cb0*/  MUFU.EX2 R250, R40 ;  /* 0x0000002800fa7308 */ /* 0x0003e20000000800 */
[----:B---3--:R-:W-:Y:S09]  /*12cc0*/  FMUL.FTZ R56, R3, R160 ;  /* 0x000000a003387220 */ /* 0x008ff20000410000 */
[----:B------:R3:W-:Y:S01]  /*12cd0*/  MUFU.EX2 R245, R60 ;  /* 0x0000003c00f57308 */ /* 0x0007e20000000800 */
[----:B--2---:R-:W-:Y:S01]  /*12ce0*/  FMUL.FTZ R4, R101, R112 ;  /* 0x0000007065047220 */ /* 0x004fe20000410000 */
[----:B------:R-:W-:Y:S01]  /*12cf0*/  F2FP.PACK_AB R112, R187, R42 ;  /* 0x0000002abb70723e */ /* 0x000fe200000000ff */
[----:B------:R-:W-:Y:S01]  /*12d00*/  FMUL.FTZ R42, R0, R146 ;  /* 0x00000092002a7220 */ /* 0x000fe20000410000 */
[----:B------:R-:W-:Y:S02]  /*12d10*/  F2FP.PACK_AB R111, R208, R207 ;  /* 0x000000cfd06f723e */ /* 0x000fe400000000ff */
[----:B------:R-:W-:Y:S04]  /*12d20*/  MOV R146, R236 ;  /* 0x000000ec00927202 */ /* 0x000fe80000000f00 */
[----:B------:R2:W-:Y:S01]  /*12d30*/  MUFU.EX2 R244, R64 ;  /* 0x0000004000f47308 */ /* 0x0005e20000000800 */
[-C--:B-----5:R-:W-:Y:S05]  /*12d40*/  HMMA.16816.F32 R4, R112, R20.reuse, R4 ;  /* 0x000000147004723c */ /* 0x0a0fea0000001804 */
[C---:B-1----:R-:W-:Y:S01]  /*12d50*/  FMUL.FTZ R40, R3.reuse, R144 ;  /* 0x0000009003287220 */ /* 0x042fe20000410000 */
[----:B------:R-:W-:Y:S02]  /*12d60*/  MOV R144, R237 ;  /* 0x000000ed00907202 */ /* 0x000fe40000000f00 */
[C---:B------:R-:W-:Y:S01]  /*12d70*/  HMMA.16816.F32 R8, R108.reuse, R20, R8 ;  /* 0x000000146c08723c */ /* 0x040fe20000001808 */
[----:B------:R-:W-:Y:S03]  /*12d80*/  MUFU.EX2 R107, R107 ;  /* 0x0000006b006b7308 */ /* 0x000fe60000000800 */
[----:B---3--:R-:W-:Y:S03]  /*12d90*/  FMUL.FTZ R60, R3, R164 ;  /* 0x000000a4033c7220 */ /* 0x008fe60000410000 */
[C---:B------:R-:W-:Y:S01]  /*12da0*/  FMUL.FTZ R20, R101.reuse, R124 ;  /* 0x0000007c65147220 */ /* 0x040fe20000410000 */
[-C--:B------:R-:W-:Y:S04]  /*12db0*/  HMMA.16816.F32 R12, R108, R22.reuse, R12 ;  /* 0x000000166c0c723c */ /* 0x080fe8000000180c */
[C---:B------:R-:W-:Y:S02]  /*12dc0*/  FMUL.FTZ R21, R101.reuse, R125 ;  /* 0x0000007d65157220 */ /* 0x040fe40000410000 */
[C---:B--2---:R-:W-:Y:S02]  /*12dd0*/  FMUL.FTZ R64, R101.reuse, R168 ;  /* 0x000000a865407220 */ /* 0x044fe40000410000 */
[C---:B------:R-:W-:Y:S01]  /*12de0*/  HMMA.16816.F32 R16, R112.reuse, R22, R16 ;  /* 0x000000167010723c */ /* 0x040fe20000001810 */
[----:B------:R-:W-:Y:S06]  /*12df0*/  LDSM.16.MT88.4 R168, [R218+0x1d00] ;  /* 0x001d0000daa8783b */ /* 0x000fec0000004200 */
[C---:B------:R-:W-:Y:S02]  /*12e00*/  FMUL.FTZ R22, R100.reuse, R126 ;  /* 0x0000007e64167220 */ /* 0x040fe40000410000 */
[----:B------:R-:W-:Y:S02]  /*12e10*/  FMUL.FTZ R23, R100, R127 ;  /* 0x0000007f64177220 */ /* 0x000fe40000410000 */
[----:B------:R-:W-:Y:S05]  /*12e20*/  LDSM.16.MT88.4 R124, [R218+0x500] ;  /* 0x00050000da7c783b */ /* 0x000fea0000004200 */
[-C--:B------:R-:W-:Y:S08]  /*12e30*/  HMMA.16816.F32 R20, R112, R36.reuse, R20 ;  /* 0x000000247014723c */ /* 0x080ff00000001814 */
[C---:B------:R-:W-:Y:S07]  /*12e40*/  HMMA.16816.F32 R24, R108.reuse, R36, R24 ;  /* 0x000000246c18723c */ /* 0x040fee0000001818 */
        /* <DEDUP_REMOVED lines=330> */
.L_x_132:
        /* <DEDUP_REMOVED lines=153> */
.L_x_85:
[----:B------:R-:W1:Y:S02]  /*14c80*/  S2R R69, SR_CTAID.Y ;  /* 0x0000000000457919 */ /* 0x000e640000002600 */
[----:B-1----:R-:W-:Y:S01]  /*14c90*/  SHF.R.S32.HI R57, RZ, 0x1f, R69 ;  /* 0x0000001fff397819 */ /* 0x002fe20000011445 */
[----:B------:R-:W-:Y:S05]  /*14ca0*/  @P4 BRA `(.L_x_134) ;  /* 0x0000173000004947 */ /* 0x000fea0003800000 */
[----:B------:R-:W2:Y:S01]  /*14cb0*/  LDL R58, [R1+0x58] ;  /* 0x00005800013a7983 */ /* 0x000ea20000100800 */
[----:B------:R-:W-:-:S02]  /*14cc0*/  F2FP.PACK_AB R45, R45, R112 ;  /* 0x000000702d2d723e */ /* 0x000fc400000000ff */
[----:B------:R-:W-:Y:S01]  /*14cd0*/  F2FP.PACK_AB R44, R44, R114 ;  /* 0x000000722c2c723e */ /* 0x000fe200000000ff */
[----:B------:R-:W1:Y:S01]  /*14ce0*/  S2R R55, SR_TID.X ;  /* 0x0000000000377919 */ /* 0x000e620000002100 */
        /* <DEDUP_REMOVED lines=12> */
[----:B-1----:R-:W-:Y:S02]  /*14db0*/  SHF.R.S32.HI R56, RZ, 0x1f, R55 ;  /* 0x0000001fff387819 */ /* 0x002fe40000011437 */
[----:B------:R-:W-:Y:S02]  /*14dc0*/  F2FP.PACK_AB R36, R36, R132 ;  /* 0x000000842424723e */ /* 0x000fe400000000ff */
[CC--:B------:R-:W-:Y:S02]  /*14dd0*/  LEA.HI R3, R56.reuse, R55.reuse, RZ, 0x2 ;  /* 0x0000003738037211 */ /* 0x0c0fe400078f10ff */
[----:B------:R-:W-:Y:S02]  /*14de0*/  LEA.HI R48, R56, R55, RZ, 0x5 ;  /* 0x0000003738307211 */ /* 0x000fe400078f28ff */
[----:B------:R-:W-:-:S02]  /*14df0*/  SHF.R.S32.HI R52, RZ, 0x2, R3 ;  /* 0x00000002ff347819 */ /* 0x000fc40000011403 */
[----:B------:R-:W-:Y:S02]  /*14e00*/  SHF.R.S32.HI R0, RZ, 0x1f, R3 ;  /* 0x0000001fff007819 */ /* 0x000fe40000011403 */
[----:B------:R-:W-:Y:S02]  /*14e10*/  LOP3.LUT R3, R3, 0xfffffffc, RZ, 0xc0, !PT ;  /* 0xfffffffc03037812 */ /* 0x000fe400078ec0ff */
[----:B------:R-:W-:Y:S02]  /*14e20*/  LEA.HI R0, R0, R52, RZ, 0x3 ;  /* 0x0000003400007211 */ /* 0x000fe400078f18ff */
[----:B------:R-:W-:Y:S01]  /*14e30*/  SHF.R.S32.HI R49, RZ, 0x5, R48 ;  /* 0x00000005ff317819 */ /* 0x000fe20000011430 */
[----:B------:R-:W-:Y:S01]  /*14e40*/  IMAD.IADD R29, R55, 0x1, -R3 ;  /* 0x00000001371d7824 */ /* 0x000fe200078e0a03 */
[----:B------:R-:W-:Y:S02]  /*14e50*/  LOP3.LUT R0, R0, 0xfffffff8, RZ, 0xc0, !PT ;  /* 0xfffffff800007812 */ /* 0x000fe400078ec0ff */
[----:B------:R-:W-:-:S02]  /*14e60*/  F2FP.PACK_AB R134, R135, R134 ;  /* 0x000000868786723e */ /* 0x000fc400000000ff */
[----:B------:R-:W-:Y:S01]  /*14e70*/  F2FP.PACK_AB R35, R35, R140 ;  /* 0x0000008c2323723e */ /* 0x000fe200000000ff */
[----:B------:R-:W-:Y:S01]  /*14e80*/  IMAD.IADD R2, R52, 0x1, -R0 ;  /* 0x0000000134027824 */ /* 0x000fe200078e0a00 */
[----:B------:R-:W-:Y:S02]  /*14e90*/  F2FP.PACK_AB R34, R34, R142 ;  /* 0x0000008e2222723e */ /* 0x000fe400000000ff */
[----:B------:R-:W-:Y:S02]  /*14ea0*/  F2FP.PACK_AB R32, R32, R152 ;  /* 0x000000982020723e */ /* 0x000fe400000000ff */
[----:B------:R-:W-:Y:S02]  /*14eb0*/  LEA.HI R0, R2, R2, RZ, 0x1 ;  /* 0x0000000202007211 */ /* 0x000fe400078f08ff */
[----:B------:R-:W-:Y:S02]  /*14ec0*/  F2FP.PACK_AB R31, R31, R154 ;  /* 0x0000009a1f1f723e */ /* 0x000fe400000000ff */
[----:B------:R-:W-:-:S02]  /*14ed0*/  SHF.R.S32.HI R13, RZ, 0x1, R0 ;  /* 0x00000001ff0d7819 */ /* 0x000fc40000011400 */
[----:B------:R-:W-:Y:S02]  /*14ee0*/  LOP3.LUT R0, R0, 0x3fffffe, RZ, 0xc0, !PT ;  /* 0x03fffffe00007812 */ /* 0x000fe400078ec0ff */
[C---:B------:R-:W-:Y:S01]  /*14ef0*/  LOP3.LUT R3, R13.reuse, 0x1, RZ, 0xc0, !PT ;  /* 0x000000010d037812 */ /* 0x040fe200078ec0ff */
[C---:B------:R-:W-:Y:S01]  /*14f00*/  IMAD.SHL.U32 R4, R13.reuse, 0x40, RZ ;  /* 0x000000400d047824 */ /* 0x040fe200078e00ff */
[----:B------:R-:W-:Y:S01]  /*14f10*/  LOP3.LUT P0, RZ, R13, 0x2, RZ, 0xc0, !PT ;  /* 0x000000020dff7812 */ /* 0x000fe2000780c0ff */
[----:B------:R-:W-:Y:S01]  /*14f20*/  IMAD.IADD R2, R2, 0x1, -R0 ;  /* 0x0000000102027824 */ /* 0x000fe200078e0a00 */
[----:B------:R-:W-:Y:S01]  /*14f30*/  ISETP.NE.U32.AND P1, PT, R3, 0x1, PT ;  /* 0x000000010300780c */ /* 0x000fe20003f25070 */
[----:B------:R-:W-:Y:S01]  /*14f40*/  IMAD R0, R49, 0x100, R29 ;  /* 0x0000010031007824 */ /* 0x000fe200078e021d */
[----:B------:R-:W-:Y:S02]  /*14f50*/  LOP3.LUT R4, R4, 0xc0, RZ, 0xc0, !PT ;  /* 0x000000c004047812 */ /* 0x000fe400078ec0ff */
[----:B------:R-:W-:Y:S01]  /*14f60*/  F2FP.PACK_AB R33, R33, R144 ;  /* 0x000000902121723e */ /* 0x000fe200000000ff */
[----:B------:R-:W-:Y:S01]  /*14f70*/  IMAD R0, R2, 0x10, R0 ;  /* 0x0000001002007824 */ /* 0x000fe200078e0200 */
[----:B------:R-:W-:Y:S01]  /*14f80*/  LEA.HI R2, R4, R4, RZ, 0x1d ;  /* 0x0000000404027211 */ /* 0x000fe200078fe8ff */
[----:B------:R-:W-:Y:S01]  /*14f90*/  IMAD.MOV.U32 R4, RZ, RZ, 0x20 ;  /* 0x00000020ff047424 */ /* 0x000fe200078e00ff */
[----:B------:R-:W-:-:S02]  /*14fa0*/  F2FP.PACK_AB R146, R147, R146 ;  /* 0x000000929392723e */ /* 0x000fc400000000ff */
[----:B------:R-:W-:Y:S01]  /*14fb0*/  F2FP.PACK_AB R30, R30, R148 ;  /* 0x000000941e1e723e */ /* 0x000fe200000000ff */
[----:B------:R-:W-:Y:S01]  /*14fc0*/  IMAD.U32 R0, R0, 0x2, R2 ;  /* 0x0000000200007824 */ /* 0x000fe200078e0002 */
[----:B------:R-:W-:Y:S02]  /*14fd0*/  SEL R4, R4, 0xffffffe0, !P0 ;  /* 0xffffffe004047807 */ /* 0x000fe40004000000 */
[----:B------:R-:W-:Y:S01]  /*14fe0*/  F2FP.PACK_AB R150, R151, R150 ;  /* 0x000000969796723e */ /* 0x000fe200000000ff */
[----:B------:R-:W-:Y:S01]  /*14ff0*/  IMAD.SHL.U32 R0, R0, 0x2, RZ ;  /* 0x0000000200007824 */ /* 0x000fe200078e00ff */
[----:B------:R-:W-:Y:S01]  /*15000*/  BAR.SYNC.DEFER_BLOCKING 0x1, 0x80 ;  /* 0x0042000000007b1d */ /* 0x000fe20000010000 */
[----:B------:R-:W-:Y:S02]  /*15010*/  F2FP.PACK_AB R28, R28, R156 ;  /* 0x0000009c1c1c723e */ /* 0x000fe400000000ff */
[----:B------:R-:W-:Y:S02]  /*15020*/  F2FP.PACK_AB R27, R27, R158 ;  /* 0x0000009e1b1b723e */ /* 0x000fe400000000ff */
[----:B------:R-:W-:-:S02]  /*15030*/  IADD3 R3, R0, 0x80, RZ ;  /* 0x0000008000037810 */ /* 0x000fc40007ffe0ff */
[C---:B------:R-:W-:Y:S02]  /*15040*/  IADD3 R2, R0.reuse, 0x70, RZ ;  /* 0x0000007000027810 */ /* 0x040fe40007ffe0ff */
[----:B------:R-:W-:Y:S01]  /*15050*/  @P1 IADD3 R2, R3, 0x10, RZ ;  /* 0x0000001003021810 */ /* 0x000fe20007ffe0ff */
[----:B------:R-:W-:Y:S01]  /*15060*/  IMAD.IADD R3, R0, 0x1, R4 ;  /* 0x0000000100037824 */ /* 0x000fe200078e0204 */
[----:B------:R-:W-:Y:S02]  /*15070*/  F2FP.PACK_AB R25, R25, R168 ;  /* 0x000000a81919723e */ /* 0x000fe400000000ff */
[----:B------:R-:W-:Y:S01]  /*15080*/  F2FP.PACK_AB R24, R24, R170 ;  /* 0x000000aa1818723e */ /* 0x000fe200000000ff */
[----:B------:R-:W-:Y:S01]  /*15090*/  IMAD.IADD R4, R4, 0x1, R2 ;  /* 0x0000000104047824 */ /* 0x000fe200078e0202 */
        /* <DEDUP_REMOVED lines=29> */
[----:B------:R-:W-:Y:S03]  /*15270*/  STS [R3+0x80], R41 ;  /* 0x0000802903007388 */ /* 0x000fe60000000800 */
[----:B------:R-:W-:Y:S01]  /*15280*/  ISETP.NE.AND.EX P1, PT, RZ, c[0x0][0x504], PT, P0 ;  /* 0x00014100ff007a0c */ /* 0x000fe20003f25300 */
[----:B------:R-:W-:Y:S01]  /*15290*/  STS [R3+0x280], R40 ;  /* 0x0002802803007388 */ /* 0x000fe20000000800 */
[----:B------:R-:W-:-:S03]  /*152a0*/  ISETP.NE.U32.AND P0, PT, RZ, c[0x0][0x508], PT ;  /* 0x00014200ff007a0c */ /* 0x000fc60003f05070 */
[----:B------:R-:W-:Y:S01]  /*152b0*/  STS [R4], R38 ;  /* 0x0000002604007388 */ /* 0x000fe20000000800 */
[----:B------:R-:W-:-:S03]  /*152c0*/  ISETP.NE.AND.EX P0, PT, RZ, c[0x0][0x50c], PT, P0 ;  /* 0x00014300ff007a0c */ /* 0x000fc60003f05300 */
        /* <DEDUP_REMOVED lines=52> */
.L_x_135:
[----:B-1----:R-:W-:Y:S01]  /*15610*/  LOP3.LUT R4, R48, 0xffffffe0, RZ, 0xc0, !PT ;  /* 0xffffffe030047812 */ /* 0x002fe200078ec0ff */
[----:B------:R-:W1:Y:S01]  /*15620*/  S2R R21, SR_CTAID.X ;  /* 0x0000000000157919 */ /* 0x000e620000002500 */
[----:B------:R-:W-:Y:S01]  /*15630*/  SHF.R.S32.HI R5, RZ, 0x1f, R49 ;  /* 0x0000001fff057819 */ /* 0x000fe20000011431 */
[----:B------:R-:W-:Y:S01]  /*15640*/  IMAD.MOV.U32 R9, RZ, RZ, c[0x0][0x4e8] ;  /* 0x00013a00ff097624 */ /* 0x000fe200078e00ff */
[----:B------:R-:W-:Y:S01]  /*15650*/  LEA.HI R0, R29, R29, RZ, 0x1 ;  /* 0x0000001d1d007211 */ /* 0x000fe200078f08ff */
[----:B------:R-:W-:Y:S01]  /*15660*/  IMAD.IADD R7, R55, 0x1, -R4 ;  /* 0x0000000137077824 */ /* 0x000fe200078e0a04 */
[----:B------:R-:W-:Y:S01]  /*15670*/  LEA.HI R4, R5, R49, RZ, 0x2 ;  /* 0x0000003105047211 */ /* 0x000fe200078f10ff */
[----:B------:R-:W-:Y:S01]  /*15680*/  IMAD R11, R57, c[0x0][0x3e8], RZ ;  /* 0x0000fa00390b7a24 */ /* 0x000fe200078e02ff */
[C---:B------:R-:W-:Y:S01]  /*15690*/  LOP3.LUT R6, R0.reuse, 0x1ffffffe, RZ, 0xc0, !PT ;  /* 0x1ffffffe00067812 */ /* 0x040fe200078ec0ff */
[----:B------:R-:W-:Y:S01]  /*156a0*/  IMAD.SHL.U32 R5, R0, 0x20, RZ ;  /* 0x0000002000057824 */ /* 0x000fe200078e00ff */
[----:B------:R-:W-:Y:S01]  /*156b0*/  SHF.R.S32.HI R8, RZ, 0x1f, R7 ;  /* 0x0000001fff087819 */ /* 0x000fe20000011407 */
[C---:B------:R-:W-:Y:S01]  /*156c0*/  IMAD R12, R29.reuse, 0x20, R52 ;  /* 0x000000201d0c7824 */ /* 0x040fe200078e0234 */
[----:B------:R-:W-:Y:S01]  /*156d0*/  LOP3.LUT R4, R4, 0xffffffc, RZ, 0xc0, !PT ;  /* 0x0ffffffc04047812 */ /* 0x000fe200078ec0ff */
[----:B-----5:R-:W-:Y:S01]  /*156e0*/  IMAD R24, R24, c[0x0][0x4e8], RZ ;  /* 0x00013a0018187a24 */ /* 0x020fe200078e02ff */
[----:B------:R-:W-:Y:S01]  /*156f0*/  LEA.HI R0, R8, R7, RZ, 0x2 ;  /* 0x0000000708007211 */ /* 0x000fe200078f10ff */
[----:B------:R-:W-:Y:S01]  /*15700*/  BSSY B0, `(.L_x_136) ;  /* 0x0000085000007945 */ /* 0x000fe20003800000 */
[----:B------:R-:W-:Y:S01]  /*15710*/  IADD3 R6, R29, -R6, RZ ;  /* 0x800000061d067210 */ /* 0x000fe20007ffe0ff */
[----:B------:R-:W-:Y:S01]  /*15720*/  IMAD.IADD R4, R49, 0x1, -R4 ;  /* 0x0000000131047824 */ /* 0x000fe200078e0a04 */
[----:B------:R-:W-:-:S02]  /*15730*/  LOP3.LUT R5, R5, 0xffffffc0, RZ, 0xc0, !PT ;  /* 0xffffffc005057812 */ /* 0x000fc400078ec0ff */
[----:B------:R-:W-:Y:S02]  /*15740*/  SHF.R.S32.HI R0, RZ, 0x2, R0 ;  /* 0x00000002ff007819 */ /* 0x000fe40000011400 */
[----:B------:R-:W-:Y:S01]  /*15750*/  ISETP.NE.AND P2, PT, R9, 0x1, PT ;  /* 0x000000010900780c */ /* 0x000fe20003f45270 */
[----:B------:R-:W-:Y:S01]  /*15760*/  IMAD R6, R6, 0x8, R5 ;  /* 0x0000000806067824 */ /* 0x000fe200078e0205 */
[----:B------:R-:W-:Y:S01]  /*15770*/  LEA R16, R4, R0, 0x4 ;  /* 0x0000000004107211 */ /* 0x000fe200078e20ff */
[----:B------:R-:W-:Y:S01]  /*15780*/  IMAD R0, R3, c[0x0][0x3a0], RZ ;  /* 0x0000e80003007a24 */ /* 0x000fe200078e02ff */
[----:B------:R-:W-:Y:S01]  /*15790*/  LEA.HI R10, R52, R52, RZ, 0x1 ;  /* 0x00000034340a7211 */ /* 0x000fe200078f08ff */
[----:B------:R-:W-:Y:S01]  /*157a0*/  IMAD.WIDE.U32 R4, R69, c[0x0][0x490], R2 ;  /* 0x0001240045047a25 */ /* 0x000fe200078e0002 */
[----:B------:R-:W-:Y:S02]  /*157b0*/  LOP3.LUT P0, RZ, R7, 0x3, RZ, 0xc0, !PT ;  /* 0x0000000307ff7812 */ /* 0x000fe4000780c0ff */
[----:B------:R-:W-:Y:S01]  /*157c0*/  LOP3.LUT R10, R10, 0x3fffffe, RZ, 0xc0, !PT ;  /* 0x03fffffe0a0a7812 */ /* 0x000fe200078ec0ff */
[----:B------:R-:W-:Y:S01]  /*157d0*/  IMAD.IADD R6, R16, 0x1, R6 ;  /* 0x0000000110067824 */ /* 0x000fe200078e0206 */
[----:B------:R-:W-:Y:S01]  /*157e0*/  LEA.HI R13, R56, R55, RZ, 0x3 ;  /* 0x00000037380d7211 */ /* 0x000fe200078f18ff */
[----:B------:R-:W-:-:S02]  /*157f0*/  IMAD R8, R2, c[0x0][0x3a4], R0 ;  /* 0x0000e90002087a24 */ /* 0x000fc400078e0200 */
[----:B------:R-:W-:-:S04]  /*15800*/  IMAD.WIDE.U32 R2, R2, c[0x0][0x3a0], RZ ;  /* 0x0000e80002027a25 */ /* 0x000fc800078e00ff */
[----:B-1----:R-:W-:Y:S02]  /*15810*/  IMAD R0, R21, 0x80, R6 ;  /* 0x0000008015007824 */ /* 0x002fe400078e0206 */
[----:B------:R-:W-:Y:S02]  /*15820*/  IMAD.IADD R3, R3, 0x1, R8 ;  /* 0x0000000103037824 */ /* 0x000fe400078e0208 */
[----:B------:R-:W-:Y:S01]  /*15830*/  IMAD R9, R57, c[0x0][0x490], RZ ;  /* 0x0001240039097a24 */ /* 0x000fe200078e02ff */
[----:B------:R-:W-:Y:S01]  /*15840*/  MOV R6, R0 ;  /* 0x0000000000067202 */ /* 0x000fe20000000f00 */
[----:B------:R-:W-:-:S04]  /*15850*/  @P2 IMAD.HI.U32 R8, R0, c[0x0][0x4ec], RZ ;  /* 0x00013b0000082a27 */ /* 0x000fc800078e00ff */
[----:B------:R-:W-:Y:S01]  /*15860*/  IMAD.IADD R7, R52, 0x1, -R10 ;  /* 0x0000000134077824 */ /* 0x000fe200078e0a0a */
[----:B------:R-:W-:Y:S01]  /*15870*/  @P2 SHF.R.U32.HI R6, RZ, c[0x0][0x4f0], R8 ;  /* 0x00013c00ff062a19 */ /* 0x000fe20000011608 */
[----:B------:R-:W-:Y:S02]  /*15880*/  IMAD R9, R69, c[0x0][0x494], R9 ;  /* 0x0001250045097a24 */ /* 0x000fe400078e0209 */
[----:B------:R-:W-:Y:S01]  /*15890*/  IMAD R20, R49, 0x8, R7 ;  /* 0x0000000831147824 */ /* 0x000fe200078e0207 */
[----:B------:R-:W-:Y:S01]  /*158a0*/  SHF.R.S32.HI R7, RZ, 0x1f, R58 ;  /* 0x0000001fff077819 */ /* 0x000fe2000001143a */
[----:B------:R-:W-:Y:S01]  /*158b0*/  IMAD.WIDE.U32 R2, R69, c[0x0][0x3e8], R2 ;  /* 0x0000fa0045027a25 */ /* 0x000fe200078e0002 */
[----:B------:R-:W-:Y:S02]  /*158c0*/  IADD3 R5, R5, R9, RZ ;  /* 0x0000000905057210 */ /* 0x000fe40007ffe0ff */
[----:B------:R-:W-:Y:S01]  /*158d0*/  IADD3 R8, -R6, RZ, RZ ;  /* 0x000000ff06087210 */ /* 0x000fe20007ffe1ff */
[----:B------:R-:W-:Y:S01]  /*158e0*/  IMAD R12, R21, 0x80, R12 ;  /* 0x00000080150c7824 */ /* 0x000fe200078e020c */
[----:B------:R-:W-:-:S02]  /*158f0*/  SEL R9, R58, RZ, !P1 ;  /* 0x000000ff3a097207 */ /* 0x000fc40004800000 */
[----:B------:R-:W-:Y:S01]  /*15900*/  SEL R10, R7, RZ, !P1 ;  /* 0x000000ff070a7207 */ /* 0x000fe20004800000 */
[----:B------:R-:W-:Y:S02]  /*15910*/  IMAD R7, R69, c[0x0][0x3ec], R11 ;  /* 0x0000fb0045077a24 */ /* 0x000fe400078e020b */
[----:B------:R-:W-:Y:S02]  /*15920*/  IMAD R11, R8, c[0x0][0x4e8], R0 ;  /* 0x00013a00080b7a24 */ /* 0x000fe400078e0200 */
[----:B------:R-:W-:Y:S01]  /*15930*/  IMAD R0, R10, c[0x0][0x498], RZ ;  /* 0x000126000a007a24 */ /* 0x000fe200078e02ff */
[----:B------:R-:W-:Y:S01]  /*15940*/  IADD3 R3, R3, R7, RZ ;  /* 0x0000000703037210 */ /* 0x000fe20007ffe0ff */
[----:B------:R-:W-:-:S04]  /*15950*/  IMAD.WIDE.U32 R4, R9, c[0x0][0x498], R4 ;  /* 0x0001260009047a25 */ /* 0x000fc800078e0004 */
[----:B------:R-:W-:Y:S01]  /*15960*/  IMAD R7, R9, c[0x0][0x49c], R0 ;  /* 0x0001270009077a24 */ /* 0x000fe200078e0200 */
[----:B------:R-:W-:Y:S01]  /*15970*/  SHF.R.S32.HI R0, RZ, 0x1f, R6 ;  /* 0x0000001fff007819 */ /* 0x000fe20000011406 */
[----:B------:R-:W-:Y:S01]  /*15980*/  @P2 IMAD.HI.U32 R8, R12, c[0x0][0x4ec], RZ ;  /* 0x00013b000c082a27 */ /* 0x000fe200078e00ff */
[----:B------:R-:W-:-:S03]  /*15990*/  IADD3 R4, P1, R6, R4, RZ ;  /* 0x0000000406047210 */ /* 0x000fc60007f3e0ff */
[----:B------:R-:W-:Y:S01]  /*159a0*/  IMAD R6, R10, c[0x0][0x3f0], RZ ;  /* 0x0000fc000a067a24 */ /* 0x000fe200078e02ff */
[----:B------:R-:W-:Y:S01]  /*159b0*/  IADD3.X R5, R0, R5, R7, P1, !PT ;  /* 0x0000000500057210 */ /* 0x000fe20000ffe407 */
[----:B------:R-:W-:Y:S01]  /*159c0*/  IMAD.SHL.U32 R10, R13, 0x8, RZ ;  /* 0x000000080d0a7824 */ /* 0x000fe200078e00ff */
[----:B------:R-:W-:Y:S01]  /*159d0*/  SHF.R.S32.HI R0, RZ, 0x1f, R11 ;  /* 0x0000001fff007819 */ /* 0x000fe2000001140b */
[----:B------:R-:W-:Y:S01]  /*159e0*/  IMAD.MOV.U32 R18, RZ, RZ, R12 ;  /* 0x000000ffff127224 */ /* 0x000fe200078e000c */
[----:B------:R-:W-:Y:S01]  /*159f0*/  @P2 SHF.R.U32.HI R18, RZ, c[0x0][0x4f0], R8 ;  /* 0x00013c00ff122a19 */ /* 0x000fe20000011608 */
[----:B------:R-:W-:Y:S02]  /*15a00*/  IMAD R13, R9, c[0x0][0x3f4], R6 ;  /* 0x0000fd00090d7a24 */ /* 0x000fe400078e0206 */
[----:B------:R-:W-:Y:S01]  /*15a10*/  IMAD R7, R0, c[0x0][0x488], RZ ;  /* 0x0001220000077a24 */ /* 0x000fe200078e02ff */
[----:B------:R-:W-:Y:S01]  /*15a20*/  LOP3.LUT R0, R10, 0xc0, RZ, 0xc0, !PT ;  /* 0x000000c00a007812 */ /* 0x000fe200078ec0ff */
[----:B------:R-:W-:-:S02]  /*15a30*/  IMAD.SHL.U32 R6, R29, 0x8, RZ ;  /* 0x000000081d067824 */ /* 0x000fc400078e00ff */
[----:B------:R-:W-:-:S03]  /*15a40*/  IMAD.WIDE.U32 R8, R9, c[0x0][0x3f0], R2 ;  /* 0x0000fc0009087a25 */ /* 0x000fc600078e0002 */
[----:B------:R-:W-:Y:S01]  /*15a50*/  LOP3.LUT R10, R0, 0x18, R6, 0xf8, !PT ;  /* 0x00000018000a7812 */ /* 0x000fe200078ef806 */
[----:B------:R-:W-:-:S04]  /*15a60*/  IMAD.WIDE.U32 R2, R11, c[0x0][0x488], R4 ;  /* 0x000122000b027a25 */ /* 0x000fc800078e0004 */
[----:B------:R-:W-:Y:S01]  /*15a70*/  IMAD R4, R11, c[0x0][0x48c], R7 ;  /* 0x000123000b047a24 */ /* 0x000fe200078e0207 */
[----:B------:R-:W-:Y:S01]  /*15a80*/  SHF.R.U32.HI R11, RZ, 0x3, R0 ;  /* 0x00000003ff0b7819 */ /* 0x000fe20000011600 */
[----:B------:R-:W-:Y:S01]  /*15a90*/  IMAD.IADD R5, R9, 0x1, R13 ;  /* 0x0000000109057824 */ /* 0x000fe200078e020d */
[----:B------:R-:W-:Y:S01]  /*15aa0*/  IADD3 R0, -R18, RZ, RZ ;  /* 0x000000ff12007210 */ /* 0x000fe20007ffe1ff */
[----:B------:R-:W-:Y:S01]  /*15ab0*/  IMAD.IADD R3, R3, 0x1, R4 ;  /* 0x0000000103037824 */ /* 0x000fe200078e0204 */
[----:B------:R-:W-:Y:S02]  /*15ac0*/  LEA R7, P1, R2, c[0x0][0x450], 0x2 ;  /* 0x0001140002077a11 */ /* 0x000fe400078210ff */
[----:B------:R-:W-:Y:S01]  /*15ad0*/  LOP3.LUT R19, R10, R11, RZ, 0x3c, !PT ;  /* 0x0000000b0a137212 */ /* 0x000fe200078e3cff */
[----:B------:R-:W-:Y:S01]  /*15ae0*/  IMAD R9, R0, c[0x0][0x4e8], R12 ;  /* 0x00013a0000097a24 */ /* 0x000fe200078e020c */
[----:B------:R-:W-:Y:S01]  /*15af0*/  LEA.HI.X R0, R2, c[0x0][0x454], R3, 0x2, P1 ;  /* 0x0001150002007a11 */ /* 0x000fe200008f1403 */
[----:B------:R-:W-:Y:S01]  /*15b00*/  SHFL.IDX PT, R14, R7, RZ, 0x1c1f ;  /* 0x001c1fff070e7589 */ /* 0x000fe200000e0000 */
[----:B------:R-:W-:-:S02]  /*15b10*/  SHF.R.S32.HI R10, RZ, 0x1f, R18 ;  /* 0x0000001fff0a7819 */ /* 0x000fc40000011412 */
[----:B------:R-:W-:Y:S01]  /*15b20*/  MOV R4, R8 ;  /* 0x0000000800047202 */ /* 0x000fe20000000f00 */
[----:B------:R-:W1:Y:S01]  /*15b30*/  SHFL.IDX PT, R15, R0, RZ, 0x1c1f ;  /* 0x001c1fff000f7589 */ /* 0x000e6200000e0000 */
[----:B------:R-:W-:Y:S02]  /*15b40*/  IMAD R8, R21, 0x80, R16 ;  /* 0x0000008015087824 */ /* 0x000fe400078e0210 */
[----:B------:R-:W-:Y:S01]  /*15b50*/  IMAD R2, R10, c[0x0][0x3e0], RZ ;  /* 0x0000f8000a027a24 */ /* 0x000fe200078e02ff */
[----:B------:R-:W-:Y:S02]  /*15b60*/  SHFL.IDX PT, R12, R7, 0x1, 0x1c1f ;  /* 0x003c1f00070c7f89 */ /* 0x000fe400000e0000 */
[----:B------:R-:W-:Y:S02]  /*15b70*/  ISETP.GE.OR P3, PT, R8, R24, P0 ;  /* 0x000000180800720c */ /* 0x000fe40000766670 */
        /* <DEDUP_REMOVED lines=15> */
[----:B------:R-:W-:-:S02]  /*15c70*/  ISETP.GE.OR P1, PT, R5, R24, P0 ;  /* 0x000000180500720c */ /* 0x000fc40000726670 */
[----:B------:R-:W-:Y:S01]  /*15c80*/  ISETP.GE.OR P0, PT, R8, R24, P0 ;  /* 0x000000180800720c */ /* 0x000fe20000706670 */
[----:B------:R-:W-:Y:S01]  /*15c90*/  IMAD R0, R4, c[0x0][0x3d8], RZ ;  /* 0x0000f60004007a24 */ /* 0x000fe200078e02ff */
[----:B------:R-:W-:-:S03]  /*15ca0*/  LEA R5, R20, R19, 0x5 ;  /* 0x0000001314057211 */ /* 0x000fc600078e28ff */
[----:B------:R-:W-:Y:S02]  /*15cb0*/  IMAD R4, R9, c[0x0][0x3dc], R0 ;  /* 0x0000f70009047a24 */ /* 0x000fe400078e0200 */
[----:B------:R-:W-:Y:S01]  /*15cc0*/  IMAD.SHL.U32 R0, R5, 0x2, RZ ;  /* 0x0000000205007824 */ /* 0x000fe200078e00ff */
[----:B------:R-:W-:Y:S01]  /*15cd0*/  @!P2 ST.E [R12.64], R51 ;  /* 0x000000330c00a985 */ /* 0x000fe2000c101906 */
[----:B------:R-:W-:-:S03]  /*15ce0*/  IMAD.IADD R3, R3, 0x1, R4 ;  /* 0x0000000103037824 */ /* 0x000fc600078e0204 */
        /* <DEDUP_REMOVED lines=38> */
.L_x_137:
[----:B---3--:R-:W-:Y:S05]  /*15f50*/  BSYNC B0 ;  /* 0x0000000000007941 */ /* 0x008fea0003800000 */
.L_x_136:
        /* <DEDUP_REMOVED lines=23> */
.L_x_139:
[----:B------:R-:W-:Y:S05]  /*160d0*/  BSYNC B0 ;  /* 0x0000000000007941 */ /* 0x000fea0003800000 */
.L_x_138:
        /* <DEDUP_REMOVED lines=23> */
.L_x_141:
[----:B------:R-:W-:Y:S05]  /*16250*/  BSYNC B0 ;  /* 0x0000000000007941 */ /* 0x000fea0003800000 */
.L_x_140:
        /* <DEDUP_REMOVED lines=24> */
.L_x_134:
        /* <DEDUP_REMOVED lines=19> */
.L_x_142:
        /* <DEDUP_REMOVED lines=12> */
[----:B------:R-:W-:Y:S01]  /*165d0*/  MOV R0, c[0x0][0x4e8] ;  /* 0x00013a0000007a02 */ /* 0x000fe20000000f00 */
[----:B------:R-:W-:Y:S01]  /*165e0*/  IMAD R6, R57, c[0x0][0x490], RZ ;  /* 0x0001240039067a24 */ /* 0x000fe200078e02ff */
[----:B------:R-:W-:Y:S01]  /*165f0*/  MOV R2, R4 ;  /* 0x0000000400027202 */ /* 0x000fe20000000f00 */
[----:B------:R-:W-:Y:S01]  /*16600*/  IMAD.MOV.U32 R3, RZ, RZ, R5 ;  /* 0x000000ffff037224 */ /* 0x000fe200078e0005 */
[----:B------:R-:W-:Y:S01]  /*16610*/  ISETP.NE.AND P0, PT, R0, 0x1, PT ;  /* 0x000000010000780c */ /* 0x000fe20003f05270 */
[C---:B------:R-:W-:Y:S01]  /*16620*/  IMAD R6, R69.reuse, c[0x0][0x494], R6 ;  /* 0x0001250045067a24 */ /* 0x040fe200078e0206 */
[----:B------:R-:W-:Y:S01]  /*16630*/  MOV R0, R8 ;  /* 0x0000000800007202 */ /* 0x000fe20000000f00 */
[----:B------:R-:W-:-:S05]  /*16640*/  IMAD.WIDE.U32 R2, R69, c[0x0][0x490], R2 ;  /* 0x0001240045027a25 */ /* 0x000fca00078e0002 */
[----:B------:R-:W-:-:S05]  /*16650*/  IADD3 R3, R6, R3, RZ ;  /* 0x0000000306037210 */ /* 0x000fca0007ffe0ff */
[----:B------:R-:W-:-:S04]  /*16660*/  @P0 IMAD.HI.U32 R7, R8, c[0x0][0x4ec], RZ ;  /* 0x00013b0008070a27 */ /* 0x000fc800078e00ff */
[----:B------:R-:W-:Y:S01]  /*16670*/  IMAD.WIDE.U32 R2, R9, c[0x0][0x498], R2 ;  /* 0x0001260009027a25 */ /* 0x000fe200078e0002 */
[----:B------:R-:W-:-:S03]  /*16680*/  @P0 SHF.R.U32.HI R0, RZ, c[0x0][0x4f0], R7 ;  /* 0x00013c00ff000a19 */ /* 0x000fc60000011607 */
[----:B------:R-:W-:Y:S01]  /*16690*/  IMAD R7, R10, c[0x0][0x498], RZ ;  /* 0x000126000a077a24 */ /* 0x000fe200078e02ff */
[----:B------:R-:W-:Y:S01]  /*166a0*/  IADD3 R2, P0, R0, R2, RZ ;  /* 0x0000000200027210 */ /* 0x000fe20007f1e0ff */
[----:B------:R-:W-:Y:S02]  /*166b0*/  IMAD.MOV R6, RZ, RZ, -R0 ;  /* 0x000000ffff067224 */ /* 0x000fe400078e0a00 */
[----:B------:R-:W-:Y:S02]  /*166c0*/  IMAD R7, R9, c[0x0][0x49c], R7 ;  /* 0x0001270009077a24 */ /* 0x000fe400078e0207 */
[----:B------:R-:W-:Y:S01]  /*166d0*/  IMAD R6, R6, c[0x0][0x4e8], R8 ;  /* 0x00013a0006067a24 */ /* 0x000fe200078e0208 */
[----:B------:R-:W-:-:S04]  /*166e0*/  SHF.R.S32.HI R8, RZ, 0x1f, R0 ;  /* 0x0000001fff087819 */ /* 0x000fc80000011400 */
[----:B------:R-:W-:Y:S02]  /*166f0*/  SHF.R.S32.HI R0, RZ, 0x1f, R6 ;  /* 0x0000001fff007819 */ /* 0x000fe40000011406 */
[----:B------:R-:W-:-:S03]  /*16700*/  IADD3.X R3, R8, R3, R7, P0, !PT ;  /* 0x0000000308037210 */ /* 0x000fc600007fe407 */
[----:B------:R-:W-:Y:S02]  /*16710*/  IMAD R0, R0, c[0x0][0x488], RZ ;  /* 0x0001220000007a24 */ /* 0x000fe400078e02ff */
[----:B------:R-:W-:-:S04]  /*16720*/  IMAD.WIDE.U32 R2, R6, c[0x0][0x488], R2 ;  /* 0x0001220006027a25 */ /* 0x000fc800078e0002 */
[----:B------:R-:W-:Y:S01]  /*16730*/  IMAD R0, R6, c[0x0][0x48c], R0 ;  /* 0x0001230006007a24 */ /* 0x000fe200078e0200 */
[----:B------:R-:W-:-:S04]  /*16740*/  LEA R6, P0, R2, c[0x0][0x450], 0x2 ;  /* 0x0001140002067a11 */ /* 0x000fc800078010ff */
[----:B------:R-:W-:-:S04]  /*16750*/  IADD3 R0, R3, R0, RZ ;  /* 0x0000000003007210 */ /* 0x000fc80007ffe0ff */
[----:B------:R-:W-:Y:S02]  /*16760*/  LEA.HI.X R7, R2, c[0x0][0x454], R0, 0x2, P0 ;  /* 0x0001150002077a11 */ /* 0x000fe400000f1400 */
[----:B------:R-:W-:-:S05]  /*16770*/  MOV R0, 0xff800000 ;  /* 0xff80000000007802 */ /* 0x000fca0000000f00 */
[----:B------:R1:W-:Y:S02]  /*16780*/  STG.E [R6.64], R0 ;  /* 0x0000000006007986 */ /* 0x0003e4000c101906 */
.L_x_144:
[----:B------:R-:W-:Y:S05]  /*16790*/  BSYNC B0 ;  /* 0x0000000000007941 */ /* 0x000fea0003800000 */
.L_x_143:
[----:B------:R-:W2:Y:S01]  /*167a0*/  S2R R15, SR_CTAID.X ;  /* 0x00000000000f7919 */ /* 0x000ea20000002500 */
[----:B-1----:R-:W-:Y:S01]  /*167b0*/  IMAD R0, R5, c[0x0][0x3a0], RZ ;  /* 0x0000e80005007a24 */ /* 0x002fe200078e02ff */
[----:B------:R-:W-:Y:S01]  /*167c0*/  SHF.R.S32.HI R5, RZ, 0x1f, R11 ;  /* 0x0000001fff057819 */ /* 0x000fe2000001140b */
[C---:B------:R-:W-:Y:S01]  /*167d0*/  IMAD.WIDE.U32 R2, R4.reuse, c[0x0][0x3a0], RZ ;  /* 0x0000e80004027a25 */ /* 0x040fe200078e00ff */
[----:B------:R-:W-:Y:S01]  /*167e0*/  MOV R6, c[0x0][0x4e8] ;  /* 0x00013a0000067a02 */ /* 0x000fe20000000f00 */
[----:B------:R-:W-:Y:S01]  /*167f0*/  BSSY B0, `(.L_x_145) ;  /* 0x000003b000007945 */ /* 0x000fe20003800000 */
[----:B------:R-:W-:Y:S01]  /*16800*/  LEA.HI R5, R5, R11, RZ, 0x2 ;  /* 0x0000000b05057211 */ /* 0x000fe200078f10ff */
[----:B------:R-:W-:Y:S01]  /*16810*/  IMAD R0, R4, c[0x0][0x3a4], R0 ;  /* 0x0000e90004007a24 */ /* 0x000fe200078e0200 */
[----:B------:R-:W-:Y:S01]  /*16820*/  ISETP.NE.AND P0, PT, R6, 0x1, PT ;  /* 0x000000010600780c */ /* 0x000fe20003f05270 */
[----:B------:R-:W-:Y:S01]  /*16830*/  IMAD R6, R10, c[0x0][0x3f0], RZ ;  /* 0x0000fc000a067a24 */ /* 0x000fe200078e02ff */
[----:B------:R-:W-:Y:S01]  /*16840*/  LOP3.LUT R4, R5, 0xfffffffc, RZ, 0xc0, !PT ;  /* 0xfffffffc05047812 */ /* 0x000fe200078ec0ff */
[----:B-----5:R-:W-:Y:S01]  /*16850*/  IMAD R13, R13, c[0x0][0x4e8], RZ ;  /* 0x00013a000d0d7a24 */ /* 0x020fe200078e02ff */
[----:B------:R-:W-:Y:S01]  /*16860*/  IADD3 R3, R3, R0, RZ ;  /* 0x0000000003037210 */ /* 0x000fe20007ffe0ff */
[----:B------:R-:W-:-:S02]  /*16870*/  IMAD R0, R57, c[0x0][0x3e8], RZ ;  /* 0x0000fa0039007a24 */ /* 0x000fc400078e02ff */
[----:B------:R-:W-:Y:S01]  /*16880*/  IMAD.IADD R8, R11, 0x1, -R4 ;  /* 0x000000010b087824 */ /* 0x000fe200078e0a04 */
[----:B------:R-:W-:Y:S01]  /*16890*/  SHF.R.S32.HI R11, RZ, 0x2, R5 ;  /* 0x00000002ff0b7819 */ /* 0x000fe20000011405 */
[C---:B------:R-:W-:Y:S02]  /*168a0*/  IMAD R0, R69.reuse, c[0x0][0x3ec], R0 ;  /* 0x0000fb0045007a24 */ /* 0x040fe400078e0200 */
[----:B------:R-:W-:Y:S01]  /*168b0*/  IMAD.WIDE.U32 R2, R69, c[0x0][0x3e8], R2 ;  /* 0x0000fa0045027a25 */ /* 0x000fe200078e0002 */
[----:B------:R-:W-:-:S03]  /*168c0*/  LEA R4, R8, R11, 0x5 ;  /* 0x0000000b08047211 */ /* 0x000fc600078e28ff */
[----:B------:R-:W-:Y:S01]  /*168d0*/  IMAD R7, R9, c[0x0][0x3f4], R6 ;  /* 0x0000fd0009077a24 */ /* 0x000fe200078e0206 */
[----:B------:R-:W-:Y:S01]  /*168e0*/  IADD3 R3, R0, R3, RZ ;  /* 0x0000000300037210 */ /* 0x000fe20007ffe0ff */
[C---:B--2---:R-:W-:Y:S01]  /*168f0*/  IMAD R4, R15.reuse, 0x80, R4 ;  /* 0x000000800f047824 */ /* 0x044fe200078e0204 */
[----:B------:R-:W-:-:S03]  /*16900*/  LEA R11, R15, R11, 0x7 ;  /* 0x0000000b0f0b7211 */ /* 0x000fc600078e38ff */
[----:B------:R-:W-:Y:S01]  /*16910*/  @P0 IMAD.HI.U32 R5, R4, c[0x0][0x4ec], RZ ;  /* 0x00013b0004050a27 */ /* 0x000fe200078e00ff */
[----:B------:R-:W-:-:S03]  /*16920*/  MOV R0, R4 ;  /* 0x0000000400007202 */ /* 0x000fc60000000f00 */
[----:B------:R-:W-:Y:S01]  /*16930*/  IMAD.WIDE.U32 R2, R9, c[0x0][0x3f0], R2 ;  /* 0x0000fc0009027a25 */ /* 0x000fe200078e0002 */
[----:B------:R-:W-:-:S04]  /*16940*/  @P0 SHF.R.U32.HI R0, RZ, c[0x0][0x4f0], R5 ;  /* 0x00013c00ff000a19 */ /* 0x000fc80000011605 */
[--C-:B------:R-:W-:Y:S01]  /*16950*/  SHF.R.S32.HI R6, RZ, 0x1f, R0.reuse ;  /* 0x0000001fff067819 */ /* 0x100fe20000011400 */
[----:B------:R-:W-:Y:S01]  /*16960*/  IMAD.MOV R5, RZ, RZ, -R0 ;  /* 0x000000ffff057224 */ /* 0x000fe200078e0a00 */
[----:B------:R-:W-:-:S03]  /*16970*/  IADD3 R3, R3, R7, RZ ;  /* 0x0000000703037210 */ /* 0x000fc60007ffe0ff */
        /* <DEDUP_REMOVED lines=34> */
.L_x_146:
[----:B------:R-:W-:Y:S05]  /*16ba0*/  BSYNC B0 ;  /* 0x0000000000007941 */ /* 0x000fea0003800000 */
.L_x_145:
        /* <DEDUP_REMOVED lines=21> */
.L_x_148:
[----:B------:R-:W-:Y:S05]  /*16d00*/  BSYNC B0 ;  /* 0x0000000000007941 */ /* 0x000fea0003800000 */
.L_x_147:
        /* <DEDUP_REMOVED lines=21> */
.L_x_150:
[----:B------:R-:W-:Y:S05]  /*16e60*/  BSYNC B0 ;  /* 0x0000000000007941 */ /* 0x000fea0003800000 */
.L_x_149:
        /* <DEDUP_REMOVED lines=22> */
.L_x_151:
        /* <DEDUP_REMOVED lines=11> */
.L_x_756:


//--------------------- .text._ZN7cutlass13device_kernelIN5flash19enable_sm80_to_sm89INS1_16FlashAttnFwdSm80INS1_25CollectiveMainloopFwdSm80ILi4ELi1ELb0EN4cute5tupleIJNS5_1CILi128EEENS7_ILi48EEENS7_ILi96EEEEEELi96ENS_6half_tEfNS_4arch4Sm80ELb0ELb1ELb1ELb0ELb0ELb0ELb1ELb0EEENS1_21CollectiveEpilogueFwdINS6_IJS8_SA_S9_EEENS6_IJNS7_ILi1EEESI_SI_EEESC_SE_Li128ELb0ELb1ELb0ELb0EEENS1_19SingleTileSchedulerILb0ELb0ELb1ELi128EEEEEEEEEvNT_6ParamsE --------------------------
	.section	.text._ZN7cutlass13device_kernelIN5flash19enable_sm80_to_sm89INS1_16FlashAttnFwdSm80INS1_25CollectiveMainloopFwdSm80ILi4ELi1ELb0EN4cute5tupleIJNS5_1CILi128EEENS7_ILi48EEENS7_ILi96EEEEEELi96ENS_6half_tEfNS_4arch4Sm80ELb0ELb1ELb1ELb0ELb0ELb0ELb1ELb0EEENS1_21CollectiveEpilogueFwdINS6_IJS8_SA_S9_EEENS6_IJNS7_ILi1EEESI_SI_EEESC_SE_Li128ELb0ELb1ELb0ELb0EEENS1_19SingleTileSchedulerILb0ELb0ELb1ELi128EEEEEEEEEvNT_6ParamsE,"ax",@progbits
	.sectioninfo	@"SHI_REGISTERS=255"
	.align	128
.text._ZN7cutlass13device_kernelIN5flash19enable_sm80_to_sm89INS1_16FlashAttnFwdSm80INS1_25CollectiveMainloopFwdSm80ILi4ELi1ELb0EN4cute5tupleIJNS5_1CILi128EEENS7_ILi48EEENS7_ILi96EEEEEELi96ENS_6half_tEfNS_4arch4Sm80ELb0ELb1ELb1ELb0ELb0ELb0ELb1ELb0EEENS1_21CollectiveEpilogueFwdINS6_IJS8_SA_S9_EEENS6_IJNS7_ILi1EEESI_SI_EEESC_SE_Li128ELb0ELb1ELb0ELb0EEENS1_19SingleTileSchedulerILb0ELb0ELb1ELi128EEEEEEEEEvNT_6ParamsE:
        .type           _ZN7cutlass13device_kernelIN5flash19enable_sm80_to_sm89INS1_16FlashAttnFwdSm80INS1_25CollectiveMainloopFwdSm80ILi4ELi1ELb0EN4cute5tupleIJNS5_1CILi128EEENS7_ILi48EEENS7_ILi96EEEEEELi96ENS_6half_tEfNS_4arch4Sm80ELb0ELb1ELb1ELb0ELb0ELb0ELb1ELb0EEENS1_21CollectiveEpilogueFwdINS6_IJS8_SA_S9_EEENS6_IJNS7_ILi1EEESI_SI_EEESC_SE_Li128ELb0ELb1ELb0ELb0EEENS1_19SingleTileSchedulerILb0ELb0ELb1ELi128EEEEEEEEEvNT_6ParamsE,@function
        .size           _ZN7cutlass13device_kernelIN5flash19enable_sm80_to_sm89INS1_16FlashAttnFwdSm80INS1_25CollectiveMainloopFwdSm80ILi4ELi1ELb0EN4cute5tupleIJNS5_1CILi128EEENS7_ILi48EEENS7_ILi96EEEEEELi96ENS_6half_tEfNS_4arch4Sm80ELb0ELb1ELb1ELb0ELb0ELb0ELb1ELb0EEENS1_21CollectiveEpilogueFwdINS6_IJS8_SA_S9_EEENS6_IJNS7_ILi1EEESI_SI_EEESC_SE_Li128ELb0ELb1ELb0ELb0EEENS1_19SingleTileSchedulerILb0ELb0ELb1ELi128EEEEEEEEEvNT_6ParamsE,(.L_x_757 - _ZN7cutlass13device_kernelIN5flash19enable_sm80_to_sm89INS1_16FlashAttnFwdSm80INS1_25CollectiveMainloopFwdSm80ILi4ELi1ELb0EN4cute5tupleIJNS5_1CILi128EEENS7_ILi48EEENS7_ILi96EEEEEELi96ENS_6half_tEfNS_4arch4Sm80ELb0ELb1ELb1ELb0ELb0ELb0ELb1ELb0EEENS1_21CollectiveEpilogueFwdINS6_IJS8_SA_S9_EEENS6_IJNS7_ILi1EEESI_SI_EEESC_SE_Li128ELb0ELb1ELb0ELb0EEENS1_19SingleTileSchedulerILb0ELb0ELb1ELi128EEEEEEEEEvNT_6ParamsE)
        .other          _ZN7cutlass13device_kernelIN5flash19enable_sm80_to_sm89INS1_16FlashAttnFwdSm80INS1_25CollectiveMainloopFwdSm80ILi4ELi1ELb0EN4cute5tupleIJNS5_1CILi128EEENS7_ILi48EEENS7_ILi96EEEEEELi96ENS_6half_tEfNS_4arch4Sm80ELb0ELb1ELb1ELb0ELb0ELb0ELb1ELb0EEENS1_21CollectiveEpilogueFwdINS6_IJS8_SA_S9_EEENS6_IJNS7_ILi1EEESI_SI_EEESC_SE_Li128ELb0ELb1ELb0ELb0EEENS1_19SingleTileSchedulerILb0ELb0ELb1ELi128EEEEEEEEEvNT_6ParamsE,@"STO_CUDA_ENTRY STV_DEFAULT"
_ZN7cutlass13device_kernelIN5flash19enable_sm80_to_sm89INS1_16FlashAttnFwdSm80INS1_25CollectiveMainloopFwdSm80ILi4ELi1ELb0EN4cute5tupleIJNS5_1CILi128EEENS7_ILi48EEENS7_ILi96EEEEEELi96ENS_6half_tEfNS_4arch4Sm80ELb0ELb1ELb1ELb0ELb0ELb0ELb1ELb0EEENS1_21CollectiveEpilogueFwdINS6_IJS8_SA_S9_EEENS6_IJNS7_ILi1EEESI_SI_EEESC_SE_Li128ELb0ELb1ELb0ELb0EEENS1_19SingleTileSchedulerILb0ELb0ELb1ELi128EEEEEEEEEvNT_6ParamsE:
[----:B------:R-:W-:Y:S02]  /*0000*/  MOV R1, c[0x0][0x28] ;  /* 0x00000a0000017a02 */ /* 0x000fe40000000f00 */
[----:B------:R-:W1:Y:S02]  /*0010*/  S2R R0, SR_CTAID.Z ;  /* 0x0000000000007919 */ /* 0x000e640000002700 */
[----:B-1----:R-:W-:-:S13]  /*0020*/  ISETP.GE.AND P0, PT, R0, RZ, PT ;  /* 0x000000ff0000720c */ /* 0x002fda0003f06270 */
[----:B------:R-:W-:Y:S05]  /*0030*/  @!P0 EXIT ;  /* 0x000000000000894d */ /* 0x000fea0003800000 */
[----:B------:R-:W1:Y:S01]  /*0040*/  S2UR UR11, SR_CTAID.X ;  /* 0x00000000000b79c3 */ /* 0x000e620000002500 */
[----:B------:R-:W-:Y:S01]  /*0050*/  ULDC UR7, c[0x0][0x2c4] ;  /* 0x0000b10000077ab9 */ /* 0x000fe20000000800 */
[----:B------:R-:W2:Y:S01]  /*0060*/  S2R R92, SR_TID.X ;  /* 0x00000000005c7919 */ /* 0x000ea20000002100 */
[----:B------:R-:W-:Y:S02]  /*0070*/  UISETP.NE.AND UP2, UPT, UR7, 0x1, UPT ;  /* 0x000000010700788c */ /* 0x000fe4000bf45270 */
[----:B------:R-:W-:Y:S02]  /*0080*/  ULDC.64 UR4, c[0x0][0x2c8] ;  /* 0x0000b20000047ab9 */ /* 0x000fe40000000a00 */
[----:B------:R-:W-:Y:S02]  /*0090*/  UMOV UR8, 0x1 ;  /* 0x0000000100087882 */ /* 0x000fe40000000000 */
[----:B------:R-:W-:Y:S02]  /*00a0*/  ULDC UR6, c[0x0][0x168] ;  /* 0x00005a0000067ab9 */ /* 0x000fe40000000800 */
[----:B------:R-:W-:-:S02]  /*00b0*/  UIADD3 UR6, UR8, -UR6, URZ ;  /* 0x8000000608067290 */ /* 0x000fc4000fffe03f */
[----:B-1----:R-:W-:-:S04]  /*00c0*/  USHF.L.U32 UR11, UR11, 0x7, URZ ;  /* 0x000000070b0b7899 */ /* 0x002fc8000800063f */
[----:B------:R-:W-:Y:S02]  /*00d0*/  @UP2 UIADD3 UR12, UR11, 0x7f, URZ ;  /* 0x0000007f0b0c2890 */ /* 0x000fe4000fffe03f */
[----:B------:R-:W-:Y:S02]  /*00e0*/  UIADD3 UR9, UR11, 0x7f, URZ ;  /* 0x0000007f0b097890 */ /* 0x000fe4000fffe03f */
[----:B------:R-:W-:-:S04]  /*00f0*/  UIMAD.WIDE.U32 UR12, UR12, UR4, URZ ;  /* 0x000000040c0c72a5 */ /* 0x000fc8000f8e003f */
[----:B------:R-:W-:-:S03]  /*0100*/  @UP2 USHF.R.U32.HI UR9, URZ, UR5, UR13 ;  /* 0x000000053f092299 */ /* 0x000fc6000801160d */
[----:B------:R-:W-:Y:S02]  /*0110*/  ULDC.64 UR4, c[0x0][0x328] ;  /* 0x0000ca0000047ab9 */ /* 0x000fe40000000a00 */
[----:B------:R-:W-:-:S03]  /*0120*/  UISETP.LE.AND UP1, UPT, UR8, UR5, UPT ;  /* 0x000000050800728c */ /* 0x000fc6000bf23270 */
[----:B------:R-:W-:Y:S02]  /*0130*/  ULDC UR5, c[0x0][0x1d0] ;  /* 0x0000740000057ab9 */ /* 0x000fe40000000800 */
[----:B------:R-:W-:Y:S01]  /*0140*/  UIADD3 UR5, UR9, UR5, UR6 ;  /* 0x0000000509057290 */ /* 0x000fe2000fffe006 */
[----:B------:R-:W-:-:S03]  /*0150*/  PLOP3.LUT P0, PT, PT, PT, UP1, 0x40, 0x0 ;  /* 0x000000000000781c */ /* 0x000fc60003f0e818 */
[----:B------:R-:W-:-:S06]  /*0160*/  UIADD3 UR4, UR5, UR4, URZ ;  /* 0x0000000405047290 */ /* 0x000fcc000fffe03f */
[----:B------:R-:W-:-:S04]  /*0170*/  MOV R3, UR4 ;  /* 0x0000000400037c02 */ /* 0x000fc80008000f00 */
[----:B------:R-:W-:Y:S05]  /*0180*/  @P0 BRA `(.L_x_152) ;  /* 0x0000013000000947 */ /* 0x000fea0003800000 */
[----:B--2---:R-:W-:Y:S01]  /*0190*/  ISETP.LT.AND P0, PT, RZ, UR5, PT ;  /* 0x00000005ff007c0c */ /* 0x004fe2000bf01270 */
[----:B------:R-:W-:-:S12]  /*01a0*/  UIADD3 UR6, UR5, -0x1, URZ ;  /* 0xffffffff05067890 */ /* 0x000fd8000fffe03f */
[----:B------:R-:W-:Y:S05]  /*01b0*/  @P0 BRA `(.L_x_153) ;  /* 0x0000008000000947 */ /* 0x000fea0003800000 */
[----:B------:R-:W-:Y:S02]  /*01c0*/  ULDC UR4, c[0x0][0x32c] ;  /* 0x0000cb0000047ab9 */ /* 0x000fe40000000800 */
[----:B------:R-:W-:Y:S02]  /*01d0*/  UISETP.NE.AND UP0, UPT, UR8, UR4, UPT ;  /* 0x000000040800728c */ /* 0x000fe4000bf05270 */
[----:B------:R-:W-:-:S03]  /*01e0*/  UIADD3 UR6, -UR5, URZ, URZ ;  /* 0x0000003f05067290 */ /* 0x000fc6000fffe13f */
[----:B------:R-:W-:Y:S02]  /*01f0*/  ULDC.64 UR4, c[0x0][0x330] ;  /* 0x0000cc0000047ab9 */ /* 0x000fe40000000a00 */
[----:B------:R-:W-:-:S04]  /*0200*/  UIMAD.WIDE.U32 UR8, UR6, UR4, URZ ;  /* 0x00000004060872a5 */ /* 0x000fc8000f8e003f */
[----:B------:R-:W-:-:S04]  /*0210*/  @UP0 USHF.R.U32.HI UR6, URZ, UR5, UR9 ;  /* 0x000000053f060299 */ /* 0x000fc80008011609 */
[----:B------:R-:W-:Y:S01]  /*0220*/  ULOP3.LUT UR6, URZ, UR6, URZ, 0x33, !UPT ;  /* 0x000000063f067292 */ /* 0x000fe2000f8e333f */
[----:B------:R-:W-:Y:S05]  /*0230*/  BRA `(.L_x_154) ;  /* 0x0000005000007947 */ /* 0x000fea0003800000 */
.L_x_153:
[----:B------:R-:W-:Y:S02]  /*0240*/  ULDC UR4, c[0x0][0x32c] ;  /* 0x0000cb0000047ab9 */ /* 0x000fe40000000800 */
[----:B------:R-:W-:-:S03]  /*0250*/  UISETP.NE.AND UP0, UPT, UR8, UR4, UPT ;  /* 0x000000040800728c */ /* 0x000fc6000bf05270 */
[----:B------:R-:W-:Y:S02]  /*0260*/  ULDC.64 UR4, c[0x0][0x330] ;  /* 0x0000cc0000047ab9 */ /* 0x000fe40000000a00 */
[----:B------:R-:W-:-:S06]  /*0270*/  UIMAD.WIDE.U32 UR8, UR6, UR4, URZ ;  /* 0x00000004060872a5 */ /* 0x000fcc000f8e003f */
[----:B------:R-:W-:Y:S02]  /*0280*/  @UP0 USHF.R.U32.HI UR6, URZ, UR5, UR9 ;  /* 0x000000053f060299 */ /* 0x000fe40008011609 */
.L_x_154:
[----:B------:R-:W-:Y:S02]  /*0290*/  ULDC UR4, c[0x0][0x32c] ;  /* 0x0000cb0000047ab9 */ /* 0x000fe40000000800 */
[----:B------:R-:W-:-:S06]  /*02a0*/  UIMAD UR4, UR6, UR4, UR4 ;  /* 0x00000004060472a4 */ /* 0x000fcc000f8e0204 */
[----:B------:R-:W-:-:S03]  /*02b0*/  IMNMX R3, R3, UR4, PT ;  /* 0x0000000403037c17 */ /* 0x000fc6000b800200 */
.L_x_152:
[----:B--2---:R-:W-:Y:S01]  /*02c0*/  UMOV UR6, 0x2f ;  /* 0x0000002f00067882 */ /* 0x004fe20000000000 */
[----:B------:R-:W-:Y:S01]  /*02d0*/  IADD3 R3, R3, 0x2f, RZ ;  /* 0x0000002f03037810 */ /* 0x000fe20007ffe0ff */
[----:B------:R-:W-:Y:S01]  /*02e0*/  ULDC UR10, c[0x0][0x1d0] ;  /* 0x00007400000a7ab9 */ /* 0x000fe20000000800 */
[----:B------:R-:W-:Y:S01]  /*02f0*/  PLOP3.LUT P0, PT, PT, PT, UP1, 0x40, 0x0 ;  /* 0x000000000000781c */ /* 0x000fe20003f0e818 */
[----:B------:R-:W-:Y:S02]  /*0300*/  UIADD3 UR6, UR6, UR10, URZ ;  /* 0x0000000a06067290 */ /* 0x000fe4000fffe03f */
[----:B------:R-:W-:Y:S01]  /*0310*/  ULDC.64 UR4, c[0x0][0x2c8] ;  /* 0x0000b20000047ab9 */ /* 0x000fe20000000a00 */
[----:B------:R-:W-:Y:S01]  /*0320*/  IMAD.HI R3, R3, 0x2aaaaaab, RZ ;  /* 0x2aaaaaab03037827 */ /* 0x000fe200078e02ff */
[----:B------:R-:W-:Y:S02]  /*0330*/  UIMAD.WIDE UR8, UR6, 0x2aaaaaab, URZ ;  /* 0x2aaaaaab060878a5 */ /* 0x000fe4000f8e023f */
[----:B------:R-:W-:-:S02]  /*0340*/  UIMAD.WIDE.U32 UR12, UR11, UR4, URZ ;  /* 0x000000040b0c72a5 */ /* 0x000fc4000f8e003f */
[----:B------:R-:W-:Y:S01]  /*0350*/  ULDC UR6, c[0x0][0x168] ;  /* 0x00005a0000067ab9 */ /* 0x000fe20000000800 */
[----:B------:R-:W-:Y:S01]  /*0360*/  SHF.R.U32.HI R2, RZ, 0x1f, R3 ;  /* 0x0000001fff027819 */ /* 0x000fe20000011603 */
[----:B------:R-:W-:Y:S02]  /*0370*/  UIADD3 UR10, UR10, -UR6, URZ ;  /* 0x800000060a0a7290 */ /* 0x000fe4000fffe03f */
[----:B------:R-:W-:Y:S01]  /*0380*/  USHF.R.U32.HI UR6, URZ, 0x1f, UR9 ;  /* 0x0000001f3f067899 */ /* 0x000fe20008011609 */
[----:B------:R-:W-:Y:S01]  /*0390*/  LEA.HI.SX32 R2, R3, R2, 0x1d ;  /* 0x0000000203027211 */ /* 0x000fe200078feaff */
[----:B------:R-:W-:Y:S02]  /*03a0*/  UMOV UR4, UR11 ;  /* 0x0000000b00047c82 */ /* 0x000fe40008000000 */
[----:B------:R-:W-:Y:S02]  /*03b0*/  @UP2 USHF.R.U32.HI UR4, URZ, UR5, UR13 ;  /* 0x000000053f042299 */ /* 0x000fe4000801160d */
[----:B------:R-:W-:-:S02]  /*03c0*/  ULEA.HI.SX32 UR9, UR9, UR6, 0x1d ;  /* 0x0000000609097291 */ /* 0x000fc4000f8fea3f */
[----:B------:R-:W-:Y:S02]  /*03d0*/  UIADD3 UR4, UR10, UR4, URZ ;  /* 0x000000040a047290 */ /* 0x000fe4000fffe03f */
[----:B------:R-:W-:Y:S02]  /*03e0*/  ULDC UR5, c[0x0][0x324] ;  /* 0x0000c90000057ab9 */ /* 0x000fe40000000800 */
[----:B------:R-:W-:Y:S01]  /*03f0*/  UIADD3 UR6, UR4, -UR5, URZ ;  /* 0x8000000504067290 */ /* 0x000fe2000fffe03f */
[----:B------:R-:W-:Y:S01]  /*0400*/  IMNMX R153, R2, UR9, PT ;  /* 0x0000000902997c17 */ /* 0x000fe2000b800200 */
[----:B------:R-:W-:Y:S05]  /*0410*/  @P0 BRA `(.L_x_155) ;  /* 0x0000015000000947 */ /* 0x000fea0003800000 */
[----:B------:R-:W-:Y:S02]  /*0420*/  UMOV UR8, UR4 ;  /* 0x0000000400087c82 */ /* 0x000fe40008000000 */
[----:B------:R-:W-:-:S06]  /*0430*/  UISETP.GT.AND UP0, UPT, UR8, -0x1, UPT ;  /* 0xffffffff0800788c */ /* 0x000fcc000bf04270 */
[----:B------:R-:W-:-:S13]  /*0440*/  PLOP3.LUT P0, PT, PT, PT, UP0, 0x80, 0x0 ;  /* 0x000000000000781c */ /* 0x000fda0003f0f008 */
[----:B------:R-:W-:Y:S05]  /*0450*/  @P0 BRA `(.L_x_156) ;  /* 0x0000008000000947 */ /* 0x000fea0003800000 */
[----:B------:R-:W-:Y:S02]  /*0460*/  ULDC UR4, c[0x0][0x32c] ;  /* 0x0000cb0000047ab9 */ /* 0x000fe40000000800 */
[----:B------:R-:W-:Y:S02]  /*0470*/  UISETP.NE.AND UP0, UPT, UR4, 0x1, UPT ;  /* 0x000000010400788c */ /* 0x000fe4000bf05270 */
[----:B------:R-:W-:Y:S02]  /*0480*/  ULOP3.LUT UR8, URZ, UR8, URZ, 0x33, !UPT ;  /* 0x000000083f087292 */ /* 0x000fe4000f8e333f */
[----:B------:R-:W-:Y:S02]  /*0490*/  ULDC.64 UR4, c[0x0][0x330] ;  /* 0x0000cc0000047ab9 */ /* 0x000fe40000000a00 */
[----:B------:R-:W-:-:S05]  /*04a0*/  UIMAD.WIDE.U32 UR12, UR8, UR4, URZ ;  /* 0x00000004080c72a5 */ /* 0x000fca000f8e003f */
[----:B------:R-:W-:-:S04]  /*04b0*/  @UP0 USHF.R.U32.HI UR8, URZ, UR5, UR13 ;  /* 0x000000053f080299 */ /* 0x000fc8000801160d */
[----:B------:R-:W-:Y:S01]  /*04c0*/  ULOP3.LUT UR8, URZ, UR8, URZ, 0x33, !UPT ;  /* 0x000000083f087292 */ /* 0x000fe2000f8e333f */
[----:B------:R-:W-:Y:S05]  /*04d0*/  BRA `(.L_x_157) ;  /* 0x0000005000007947 */ /* 0x000fea0003800000 */
.L_x_156:
[----:B------:R-:W-:Y:S02]  /*04e0*/  ULDC UR4, c[0x0][0x32c] ;  /* 0x0000cb0000047ab9 */ /* 0x000fe40000000800 */
[----:B------:R-:W-:-:S03]  /*04f0*/  UISETP.NE.AND UP0, UPT, UR4, 0x1, UPT ;  /* 0x000000010400788c */ /* 0x000fc6000bf05270 */
[----:B------:R-:W-:Y:S02]  /*0500*/  ULDC.64 UR4, c[0x0][0x330] ;  /* 0x0000cc0000047ab9 */ /* 0x000fe40000000a00 */
[----:B------:R-:W-:-:S06]  /*0510*/  UIMAD.WIDE.U32 UR12, UR8, UR4, URZ ;  /* 0x00000004080c72a5 */ /* 0x000fcc000f8e003f */
[----:B------:R-:W-:Y:S02]  /*0520*/  @UP0 USHF.R.U32.HI UR8, URZ, UR5, UR13 ;  /* 0x000000053f080299 */ /* 0x000fe4000801160d */
.L_x_157:
[----:B------:R-:W-:Y:S02]  /*0530*/  ULDC UR4, c[0x0][0x32c] ;  /* 0x0000cb0000047ab9 */ /* 0x000fe40000000800 */
[----:B------:R-:W-:-:S04]  /*0540*/  UIMAD UR4, UR8, UR4, URZ ;  /* 0x00000004080472a4 */ /* 0x000fc8000f8e023f */
[----:B------:R-:W-:-:S04]  /*0550*/  UISETP.LT.AND UP0, UPT, UR6, UR4, UPT ;  /* 0x000000040600728c */ /* 0x000fc8000bf01270 */
[----:B------:R-:W-:-:S04]  /*0560*/  USEL UR6, UR6, UR4, !UP0 ;  /* 0x0000000406067287 */ /* 0x000fc8000c000000 */
.L_x_155:
[----:B------:R-:W-:Y:S01]  /*0570*/  UIMAD.WIDE UR4, UR6, 0x2aaaaaab, URZ ;  /* 0x2aaaaaab060478a5 */ /* 0x000fe2000f8e023f */
[----:B------:R-:W-:Y:S01]  /*0580*/  PLOP3.LUT P4, PT, PT, PT, PT, 0x80, 0x0 ;  /* 0x000000000000781c */ /* 0x000fe20003f8f070 */
[----:B------:R-:W-:Y:S01]  /*0590*/  ULDC.64 UR8, c[0x0][0x118] ;  /* 0x0000460000087ab9 */ /* 0x000fe20000000a00 */
[----:B------:R-:W-:Y:S01]  /*05a0*/  CS2R R10, SRZ ;  /* 0x00000000000a7805 */ /* 0x000fe2000001ff00 */
[----:B------:R-:W-:Y:S01]  /*05b0*/  USHF.R.U32.HI UR4, URZ, 0x1f, UR5 ;  /* 0x0000001f3f047899 */ /* 0x000fe20008011605 */
[----:B------:R-:W-:Y:S01]  /*05c0*/  IMAD.MOV.U32 R94, RZ, RZ, RZ ;  /* 0x000000ffff5e7224 */ /* 0x000fe200078e00ff */
[----:B------:R-:W-:Y:S01]  /*05d0*/  CS2R R8, SRZ ;  /* 0x0000000000087805 */ /* 0x000fe2000001ff00 */
[----:B------:R-:W-:Y:S01]  /*05e0*/  IMAD.MOV.U32 R93, RZ, RZ, RZ ;  /* 0x000000ffff5d7224 */ /* 0x000fe200078e00ff */
[----:B------:R-:W-:Y:S01]  /*05f0*/  ULEA.HI.SX32 UR4, UR5, UR4, 0x1d ;  /* 0x0000000405047291 */ /* 0x000fe2000f8fea3f */
[----:B------:R-:W-:Y:S01]  /*0600*/  CS2R R98, SRZ ;  /* 0x0000000000627805 */ /* 0x000fe2000001ff00 */
[----:B------:R-:W-:Y:S01]  /*0610*/  MOV R96, RZ ;  /* 0x000000ff00607202 */ /* 0x000fe20000000f00 */
[----:B------:R-:W-:Y:S01]  /*0620*/  CS2R R90, SRZ ;  /* 0x00000000005a7805 */ /* 0x000fe2000001ff00 */
[----:B------:R-:W-:Y:S01]  /*0630*/  UISETP.LT.AND UP0, UPT, URZ, UR4, UPT ;  /* 0x000000043f00728c */ /* 0x000fe2000bf01270 */
[----:B------:R-:W-:Y:S01]  /*0640*/  CS2R R88, SRZ ;  /* 0x0000000000587805 */ /* 0x000fe2000001ff00 */
[----:B------:R-:W-:Y:S01]  /*0650*/  CS2R R86, SRZ ;  /* 0x0000000000567805 */ /* 0x000fe2000001ff00 */
[----:B------:R-:W-:Y:S01]  /*0660*/  CS2R R84, SRZ ;  /* 0x0000000000547805 */ /* 0x000fe2000001ff00 */
[----:B------:R-:W-:Y:S01]  /*0670*/  USEL UR6, URZ, UR4, !UP0 ;  /* 0x000000043f067287 */ /* 0x000fe2000c000000 */
[----:B------:R-:W-:Y:S01]  /*0680*/  CS2R R78, SRZ ;  /* 0x00000000004e7805 */ /* 0x000fe2000001ff00 */
[----:B------:R-:W-:Y:S01]  /*0690*/  CS2R R76, SRZ ;  /* 0x00000000004c7805 */ /* 0x000fe2000001ff00 */
[----:B------:R-:W-:Y:S01]  /*06a0*/  CS2R R82, SRZ ;  /* 0x0000000000527805 */ /* 0x000fe2000001ff00 */
[----:B------:R-:W-:Y:S01]  /*06b0*/  CS2R R80, SRZ ;  /* 0x0000000000507805 */ /* 0x000fe2000001ff00 */
[----:B------:R-:W-:Y:S01]  /*06c0*/  CS2R R74, SRZ ;  /* 0x00000000004a7805 */ /* 0x000fe2000001ff00 */
[----:B------:R-:W-:Y:S01]  /*06d0*/  ISETP.GT.AND P0, PT, R153, UR6, PT ;  /* 0x0000000699007c0c */ /* 0x000fe2000bf04270 */
        /* <DEDUP_REMOVED lines=35> */
[----:B------:R-:W-:Y:S01]  /*0910*/  IMAD.MOV.U32 R14, RZ, RZ, RZ ;  /* 0x000000ffff0e7224 */ /* 0x000fe200078e00ff */
[----:B------:R-:W-:Y:S01]  /*0920*/  CS2R R12, SRZ ;  /* 0x00000000000c7805 */ /* 0x000fe2000001ff00 */
[----:B------:R-:W-:Y:S05]  /*0930*/  @!P0 BRA `(.L_x_158) ;  /* 0x0001139000008947 */ /* 0x000fea0003800000 */
[----:B------:R-:W-:-:S04]  /*0940*/  ISETP.NE.U32.AND P3, PT, RZ, c[0x0][0x340], PT ;  /* 0x0000d000ff007a0c */ /* 0x000fc80003f65070 */
[----:B------:R-:W-:-:S13]  /*0950*/  ISETP.NE.AND.EX P3, PT, RZ, c[0x0][0x344], PT, P3 ;  /* 0x0000d100ff007a0c */ /* 0x000fda0003f65330 */
[----:B------:R-:W-:-:S04]  /*0960*/  @P3 IMAD.MOV.U32 R3, RZ, RZ, 0x4 ;  /* 0x00000004ff033424 */ /* 0x000fc800078e00ff */
[----:B------:R-:W-:-:S06]  /*0970*/  @P3 IMAD.WIDE R234, R0, R3, c[0x0][0x340] ;  /* 0x0000d00000ea3625 */ /* 0x000fcc00078e0203 */
[----:B------:R-:W2:Y:S01]  /*0980*/  @P3 LDG.E R234, [R234.64] ;  /* 0x00000008eaea3981 */ /* 0x000ea2000c1e1900 */
[----:B------:R-:W-:Y:S01]  /*0990*/  SHF.R.S32.HI R15, RZ, 0x1f, R92 ;  /* 0x0000001fff0f7819 */ /* 0x000fe2000001145c */
[----:B------:R-:W-:Y:S01]  /*09a0*/  ULDC UR4, c[0x0][0x168] ;  /* 0x00005a0000047ab9 */ /* 0x000fe20000000800 */
[----:B------:R-:W-:Y:S01]  /*09b0*/  PLOP3.LUT P1, PT, PT, PT, UP2, 0x80, 0x0 ;  /* 0x000000000000781c */ /* 0x000fe20003f2f028 */
[----:B------:R-:W1:Y:S01]  /*09c0*/  S2R R32, SR_CTAID.Y ;  /* 0x0000000000207919 */ /* 0x000e620000002600 */
[-C--:B------:R-:W-:Y:S01]  /*09d0*/  LEA.HI R17, R15, R92.reuse, RZ, 0x2 ;  /* 0x0000005c0f117211 */ /* 0x080fe200078f10ff */
[----:B------:R-:W-:Y:S01]  /*09e0*/  UIMAD UR4, UR7, UR4, URZ ;  /* 0x00000004070472a4 */ /* 0x000fe2000f8e023f */
[----:B------:R-:W-:Y:S01]  /*09f0*/  PLOP3.LUT P0, PT, PT, PT, UP2, 0x80, 0x0 ;  /* 0x000000000000781c */ /* 0x000fe20003f0f028 */
[----:B------:R-:W-:Y:S01]  /*0a00*/  IMAD.MOV.U32 R98, RZ, RZ, 0x30 ;  /* 0x00000030ff627424 */ /* 0x000fe200078e00ff */
[----:B------:R-:W-:Y:S01]  /*0a10*/  LOP3.LUT R97, R17, 0xfffffffc, RZ, 0xc0, !PT ;  /* 0xfffffffc11617812 */ /* 0x000fe200078ec0ff */
[----:B------:R-:W-:Y:S01]  /*0a20*/  IMAD.MOV.U32 R224, RZ, RZ, 0x5 ;  /* 0x00000005ffe07424 */ /* 0x000fe200078e00ff */
[----:B------:R-:W-:Y:S01]  /*0a30*/  SHF.R.S32.HI R238, RZ, 0x2, R17 ;  /* 0x00000002ffee7819 */ /* 0x000fe20000011411 */
[----:B------:R-:W-:Y:S01]  /*0a40*/  IMAD R93, R153, -0x30, R98 ;  /* 0xffffffd0995d7824 */ /* 0x000fe200078e0262 */
[----:B------:R-:W-:Y:S01]  /*0a50*/  SHF.R.S32.HI R11, RZ, 0x1f, R0 ;  /* 0x0000001fff0b7819 */ /* 0x000fe20000011400 */
[----:B------:R-:W-:Y:S01]  /*0a60*/  IMAD.IADD R97, R92, 0x1, -R97 ;  /* 0x000000015c617824 */ /* 0x000fe200078e0a61 */
[----:B------:R-:W-:Y:S01]  /*0a70*/  LEA.HI R7, R15, R92, RZ, 0x3 ;  /* 0x0000005c0f077211 */ /* 0x000fe200078f18ff */
[----:B------:R-:W-:Y:S01]  /*0a80*/  IMAD.MOV.U32 R225, RZ, RZ, c[0x0][0x208] ;  /* 0x00008200ffe17624 */ /* 0x000fe200078e00ff */
[----:B------:R-:W-:Y:S01]  /*0a90*/  LEA.HI R17, R17, R238, RZ, 0x1 ;  /* 0x000000ee11117211 */ /* 0x000fe200078f08ff */
[----:B------:R-:W-:Y:S01]  /*0aa0*/  IMAD R2, R97, 0x20, R238 ;  /* 0x0000002061027824 */ /* 0x000fe200078e02ee */
[----:B------:R-:W-:Y:S01]  /*0ab0*/  LEA.HI R95, R15, R92, RZ, 0x5 ;  /* 0x0000005c0f5f7211 */ /* 0x000fe200078f28ff */
[----:B------:R-:W-:Y:S01]  /*0ac0*/  IMAD.SHL.U32 R30, R97, 0x8, RZ ;  /* 0x00000008611e7824 */ /* 0x000fe200078e00ff */
[----:B------:R-:W-:-:S02]  /*0ad0*/  LOP3.LUT R17, R17, 0x7fffffe, RZ, 0xc0, !PT ;  /* 0x07fffffe11117812 */ /* 0x000fc400078ec0ff */
[----:B------:R-:W-:Y:S02]  /*0ae0*/  IADD3 R2, R2, UR11, RZ ;  /* 0x0000000b02027c10 */ /* 0x000fe4000fffe0ff */
[C---:B------:R-:W-:Y:S01]  /*0af0*/  IADD3 R16, R238.reuse, UR11, RZ ;  /* 0x0000000bee107c10 */ /* 0x040fe2000fffe0ff */
[----:B------:R-:W-:Y:S01]  /*0b00*/  IMAD.IADD R17, R238, 0x1, -R17 ;  /* 0x00000001ee117824 */ /* 0x000fe200078e0a11 */
[----:B------:R-:W-:Y:S01]  /*0b10*/  SHF.R.S32.HI R94, RZ, 0x5, R95 ;  /* 0x00000005ff5e7819 */ /* 0x000fe2000001145f */
[----:B-1----:R-:W-:Y:S01]  /*0b20*/  IMAD.WIDE.U32 R12, R32, c[0x0][0x1b8], RZ ;  /* 0x00006e00200c7a25 */ /* 0x002fe200078e00ff */
[----:B------:R-:W-:Y:S02]  /*0b30*/  SHF.R.S32.HI R9, RZ, 0x1f, R32 ;  /* 0x0000001fff097819 */ /* 0x000fe40000011420 */
[----:B------:R-:W-:Y:S01]  /*0b40*/  SHF.R.S32.HI R31, RZ, 0x1f, R30 ;  /* 0x0000001fff1f7819 */ /* 0x000fe2000001141e */
[----:B------:R-:W-:Y:S01]  /*0b50*/  @P1 IMAD.HI.U32 R4, R2, c[0x0][0x2c8], RZ ;  /* 0x0000b20002041a27 */ /* 0x000fe200078e00ff */
[----:B------:R-:W-:-:S02]  /*0b60*/  ISETP.GE.AND P5, PT, R30, c[0x0][0x198], PT ;  /* 0x000066001e007a0c */ /* 0x000fc40003fa6270 */
[----:B------:R-:W-:Y:S01]  /*0b70*/  IADD3 R101, R153, -0x1, RZ ;  /* 0xffffffff99657810 */ /* 0x000fe20007ffe0ff */
[----:B------:R-:W-:Y:S01]  /*0b80*/  IMAD R3, R9, c[0x0][0x1b8], RZ ;  /* 0x00006e0009037a24 */ /* 0x000fe200078e02ff */
[----:B------:R-:W-:Y:S01]  /*0b90*/  IADD3 R72, R93, c[0x0][0x1d0], -R238 ;  /* 0x000074005d487a10 */ /* 0x000fe20007ffe8ee */
[----:B------:R-:W-:Y:S01]  /*0ba0*/  IMAD.MOV.U32 R6, RZ, RZ, R2 ;  /* 0x000000ffff067224 */ /* 0x000fe200078e0002 */
[----:B------:R-:W-:Y:S01]  /*0bb0*/  @P0 SHF.R.U32.HI R6, RZ, c[0x0][0x2cc], R4 ;  /* 0x0000b300ff060a19 */ /* 0x000fe20000011604 */
[----:B------:R-:W-:Y:S01]  /*0bc0*/  IMAD R3, R32, c[0x0][0x1bc], R3 ;  /* 0x00006f0020037a24 */ /* 0x000fe200078e0203 */
[----:B------:R-:W-:Y:S01]  /*0bd0*/  SHF.R.S32.HI R29, RZ, 0x1f, R101 ;  /* 0x0000001fff1d7819 */ /* 0x000fe20000011465 */
[----:B------:R-:W-:Y:S01]  /*0be0*/  IMAD R218, R94, 0x8, R17 ;  /* 0x000000085eda7824 */ /* 0x000fe200078e0211 */
[----:B------:R-:W-:Y:S01]  /*0bf0*/  SHF.R.S32.HI R5, RZ, 0x1f, R6 ;  /* 0x0000001fff057819 */ /* 0x000fe20000011406 */
[----:B------:R-:W-:Y:S02]  /*0c00*/  IMAD.IADD R13, R13, 0x1, R3 ;  /* 0x000000010d0d7824 */ /* 0x000fe400078e0203 */
[----:B------:R-:W-:-:S02]  /*0c10*/  IMAD R3, R11, c[0x0][0x1c0], RZ ;  /* 0x000070000b037a24 */ /* 0x000fc400078e02ff */
[----:B------:R-:W-:-:S04]  /*0c20*/  IMAD.WIDE.U32 R12, R0, c[0x0][0x1c0], R12 ;  /* 0x00007000000c7a25 */ /* 0x000fc800078e000c */
[----:B------:R-:W-:Y:S02]  /*0c30*/  IMAD R4, R0, c[0x0][0x1c4], R3 ;  /* 0x0000710000047a24 */ /* 0x000fe400078e0203 */
[----:B------:R-:W-:Y:S02]  /*0c40*/  IMAD.MOV R3, RZ, RZ, -R6 ;  /* 0x000000ffff037224 */ /* 0x000fe400078e0a06 */
[----:B------:R-:W-:Y:S02]  /*0c50*/  IMAD.IADD R13, R13, 0x1, R4 ;  /* 0x000000010d0d7824 */ /* 0x000fe400078e0204 */
[----:B------:R-:W-:Y:S02]  /*0c60*/  IMAD R3, R3, c[0x0][0x2c4], R2 ;  /* 0x0000b10003037a24 */ /* 0x000fe400078e0202 */
[----:B------:R-:W-:Y:S02]  /*0c70*/  IMAD R5, R5, c[0x0][0x1b0], RZ ;  /* 0x00006c0005057a24 */ /* 0x000fe400078e02ff */
[----:B------:R-:W-:Y:S01]  /*0c80*/  IMAD.WIDE.U32 R12, R6, c[0x0][0x1b0], R12 ;  /* 0x00006c00060c7a25 */ /* 0x000fe200078e000c */
[----:B------:R-:W-:-:S03]  /*0c90*/  SHF.R.S32.HI R2, RZ, 0x1f, R3 ;  /* 0x0000001fff027819 */ /* 0x000fc60000011403 */
[----:B------:R-:W-:Y:S01]  /*0ca0*/  IMAD R5, R6, c[0x0][0x1b4], R5 ;  /* 0x00006d0006057a24 */ /* 0x000fe200078e0205 */
[----:B------:R-:W-:Y:S01]  /*0cb0*/  SHF.R.S32.HI R6, RZ, 0x3, R7 ;  /* 0x00000003ff067819 */ /* 0x000fe20000011407 */
[----:B------:R-:W-:Y:S01]  /*0cc0*/  IMAD R2, R2, c[0x0][0x1a8], RZ ;  /* 0x00006a0002027a24 */ /* 0x000fe200078e02ff */
[----:B------:R-:W-:Y:S01]  /*0cd0*/  LOP3.LUT R7, R7, 0xfffffff8, RZ, 0xc0, !PT ;  /* 0xfffffff807077812 */ /* 0x000fe200078ec0ff */
[----:B------:R-:W-:Y:S02]  /*0ce0*/  IMAD.IADD R13, R13, 0x1, R5 ;  /* 0x000000010d0d7824 */ /* 0x000fe400078e0205 */
[C---:B------:R-:W-:Y:S02]  /*0cf0*/  IMAD R5, R3.reuse, c[0x0][0x1ac], R2 ;  /* 0x00006b0003057a24 */ /* 0x040fe400078e0202 */
[----:B------:R-:W-:Y:S01]  /*0d00*/  IMAD.WIDE.U32 R2, R3, c[0x0][0x1a8], R12 ;  /* 0x00006a0003027a25 */ /* 0x000fe200078e000c */
[----:B------:R-:W-:-:S03]  /*0d10*/  IADD3 R12, R30, 0x40, RZ ;  /* 0x000000401e0c7810 */ /* 0x000fc60007ffe0ff */
[----:B------:R-:W-:Y:S01]  /*0d20*/  IMAD.IADD R5, R3, 0x1, R5 ;  /* 0x0000000103057824 */ /* 0x000fe200078e0205 */
[----:B------:R-:W-:Y:S01]  /*0d30*/  LEA R8, P0, R2, c[0x0][0x160], 0x1 ;  /* 0x0000580002087a11 */ /* 0x000fe200078008ff */
[----:B------:R-:W-:Y:S01]  /*0d40*/  IMAD.SHL.U32 R13, R6, 0x40, RZ ;  /* 0x00000040060d7824 */ /* 0x000fe200078e00ff */
[----:B------:R-:W-:Y:S01]  /*0d50*/  IADD3 R3, R16, 0x20, RZ ;  /* 0x0000002010037810 */ /* 0x000fe20007ffe0ff */
[----:B------:R-:W-:Y:S01]  /*0d60*/  IMAD.SHL.U32 R6, R6, 0x8, RZ ;  /* 0x0000000806067824 */ /* 0x000fe200078e00ff */
[----:B------:R-:W-:Y:S01]  /*0d70*/  LEA.HI.X R5, R2, c[0x0][0x164], R5, 0x1, P0 ;  /* 0x0000590002057a11 */ /* 0x000fe200000f0c05 */
[----:B------:R-:W1:Y:S01]  /*0d80*/  SHFL.IDX PT, R22, R8, RZ, 0x1c1f ;  /* 0x001c1fff08167589 */ /* 0x000e6200000e0000 */
[----:B------:R-:W-:Y:S01]  /*0d90*/  LOP3.LUT R13, R13, 0xc0, RZ, 0xc0, !PT ;  /* 0x000000c00d0d7812 */ /* 0x000fe200078ec0ff */
[----:B------:R-:W-:Y:S01]  /*0da0*/  IMAD R52, R29, c[0x0][0x208], RZ ;  /* 0x000082001d347a24 */ /* 0x000fe200078e02ff */
[----:B------:R-:W-:Y:S01]  /*0db0*/  ISETP.GE.AND P0, PT, R16, UR4, PT ;  /* 0x0000000410007c0c */ /* 0x000fe2000bf06270 */
[----:B------:R-:W3:Y:S01]  /*0dc0*/  SHFL.IDX PT, R23, R5, RZ, 0x1c1f ;  /* 0x001c1fff05177589 */ /* 0x000ee200000e0000 */
[----:B------:R-:W-:Y:S01]  /*0dd0*/  LOP3.LUT R2, R13, 0x18, R30, 0xf8, !PT ;  /* 0x000000180d027812 */ /* 0x000fe200078ef81e */
[----:B------:R-:W-:Y:S01]  /*0de0*/  IMAD.WIDE.U32 R54, R101, c[0x0][0x208], RZ ;  /* 0x0000820065367a25 */ /* 0x000fe200078e00ff */
[----:B------:R-:W-:Y:S01]  /*0df0*/  SHF.R.U32.HI R13, RZ, 0x3, R13 ;  /* 0x00000003ff0d7819 */ /* 0x000fe2000001160d */
[----:B------:R-:W4:Y:S01]  /*0e00*/  SHFL.IDX PT, R18, R8, 0x1, 0x1c1f ;  /* 0x003c1f0008127f89 */ /* 0x000f2200000e0000 */
[----:B------:R-:W-:Y:S01]  /*0e10*/  ISETP.GE.AND P2, PT, R3, UR4, PT ;  /* 0x0000000403007c0c */ /* 0x000fe2000bf46270 */
[----:B------:R-:W-:Y:S01]  /*0e20*/  IMAD R52, R101, c[0x0][0x20c], R52 ;  /* 0x0000830065347a24 */ /* 0x000fe200078e0234 */
[----:B------:R-:W-:Y:S01]  /*0e30*/  LOP3.LUT R13, R2, R13, RZ, 0x3c, !PT ;  /* 0x0000000d020d7212 */ /* 0x000fe200078e3cff */
[----:B------:R-:W5:Y:S01]  /*0e40*/  SHFL.IDX PT, R19, R5, 0x1, 0x1c1f ;  /* 0x003c1f0005137f89 */ /* 0x000f6200000e0000 */
[C---:B------:R-:W-:Y:S01]  /*0e50*/  IADD3 R2, R16.reuse, 0x40, RZ ;  /* 0x0000004010027810 */ /* 0x040fe20007ffe0ff */
[----:B------:R-:W-:Y:S01]  /*0e60*/  IMAD.IADD R52, R55, 0x1, R52 ;  /* 0x0000000137347824 */ /* 0x000fe200078e0234 */
[----:B------:R-:W-:Y:S01]  /*0e70*/  IADD3 R16, R16, 0x60, RZ ;  /* 0x0000006010107810 */ /* 0x000fe20007ffe0ff */
[----:B------:R-:W-:Y:S01]  /*0e80*/  IMAD.U32 R218, R218, 0x20, R13 ;  /* 0x00000020dada7824 */ /* 0x000fe200078e000d */
[----:B------:R-:W-:Y:S01]  /*0e90*/  IADD3 R13, R30, 0x20, RZ ;  /* 0x000000201e0d7810 */ /* 0x000fe20007ffe0ff */
[----:B------:R-:W-:Y:S01]  /*0ea0*/  SHFL.IDX PT, R14, R8, 0x2, 0x1c1f ;  /* 0x005c1f00080e7f89 */ /* 0x000fe200000e0000 */
[----:B------:R-:W-:Y:S01]  /*0eb0*/  @!P0 SHF.R.S32.HI R3, RZ, 0x1f, R12 ;  /* 0x0000001fff038819 */ /* 0x000fe2000001140c */
[----:B------:R-:W-:Y:S01]  /*0ec0*/  IMAD.SHL.U32 R218, R218, 0x2, RZ ;  /* 0x00000002dada7824 */ /* 0x000fe200078e00ff */
[----:B------:R-:W-:Y:S01]  /*0ed0*/  @!P0 SHF.R.S32.HI R4, RZ, 0x1f, R13 ;  /* 0x0000001fff048819 */ /* 0x000fe2000001140d */
[----:B------:R-:W-:Y:S01]  /*0ee0*/  IMAD R52, R52, 0x30, RZ ;  /* 0x0000003034347824 */ /* 0x000fe200078e02ff */
[----:B------:R-:W-:-:S02]  /*0ef0*/  @!P0 LEA.HI R3, R3, R12, RZ, 0x3 ;  /* 0x0000000c03038211 */ /* 0x000fc400078f18ff */
[----:B-1----:R-:W-:Y:S02]  /*0f00*/  @!P0 LEA R20, P1, R30, R22, 0x1 ;  /* 0x000000161e148211 */ /* 0x002fe400078208ff */
[----:B------:R-:W-:Y:S02]  /*0f10*/  @!P0 LEA.HI R4, R4, R13, RZ, 0x3 ;  /* 0x0000000d04048211 */ /* 0x000fe400078f18ff */
[----:B------:R-:W-:Y:S02]  /*0f20*/  ISETP.GE.AND P4, PT, R13, c[0x0][0x198], PT ;  /* 0x000066000d007a0c */ /* 0x000fe40003f86270 */
[----:B---3--:R-:W-:Y:S02]  /*0f30*/  @!P0 LEA.HI.X R21, R30, R23, R31, 0x1, P1 ;  /* 0x000000171e158211 */ /* 0x008fe400008f0c1f */
[----:B------:R-:W-:Y:S02]  /*0f40*/  @!P0 LOP3.LUT R4, R4, 0xfffffff8, RZ, 0xc0, !PT ;  /* 0xfffffff804048812 */ /* 0x000fe400078ec0ff */
[----:B------:R-:W-:Y:S01]  /*0f50*/  ISETP.GE.AND P1, PT, R12, c[0x0][0x198], PT ;  /* 0x000066000c007a0c */ /* 0x000fe20003f26270 */
[----:B------:R4:W-:Y:S01]  /*0f60*/  @!P0 LDGSTS.E.BYPASS.LTC128B.128 [R218+0x6080], [R20.64], !P5 ;  /* 0x0608000014da8fae */ /* 0x0009e2000e901d48 */
[----:B------:R-:W-:Y:S01]  /*0f70*/  @!P0 LOP3.LUT R3, R3, 0xfffffff8, RZ, 0xc0, !PT ;  /* 0xfffffff803038812 */ /* 0x000fe200078ec0ff */
[----:B------:R-:W-:Y:S01]  /*0f80*/  @!P0 IMAD.WIDE R24, R4, 0x2, R22 ;  /* 0x0000000204188825 */ /* 0x000fe200078e0216 */
[----:B------:R-:W-:-:S02]  /*0f90*/  ISETP.GE.AND P6, PT, R2, UR4, PT ;  /* 0x0000000402007c0c */ /* 0x000fc4000bfc6270 */
[----:B------:R-:W-:Y:S01]  /*0fa0*/  @!P2 SHF.R.S32.HI R4, RZ, 0x1f, R13 ;  /* 0x0000001fff04a819 */ /* 0x000fe2000001140d */
[----:B------:R-:W-:Y:S01]  /*0fb0*/  @!P0 IMAD.WIDE R22, R3, 0x2, R22 ;  /* 0x0000000203168825 */ /* 0x000fe200078e0216 */
[----:B------:R-:W-:Y:S01]  /*0fc0*/  LEA.HI R2, R15, R92, RZ, 0x4 ;  /* 0x0000005c0f027211 */ /* 0x000fe200078f20ff */
[----:B------:R1:W-:Y:S01]  /*0fd0*/  @!P0 LDGSTS.E.BYPASS.LTC128B.128 [R218+0x8080], [R24.64], !P4 ;  /* 0x0808000018da8fae */ /* 0x0003e2000e101d48 */
[----:B------:R-:W-:Y:S02]  /*0fe0*/  @!P2 SHF.R.S32.HI R3, RZ, 0x1f, R12 ;  /* 0x0000001fff03a819 */ /* 0x000fe4000001140c */
[----:B------:R-:W-:Y:S01]  /*0ff0*/  @!P2 LEA.HI R4, R4, R13, RZ, 0x3 ;  /* 0x0000000d0404a211 */ /* 0x000fe200078f18ff */
[----:B------:R-:W3:Y:S01]  /*1000*/  SHFL.IDX PT, R15, R5, 0x2, 0x1c1f ;  /* 0x005c1f00050f7f89 */ /* 0x000ee200000e0000 */
[----:B------:R-:W-:Y:S02]  /*1010*/  SHF.R.S32.HI R17, RZ, 0x4, R2 ;  /* 0x00000004ff117819 */ /* 0x000fe40000011402 */
[----:B------:R-:W-:Y:S01]  /*1020*/  @!P2 LEA.HI R3, R3, R12, RZ, 0x3 ;  /* 0x0000000c0303a211 */ /* 0x000fe200078f18ff */
[----:B------:R3:W-:Y:S01]  /*1030*/  @!P0 LDGSTS.E.BYPASS.LTC128B.128 [R218+0xa080], [R22.64], !P1 ;  /* 0x0a08000016da8fae */ /* 0x0007e2000c901d48 */
[----:B------:R-:W-:-:S02]  /*1040*/  @!P2 LOP3.LUT R4, R4, 0xfffffff8, RZ, 0xc0, !PT ;  /* 0xfffffff80404a812 */ /* 0x000fc400078ec0ff */
[----:B------:R-:W-:Y:S02]  /*1050*/  LEA.HI R10, R2, R17, RZ, 0x1 ;  /* 0x00000011020a7211 */ /* 0x000fe400078f08ff */
[----:B------:R-:W-:Y:S02]  /*1060*/  @!P2 LOP3.LUT R3, R3, 0xfffffff8, RZ, 0xc0, !PT ;  /* 0xfffffff80303a812 */ /* 0x000fe400078ec0ff */
[----:B------:R-:W-:Y:S02]  /*1070*/  LOP3.LUT R10, R10, 0xfffffffe, RZ, 0xc0, !PT ;  /* 0xfffffffe0a0a7812 */ /* 0x000fe400078ec0ff */
[----:B----4-:R-:W-:-:S04]  /*1080*/  @!P2 LEA R20, P0, R30, R18, 0x1 ;  /* 0x000000121e14a211 */ /* 0x010fc800078008ff */
[----:B-----5:R-:W-:Y:S02]  /*1090*/  @!P2 LEA.HI.X R21, R30, R19, R31, 0x1, P0 ;  /* 0x000000131e15a211 */ /* 0x020fe400000f0c1f */
[----:B------:R-:W-:Y:S01]  /*10a0*/  ISETP.GE.AND P0, PT, R16, UR4, PT ;  /* 0x0000000410007c0c */ /* 0x000fe2000bf06270 */
[--C-:B-1----:R-:W-:Y:S02]  /*10b0*/  @!P2 IMAD.WIDE R24, R4, 0x2, R18.reuse ;  /* 0x000000020418a825 */ /* 0x102fe400078e0212 */
[----:B------:R1:W-:Y:S02]  /*10c0*/  @!P2 LDGSTS.E.BYPASS.LTC128B.128 [R218+0x6880], [R20.64], !P5 ;  /* 0x0688000014daafae */ /* 0x0003e4000e901d48 */
[----:B------:R-:W-:Y:S01]  /*10d0*/  @!P2 IMAD.WIDE R18, R3, 0x2, R18 ;  /* 0x000000020312a825 */ /* 0x000fe200078e0212 */
[----:B------:R-:W-:Y:S01]  /*10e0*/  @!P6 SHF.R.S32.HI R3, RZ, 0x1f, R12 ;  /* 0x0000001fff03e819 */ /* 0x000fe2000001140c */
[----:B------:R4:W-:Y:S02]  /*10f0*/  @!P2 LDGSTS.E.BYPASS.LTC128B.128 [R218+0x8880], [R24.64], !P4 ;  /* 0x0888000018daafae */ /* 0x0009e4000e101d48 */
[----:B------:R-:W-:Y:S01]  /*1100*/  IMAD.IADD R4, R17, 0x1, -R10 ;  /* 0x0000000111047824 */ /* 0x000fe200078e0a0a */
[----:B------:R-:W-:Y:S01]  /*1110*/  @!P6 SHF.R.S32.HI R10, RZ, 0x1f, R13 ;  /* 0x0000001fff0ae819 */ /* 0x000fe2000001140d */
[----:B---3--:R-:W3:Y:S01]  /*1120*/  SHFL.IDX PT, R22, R8, 0x3, 0x1c1f ;  /* 0x007c1f0008167f89 */ /* 0x008ee200000e0000 */
[----:B------:R-:W-:Y:S01]  /*1130*/  @!P6 LEA.HI R3, R3, R12, RZ, 0x3 ;  /* 0x0000000c0303e211 */ /* 0x000fe200078f18ff */
[----:B------:R-:W-:Y:S01]  /*1140*/  IMAD.SHL.U32 R96, R4, 0x8, RZ ;  /* 0x0000000804607824 */ /* 0x000fe200078e00ff */
[----:B------:R-:W-:Y:S01]  /*1150*/  @!P6 LEA.HI R10, R10, R13, RZ, 0x3 ;  /* 0x0000000d0a0ae211 */ /* 0x000fe200078f18ff */
[----:B------:R5:W5:Y:S01]  /*1160*/  SHFL.IDX PT, R23, R5, 0x3, 0x1c1f ;  /* 0x007c1f0005177f89 */ /* 0x000b6200000e0000 */
[----:B------:R-:W-:-:S02]  /*1170*/  @!P6 LOP3.LUT R3, R3, 0xfffffff8, RZ, 0xc0, !PT ;  /* 0xfffffff80303e812 */ /* 0x000fc400078ec0ff */
[----:B------:R-:W-:Y:S01]  /*1180*/  @!P6 LOP3.LUT R17, R10, 0xfffffff8, RZ, 0xc0, !PT ;  /* 0xfffffff80a11e812 */ /* 0x000fe200078ec0ff */
[----:B------:R2:W-:Y:S02]  /*1190*/  @!P2 LDGSTS.E.BYPASS.LTC128B.128 [R218+0xa880], [R18.64], !P1 ;  /* 0x0a88000012daafae */ /* 0x0005e4000c901d48 */
[----:B------:R-:W-:Y:S01]  /*11a0*/  @!P6 IMAD.WIDE R26, R3, 0x2, R14 ;  /* 0x00000002031ae825 */ /* 0x000fe200078e020e */
[----:B------:R-:W-:Y:S02]  /*11b0*/  IADD3 R3, R93, c[0x0][0x1d0], RZ ;  /* 0x000074005d037a10 */ /* 0x000fe40007ffe0ff */
[----:B-1----:R-:W-:-:S04]  /*11c0*/  @!P6 LEA R20, P2, R30, R14, 0x1 ;  /* 0x0000000e1e14e211 */ /* 0x002fc800078408ff */
[C---:B------:R-:W-:Y:S01]  /*11d0*/  @!P6 LEA.HI.X R21, R30.reuse, R15, R31, 0x1, P2 ;  /* 0x0000000f1e15e211 */ /* 0x040fe200010f0c1f */
[----:B----4-:R-:W-:Y:S01]  /*11e0*/  @!P6 IMAD.WIDE R24, R17, 0x2, R14 ;  /* 0x000000021118e825 */ /* 0x010fe200078e020e */
[----:B------:R-:W-:Y:S02]  /*11f0*/  IMNMX R17, R3, 0x30, PT ;  /* 0x0000003003117817 */ /* 0x000fe40003800200 */
[----:B---3--:R-:W-:Y:S01]  /*1200*/  @!P0 LEA R14, P2, R30, R22, 0x1 ;  /* 0x000000161e0e8211 */ /* 0x008fe200078408ff */
[----:B------:R1:W-:Y:S01]  /*1210*/  @!P6 LDGSTS.E.BYPASS.LTC128B.128 [R218+0x7080], [R20.64], !P5 ;  /* 0x0708000014daefae */ /* 0x0003e2000e901d48 */
[--C-:B-----5:R-:W-:Y:S01]  /*1220*/  SHF.R.S32.HI R5, RZ, 0x1f, R238.reuse ;  /* 0x0000001fff057819 */ /* 0x120fe200000114ee */
[----:B------:R-:W-:Y:S02]  /*1230*/  IMAD.IADD R8, R17, 0x1, -R238 ;  /* 0x0000000111087824 */ /* 0x000fe400078e0aee */
[----:B------:R-:W-:Y:S01]  /*1240*/  IMAD.WIDE.U32 R16, R238, c[0x0][0x1e0], R30 ;  /* 0x00007800ee107a25 */ /* 0x000fe200078e001e */
[----:B------:R3:W-:Y:S03]  /*1250*/  @!P6 LDGSTS.E.BYPASS.LTC128B.128 [R218+0x9080], [R24.64], !P4 ;  /* 0x0908000018daefae */ /* 0x0007e6000e101d48 */
[C---:B------:R-:W-:Y:S01]  /*1260*/  IMAD R15, R5.reuse, c[0x0][0x1e0], RZ ;  /* 0x00007800050f7a24 */ /* 0x040fe200078e02ff */
[----:B------:R3:W-:Y:S01]  /*1270*/  @!P6 LDGSTS.E.BYPASS.LTC128B.128 [R218+0xb080], [R26.64], !P1 ;  /* 0x0b0800001adaefae */ /* 0x0007e2000c901d48 */
[----:B------:R-:W-:Y:S01]  /*1280*/  ISETP.GE.AND P6, PT, R30, c[0x0][0x1d4], PT ;  /* 0x000075001e007a0c */ /* 0x000fe20003fc6270 */
[----:B------:R-:W-:-:S02]  /*1290*/  IMAD R5, R5, c[0x0][0x208], RZ ;  /* 0x0000820005057a24 */ /* 0x000fc400078e02ff */
[----:B------:R-:W-:Y:S01]  /*12a0*/  IMAD R10, R238, c[0x0][0x1e4], R15 ;  /* 0x00007900ee0a7a24 */ /* 0x000fe200078e020f */
[--C-:B------:R-:W-:Y:S01]  /*12b0*/  @!P0 LEA.HI.X R15, R30, R23, R31.reuse, 0x1, P2 ;  /* 0x000000171e0f8211 */ /* 0x100fe200010f0c1f */
[----:B------:R-:W-:Y:S01]  /*12c0*/  IMAD.WIDE.U32 R30, R238, c[0x0][0x208], R30 ;  /* 0x00008200ee1e7a25 */ /* 0x000fe200078e001e */
[----:B------:R-:W-:Y:S02]  /*12d0*/  ISETP.GE.AND P2, PT, R8, 0x21, PT ;  /* 0x000000210800780c */ /* 0x000fe40003f46270 */
[----:B------:R-:W-:Y:S01]  /*12e0*/  SEL R73, RZ, 0x1, P6 ;  /* 0x00000001ff497807 */ /* 0x000fe20003000000 */
[----:B------:R4:W-:Y:S01]  /*12f0*/  @!P0 LDGSTS.E.BYPASS.LTC128B.128 [R218+0x7880], [R14.64], !P5 ;  /* 0x078800000eda8fae */ /* 0x0009e2000e901d48 */
[----:B------:R-:W-:Y:S01]  /*1300*/  ISETP.GE.AND P5, PT, R13, c[0x0][0x1d4], PT ;  /* 0x000075000d007a0c */ /* 0x000fe20003fa6270 */
[----:B-1----:R-:W-:Y:S01]  /*1310*/  IMAD.IADD R21, R17, 0x1, R10 ;  /* 0x0000000111157824 */ /* 0x002fe200078e020a */
[----:B------:R-:W-:Y:S01]  /*1320*/  @!P0 SHF.R.S32.HI R17, RZ, 0x1f, R12 ;  /* 0x0000001fff118819 */ /* 0x000fe2000001140c */
[----:B------:R-:W-:-:S03]  /*1330*/  IMAD.MOV.U32 R20, RZ, RZ, R16 ;  /* 0x000000ffff147224 */ /* 0x000fc600078e0010 */
[----:B------:R-:W-:Y:S01]  /*1340*/  @!P0 LEA.HI R17, R17, R12, RZ, 0x3 ;  /* 0x0000000c11118211 */ /* 0x000fe200078f18ff */
[----:B------:R-:W-:-:S03]  /*1350*/  IMAD.WIDE.U32 R220, R32, c[0x0][0x1e8], R20 ;  /* 0x00007a0020dc7a25 */ /* 0x000fc600078e0014 */
[----:B------:R-:W-:Y:S02]  /*1360*/  @!P0 LOP3.LUT R17, R17, 0xfffffff8, RZ, 0xc0, !PT ;  /* 0xfffffff811118812 */ /* 0x000fe400078ec0ff */
[----:B----4-:R-:W-:-:S05]  /*1370*/  LOP3.LUT R15, R2, 0xfffffff0, RZ, 0xc0, !PT ;  /* 0xfffffff0020f7812 */ /* 0x010fca00078ec0ff */
[----:B------:R-:W-:-:S05]  /*1380*/  IMAD.IADD R15, R92, 0x1, -R15 ;  /* 0x000000015c0f7824 */ /* 0x000fca00078e0a0f */
[----:B------:R-:W-:Y:S02]  /*1390*/  LEA.HI R100, R15, R15, RZ, 0x1 ;  /* 0x0000000f0f647211 */ /* 0x000fe400078f08ff */
[----:B--2---:R-:W-:Y:S01]  /*13a0*/  @P3 SHF.R.S32.HI R235, RZ, 0x1f, R234 ;  /* 0x0000001fffeb3819 */ /* 0x004fe200000114ea */
[----:B------:R-:W-:Y:S01]  /*13b0*/  @!P3 IMAD.MOV.U32 R234, RZ, RZ, R0 ;  /* 0x000000ffffeab224 */ /* 0x000fe200078e0000 */
[----:B------:R-:W-:Y:S01]  /*13c0*/  @!P0 SHF.R.S32.HI R0, RZ, 0x1f, R13 ;  /* 0x0000001fff008819 */ /* 0x000fe2000001140d */
[----:B------:R-:W-:Y:S01]  /*13d0*/  @!P3 IMAD.MOV.U32 R235, RZ, RZ, R11 ;  /* 0x000000ffffebb224 */ /* 0x000fe200078e000b */
[----:B------:R-:W-:Y:S01]  /*13e0*/  ISETP.GE.AND P3, PT, R8, 0x1, PT ;  /* 0x000000010800780c */ /* 0x000fe20003f66270 */
[----:B------:R-:W-:Y:S01]  /*13f0*/  IMAD R11, R9, c[0x0][0x1e8], RZ ;  /* 0x00007a00090b7a24 */ /* 0x000fe200078e02ff */
[----:B------:R-:W-:Y:S01]  /*1400*/  @!P0 LEA.HI R0, R0, R13, RZ, 0x3 ;  /* 0x0000000d00008211 */ /* 0x000fe200078f18ff */
[----:B------:R-:W-:Y:S01]  /*1410*/  IMAD R229, R235, c[0x0][0x1f0], RZ ;  /* 0x00007c00ebe57a24 */ /* 0x000fe200078e02ff */
[----:B------:R-:W-:Y:S01]  /*1420*/  SHF.R.S32.HI R13, RZ, 0x1, R100 ;  /* 0x00000001ff0d7819 */ /* 0x000fe20000011464 */
[----:B------:R-:W-:Y:S01]  /*1430*/  IMAD R11, R32, c[0x0][0x1ec], R11 ;  /* 0x00007b00200b7a24 */ /* 0x000fe200078e020b */
[----:B------:R-:W-:Y:S01]  /*1440*/  @!P0 LOP3.LUT R19, R0, 0xfffffff8, RZ, 0xc0, !PT ;  /* 0xfffffff800138812 */ /* 0x000fe200078ec0ff */
[----:B------:R-:W-:Y:S01]  /*1450*/  IMAD R229, R234, c[0x0][0x1f4], R229 ;  /* 0x00007d00eae57a24 */ /* 0x000fe200078e02e5 */
[----:B------:R-:W-:Y:S01]  /*1460*/  SHF.R.S32.HI R8, RZ, 0x1f, R15 ;  /* 0x0000001fff087819 */ /* 0x000fe2000001140f */
[----:B------:R-:W-:-:S02]  /*1470*/  IMAD.IADD R221, R221, 0x1, R11 ;  /* 0x00000001dddd7824 */ /* 0x000fc400078e020b */
[----:B------:R-:W-:Y:S01]  /*1480*/  @!P0 IMAD.WIDE R18, R19, 0x2, R22 ;  /* 0x0000000213128825 */ /* 0x000fe200078e0216 */
[----:B------:R-:W-:-:S03]  /*1490*/  LEA.HI R8, R8, R15, RZ, 0x3 ;  /* 0x0000000f08087211 */ /* 0x000fc600078f18ff */
[----:B------:R-:W-:Y:S01]  /*14a0*/  @!P0 IMAD.WIDE R22, R17, 0x2, R22 ;  /* 0x0000000211168825 */ /* 0x000fe200078e0216 */
[----:B------:R1:W-:Y:S01]  /*14b0*/  @!P0 LDGSTS.E.BYPASS.LTC128B.128 [R218+0x9880], [R18.64], !P4 ;  /* 0x0988000012da8fae */ /* 0x0003e2000e101d48 */
[----:B------:R-:W-:Y:S02]  /*14c0*/  ISETP.GE.AND P4, PT, R12, c[0x0][0x1d4], PT ;  /* 0x000075000c007a0c */ /* 0x000fe40003f86270 */
[C---:B------:R-:W-:Y:S01]  /*14d0*/  IMAD R11, R98.reuse, c[0x0][0x1e4], RZ ;  /* 0x00007900620b7a24 */ /* 0x040fe200078e02ff */
[----:B------:R2:W-:Y:S01]  /*14e0*/  @!P0 LDGSTS.E.BYPASS.LTC128B.128 [R218+0xb880], [R22.64], !P1 ;  /* 0x0b88000016da8fae */ /* 0x0005e2000c901d48 */
[----:B------:R-:W-:Y:S01]  /*14f0*/  IMAD.WIDE.U32 R98, R98, c[0x0][0x1e0], RZ ;  /* 0x0000780062627a25 */ /* 0x000fe200078e00ff */
[----:B------:R-:W-:Y:S02]  /*1500*/  SEL R76, RZ, 0x4, P4 ;  /* 0x00000004ff4c7807 */ /* 0x000fe40002000000 */
[----:B------:R-:W0:Y:S01]  /*1510*/  LDGDEPBAR ;  /* 0x00000000000079af */ /* 0x000e220000000000 */
[----:B------:R-:W-:-:S02]  /*1520*/  IMAD.IADD R2, R99, 0x1, R11 ;  /* 0x0000000163027824 */ /* 0x000fc400078e020b */
[----:B------:R-:W-:-:S04]  /*1530*/  IMAD.WIDE.U32 R220, R234, c[0x0][0x1f0], R220 ;  /* 0x00007c00eadc7a25 */ /* 0x000fc800078e00dc */
[----:B------:R-:W-:Y:S02]  /*1540*/  IMAD R17, R2, R101, RZ ;  /* 0x0000006502117224 */ /* 0x000fe400078e02ff */
[----:B------:R-:W-:Y:S02]  /*1550*/  IMAD.IADD R229, R221, 0x1, R229 ;  /* 0x00000001dde57824 */ /* 0x000fe400078e02e5 */
[----:B------:R-:W-:Y:S02]  /*1560*/  IMAD.MOV.U32 R228, RZ, RZ, R220 ;  /* 0x000000ffffe47224 */ /* 0x000fe400078e00dc */
[-C--:B------:R-:W-:Y:S02]  /*1570*/  IMAD R17, R29, R98.reuse, R17 ;  /* 0x000000621d117224 */ /* 0x080fe400078e0211 */
[----:B------:R-:W-:-:S04]  /*1580*/  IMAD.WIDE.U32 R10, R101, R98, R228 ;  /* 0x00000062650a7225 */ /* 0x000fc800078e00e4 */
[----:B-1----:R-:W-:Y:S01]  /*1590*/  IMAD.MOV.U32 R19, RZ, RZ, c[0x0][0x1e0] ;  /* 0x00007800ff137624 */ /* 0x002fe200078e00ff */
[----:B------:R-:W-:Y:S01]  /*15a0*/  @P3 LEA R20, P1, R10, c[0x0][0x1c8], 0x1 ;  /* 0x000072000a143a11 */ /* 0x000fe200078208ff */
[----:B------:R-:W-:Y:S02]  /*15b0*/  IMAD.IADD R17, R11, 0x1, R17 ;  /* 0x000000010b117824 */ /* 0x000fe400078e0211 */
[C---:B------:R-:W-:Y:S01]  /*15c0*/  IMAD.SHL.U32 R222, R19.reuse, 0x20, RZ ;  /* 0x0000002013de7824 */ /* 0x040fe200078e00ff */
[----:B------:R-:W-:Y:S01]  /*15d0*/  SHF.L.U64.HI R223, R19, R224, c[0x0][0x1e4] ;  /* 0x0000790013df7619 */ /* 0x000fe200000102e0 */
[----:B------:R-:W-:Y:S01]  /*15e0*/  IMAD.IADD R0, R92, 0x1, -R7 ;  /* 0x000000015c007824 */ /* 0x000fe200078e0a07 */
[--C-:B------:R-:W-:Y:S01]  /*15f0*/  @P3 LEA.HI.X R21, R10, c[0x0][0x1cc], R17.reuse, 0x1, P1 ;  /* 0x000073000a153a11 */ /* 0x100fe200008f0c11 */
[----:B------:R-:W-:Y:S01]  /*1600*/  BAR.SYNC.DEFER_BLOCKING 0x0 ;  /* 0x0000000000007b1d */ /* 0x000fe20000010000 */
[----:B------:R-:W-:Y:S01]  /*1610*/  @P2 IADD3 R11, P0, R222, R10, RZ ;  /* 0x0000000ade0b2210 */ /* 0x000fe20007f1e0ff */
[----:B------:R-:W-:Y:S01]  /*1620*/  IMAD.SHL.U32 R8, R8, 0x20, RZ ;  /* 0x0000002008087824 */ /* 0x000fe200078e00ff */
[----:B------:R-:W-:Y:S01]  /*1630*/  LEA.HI R28, R0, R0, RZ, 0x1 ;  /* 0x00000000001c7211 */ /* 0x000fe200078f08ff */
[----:B------:R-:W-:Y:S01]  /*1640*/  IMAD R9, R9, c[0x0][0x210], RZ ;  /* 0x0000840009097a24 */ /* 0x000fe200078e02ff */
[----:B------:R-:W-:Y:S01]  /*1650*/  SHF.L.U64.HI R224, R225, R224, c[0x0][0x20c] ;  /* 0x00008300e1e07619 */ /* 0x000fe200000102e0 */
[----:B------:R-:W-:Y:S01]  /*1660*/  @P2 IMAD.X R10, R223, 0x1, R17, P0 ;  /* 0x00000001df0a2824 */ /* 0x000fe200000e0611 */
[----:B------:R-:W-:Y:S01]  /*1670*/  @P2 LEA R16, P0, R11, c[0x0][0x1c8], 0x1 ;  /* 0x000072000b102a11 */ /* 0x000fe200078008ff */
[----:B------:R-:W-:Y:S01]  /*1680*/  IMAD R237, R235, c[0x0][0x218], RZ ;  /* 0x00008600ebed7a24 */ /* 0x000fe200078e02ff */
[----:B------:R-:W-:Y:S01]  /*1690*/  LOP3.LUT R7, R28, 0x3fffffe, RZ, 0xc0, !PT ;  /* 0x03fffffe1c077812 */ /* 0x000fe200078ec0ff */
[----:B------:R-:W-:Y:S01]  /*16a0*/  IMAD.SHL.U32 R225, R225, 0x20, RZ ;  /* 0x00000020e1e17824 */ /* 0x000fe200078e00ff */
[----:B------:R-:W-:Y:S01]  /*16b0*/  @P2 LEA.HI.X R17, R11, c[0x0][0x1cc], R10, 0x1, P0 ;  /* 0x000073000b112a11 */ /* 0x000fe200000f0c0a */
[----:B------:R-:W-:Y:S01]  /*16c0*/  IMAD R10, R238, c[0x0][0x20c], R5 ;  /* 0x00008300ee0a7a24 */ /* 0x000fe200078e0205 */
[----:B------:R-:W-:Y:S01]  /*16d0*/  SHF.R.S32.HI R28, RZ, 0x1, R28 ;  /* 0x00000001ff1c7819 */ /* 0x000fe2000001141c */
[----:B------:R-:W-:Y:S01]  /*16e0*/  IMAD.IADD R7, R0, 0x1, -R7 ;  /* 0x0000000100077824 */ /* 0x000fe200078e0a07 */
[----:B------:R-:W-:Y:S01]  /*16f0*/  SHF.R.S32.HI R0, RZ, 0x1f, R100 ;  /* 0x0000001fff007819 */ /* 0x000fe20000011464 */
[----:B------:R-:W-:Y:S01]  /*1700*/  IMAD R237, R234, c[0x0][0x21c], R237 ;  /* 0x00008700eaed7a24 */ /* 0x000fe200078e02ed */
[----:B------:R-:W-:Y:S01]  /*1710*/  LOP3.LUT R100, R100, 0x7fffffe, RZ, 0xc0, !PT ;  /* 0x07fffffe64647812 */ /* 0x000fe200078ec0ff */
[----:B------:R-:W-:Y:S01]  /*1720*/  IMAD R7, R4, 0x8, R7 ;  /* 0x0000000804077824 */ /* 0x000fe200078e0207 */
[----:B------:R-:W-:-:S02]  /*1730*/  LEA.HI R0, R0, R13, RZ, 0x2 ;  /* 0x0000000d00007211 */ /* 0x000fc400078f10ff */
[----:B------:R-:W-:Y:S01]  /*1740*/  LOP3.LUT R103, R8, 0xffffff00, RZ, 0xc0, !PT ;  /* 0xffffff0008677812 */ /* 0x000fe200078ec0ff */
[----:B------:R-:W-:Y:S01]  /*1750*/  IMAD.IADD R100, R15, 0x1, -R100 ;  /* 0x000000010f647824 */ /* 0x000fe200078e0a64 */
[----:B------:R-:W-:Y:S01]  /*1760*/  LOP3.LUT R0, R0, 0xfffffffc, RZ, 0xc0, !PT ;  /* 0xfffffffc00007812 */ /* 0x000fe200078ec0ff */
[----:B------:R-:W-:Y:S01]  /*1770*/  @!PT LDS RZ, [RZ] ;  /* 0x00000000fffff984 */ /* 0x000fe20000000800 */
[----:B------:R-:W-:Y:S01]  /*1780*/  @!PT LDS RZ, [RZ] ;  /* 0x00000000fffff984 */ /* 0x000fe20000000800 */
[----:B------:R-:W-:Y:S01]  /*1790*/  @!PT LDS RZ, [RZ] ;  /* 0x00000000fffff984 */ /* 0x000fe20000000800 */
[----:B------:R2:W-:Y:S01]  /*17a0*/  @P3 LDGSTS.E.BYPASS.LTC128B.128 [R218+0x3c80], [R20.64], !P6 ;  /* 0x03c8000014da3fae */ /* 0x0005e2000f101d48 */
[----:B------:R-:W-:Y:S01]  /*17b0*/  LOP3.LUT P0, RZ, R28, 0x2, RZ, 0xc0, !PT ;  /* 0x000000021cff7812 */ /* 0x000fe2000780c0ff */
[----:B------:R-:W-:Y:S02]  /*17c0*/  IMAD R11, R94, 0x200, R103 ;  /* 0x000002005e0b7824 */ /* 0x000fe400078e0267 */
[----:B------:R2:W-:Y:S01]  /*17d0*/  @P3 LDGSTS.E.BYPASS.LTC128B.128 [R218+0x4880], [R20.64+0x40], !P5 ;  /* 0x0488004014da3fae */ /* 0x0005e2000e901d48 */
[----:B------:R-:W-:Y:S02]  /*17e0*/  IMAD.IADD R0, R13, 0x1, -R0 ;  /* 0x000000010d007824 */ /* 0x000fe400078e0a00 */
[----:B------:R-:W-:Y:S01]  /*17f0*/  IMAD.SHL.U32 R13, R28, 0x40, RZ ;  /* 0x000000401c0d7824 */ /* 0x000fe200078e00ff */
[----:B------:R2:W-:Y:S01]  /*1800*/  @P3 LDGSTS.E.BYPASS.LTC128B.128 [R218+0x5480], [R20.64+0x80], !P4 ;  /* 0x0548008014da3fae */ /* 0x0005e2000e101d48 */
[----:B------:R-:W-:Y:S01]  /*1810*/  IMAD.SHL.U32 R15, R0, 0x40, RZ ;  /* 0x00000040000f7824 */ /* 0x000fe200078e00ff */
[----:B------:R-:W-:Y:S01]  /*1820*/  ISETP.GT.AND P3, PT, R92, 0x3f, PT ;  /* 0x0000003f5c00780c */ /* 0x000fe20003f64270 */
[C---:B------:R-:W-:Y:S01]  /*1830*/  IMAD R11, R100.reuse, 0x20, R11 ;  /* 0x00000020640b7824 */ /* 0x040fe200078e020b */
[----:B------:R1:W-:Y:S01]  /*1840*/  @P2 LDGSTS.E.BYPASS.LTC128B.128 [R218+0x4480], [R16.64], !P6 ;  /* 0x0448000010da2fae */ /* 0x0003e2000f101d48 */
[----:B------:R-:W-:Y:S01]  /*1850*/  LOP3.LUT R13, R13, 0xc0, RZ, 0xc0, !PT ;  /* 0x000000c00d0d7812 */ /* 0x000fe200078ec0ff */
[----:B------:R-:W-:Y:S01]  /*1860*/  IMAD R103, R100, 0x20, R103 ;  /* 0x0000002064677824 */ /* 0x000fe200078e0267 */
[----:B------:R-:W-:Y:S01]  /*1870*/  LOP3.LUT R15, R15, 0xc0, RZ, 0xc0, !PT ;  /* 0x000000c00f0f7812 */ /* 0x000fe200078ec0ff */
[----:B------:R1:W-:Y:S01]  /*1880*/  @P2 LDGSTS.E.BYPASS.LTC128B.128 [R218+0x5080], [R16.64+0x40], !P5 ;  /* 0x0508004010da2fae */ /* 0x0003e2000e901d48 */
[----:B------:R-:W-:-:S02]  /*1890*/  LOP3.LUT R6, R13, 0x8, R6, 0xf8, !PT ;  /* 0x000000080d067812 */ /* 0x000fc400078ef806 */
[----:B------:R-:W-:Y:S01]  /*18a0*/  LOP3.LUT R96, R15, 0x8, R96, 0xf8, !PT ;  /* 0x000000080f607812 */ /* 0x000fe200078ef860 */
[----:B------:R1:W-:Y:S01]  /*18b0*/  @P2 LDGSTS.E.BYPASS.LTC128B.128 [R218+0x5c80], [R16.64+0x80], !P4 ;  /* 0x05c8008010da2fae */ /* 0x0003e2000e101d48 */
[----:B------:R-:W-:Y:S02]  /*18c0*/  SHF.R.U32.HI R13, RZ, 0x3, R13 ;  /* 0x00000003ff0d7819 */ /* 0x000fe4000001160d */
[----:B------:R-:W-:Y:S01]  /*18d0*/  SHF.R.U32.HI R15, RZ, 0x3, R15 ;  /* 0x00000003ff0f7819 */ /* 0x000fe2000001160f */
[----:B------:R-:W0:Y:S01]  /*18e0*/  LDGDEPBAR ;  /* 0x00000000000079af */ /* 0x000e220000000000 */
[----:B------:R-:W-:Y:S02]  /*18f0*/  LOP3.LUT R6, R6, R13, RZ, 0x3c, !PT ;  /* 0x0000000d06067212 */ /* 0x000fe400078e3cff */
[----:B------:R-:W-:Y:S02]  /*1900*/  LOP3.LUT R96, R96, R15, RZ, 0x3c, !PT ;  /* 0x0000000f60607212 */ /* 0x000fe400078e3cff */
[----:B------:R-:W-:Y:S01]  /*1910*/  LOP3.LUT P1, RZ, R0, 0x2, RZ, 0xc0, !PT ;  /* 0x0000000200ff7812 */ /* 0x000fe2000782c0ff */
[----:B------:R-:W-:-:S02]  /*1920*/  IMAD.U32 R216, R7, 0x20, R6 ;  /* 0x0000002007d87824 */ /* 0x000fc400078e0006 */
[----:B------:R-:W-:Y:S02]  /*1930*/  IMAD.IADD R217, R96, 0x1, R11 ;  /* 0x0000000160d97824 */ /* 0x000fe400078e020b */
[----:B------:R-:W-:Y:S02]  /*1940*/  IMAD.SHL.U32 R216, R216, 0x2, RZ ;  /* 0x00000002d8d87824 */ /* 0x000fe400078e00ff */
[----:B------:R-:W-:Y:S02]  /*1950*/  IMAD.SHL.U32 R217, R217, 0x2, RZ ;  /* 0x00000002d9d97824 */ /* 0x000fe400078e00ff */
[----:B------:R-:W-:Y:S01]  /*1960*/  IMAD.IADD R11, R31, 0x1, R10 ;  /* 0x000000011f0b7824 */ /* 0x000fe200078e020a */
[C---:B------:R-:W-:Y:S01]  /*1970*/  IADD3 R28, R216.reuse, 0x3c80, RZ ;  /* 0x00003c80d81c7810 */ /* 0x040fe20007ffe0ff */
[----:B------:R-:W-:Y:S01]  /*1980*/  IMAD.MOV.U32 R10, RZ, RZ, R30 ;  /* 0x000000ffff0a7224 */ /* 0x000fe200078e001e */
[----:B------:R-:W-:Y:S01]  /*1990*/  IADD3 R215, R216, 0x3ca0, RZ ;  /* 0x00003ca0d8d77810 */ /* 0x000fe20007ffe0ff */
[----:B------:R-:W-:Y:S01]  /*19a0*/  IMAD R30, R32, c[0x0][0x214], R9 ;  /* 0x00008500201e7a24 */ /* 0x000fe200078e0209 */
[----:B------:R-:W-:Y:S01]  /*19b0*/  @P0 IADD3 R215, R28, -0x20, RZ ;  /* 0xffffffe01cd70810 */ /* 0x000fe20007ffe0ff */
[----:B------:R-:W-:-:S03]  /*19c0*/  IMAD.WIDE.U32 R32, R32, c[0x0][0x210], R10 ;  /* 0x0000840020207a25 */ /* 0x000fc600078e000a */
[----:B------:R-:W-:Y:S01]  /*19d0*/  IADD3 R211, R215, 0x400, RZ ;  /* 0x00000400d7d37810 */ /* 0x000fe20007ffe0ff */
[----:B------:R-:W-:-:S04]  /*19e0*/  DEPBAR.LE SB0, 0x1 ;  /* 0x000080400000791a */ /* 0x000fc80000000000 */
[----:B------:R-:W-:-:S04]  /*19f0*/  DEPBAR.LE SB0, 0x0 ;  /* 0x000080000000791a */ /* 0x000fc80000000000 */
[----:B------:R-:W-:Y:S01]  /*1a00*/  BAR.SYNC.DEFER_BLOCKING 0x0 ;  /* 0x0000000000007b1d */ /* 0x000fe20000010000 */
[----:B------:R-:W-:Y:S01]  /*1a10*/  IMAD.IADD R31, R33, 0x1, R30 ;  /* 0x00000001211f7824 */ /* 0x000fe200078e021e */
[C---:B------:R-:W-:Y:S01]  /*1a20*/  IADD3 R210, R215.reuse, 0x800, RZ ;  /* 0x00000800d7d27810 */ /* 0x040fe20007ffe0ff */
[----:B------:R-:W-:Y:S01]  /*1a30*/  IMAD.MOV.U32 R30, RZ, RZ, R32 ;  /* 0x000000ffff1e7224 */ /* 0x000fe200078e0020 */
[C---:B------:R-:W-:Y:S01]  /*1a40*/  IADD3 R209, R215.reuse, 0xc00, RZ ;  /* 0x00000c00d7d17810 */ /* 0x040fe20007ffe0ff */
[----:B------:R-:W-:Y:S01]  /*1a50*/  IMAD.MOV.U32 R0, RZ, RZ, 0x10 ;  /* 0x00000010ff007424 */ /* 0x000fe200078e00ff */
[C---:B------:R-:W-:Y:S01]  /*1a60*/  IADD3 R208, R215.reuse, 0x1000, RZ ;  /* 0x00001000d7d07810 */ /* 0x040fe20007ffe0ff */
[----:B------:R-:W-:Y:S01]  /*1a70*/  IMAD.WIDE.U32 R234, R234, c[0x0][0x218], R30 ;  /* 0x00008600eaea7a25 */ /* 0x000fe200078e001e */
[----:B------:R-:W-:Y:S02]  /*1a80*/  IADD3 R207, R215, 0x1400, RZ ;  /* 0x00001400d7cf7810 */ /* 0x000fe40007ffe0ff */
[----:B------:R-:W-:Y:S01]  /*1a90*/  SEL R0, R0, 0xfffffff0, !P1 ;  /* 0xfffffff000007807 */ /* 0x000fe20004800000 */
[----:B------:R-:W-:Y:S01]  /*1aa0*/  IMAD.IADD R237, R235, 0x1, R237 ;  /* 0x00000001ebed7824 */ /* 0x000fe200078e02ed */
[C---:B------:R-:W-:Y:S01]  /*1ab0*/  IADD3 R206, R215.reuse, 0x1800, RZ ;  /* 0x00001800d7ce7810 */ /* 0x040fe20007ffe0ff */
[----:B------:R-:W-:Y:S01]  /*1ac0*/  IMAD.MOV.U32 R236, RZ, RZ, R234 ;  /* 0x000000ffffec7224 */ /* 0x000fe200078e00ea */
[C---:B------:R-:W-:Y:S01]  /*1ad0*/  IADD3 R205, R215.reuse, 0x1c00, RZ ;  /* 0x00001c00d7cd7810 */ /* 0x040fe20007ffe0ff */
[----:B------:R-:W-:Y:S01]  /*1ae0*/  IMAD R213, R0, 0x2, R217 ;  /* 0x0000000200d57824 */ /* 0x000fe200078e02d9 */
[----:B------:R-:W-:Y:S01]  /*1af0*/  IADD3 R204, R215, 0x2000, RZ ;  /* 0x00002000d7cc7810 */ /* 0x000fe20007ffe0ff */
[----:B------:R-:W-:-:S04]  /*1b00*/  IMAD.WIDE.U32 R54, R54, 0x30, R236 ;  /* 0x0000003036367825 */ /* 0x000fc800078e00ec */
[----:B------:R-:W-:Y:S01]  /*1b10*/  IMAD.IADD R52, R55, 0x1, R52 ;  /* 0x0000000137347824 */ /* 0x000fe200078e0234 */
[C---:B------:R-:W-:Y:S01]  /*1b20*/  LEA R74, P0, R54.reuse, c[0x0][0x1f8], 0x1 ;  /* 0x00007e00364a7a11 */ /* 0x040fe200078008ff */
[----:B------:R-:W-:Y:S03]  /*1b30*/  LDSM.16.M88.4 R48, [R217+0x7080] ;  /* 0x00708000d930783b */ /* 0x000fe60000000200 */
[----:B------:R-:W-:Y:S01]  /*1b40*/  LEA.HI.X R75, R54, c[0x0][0x1fc], R52, 0x1, P0 ;  /* 0x00007f00364b7a11 */ /* 0x000fe200000f0c34 */
[----:B------:R-:W4:Y:S01]  /*1b50*/  LDSM.16.M88.4 R56, [R216+0x4080] ;  /* 0x00408000d838783b */ /* 0x000f220000000200 */
[----:B------:R-:W-:-:S03]  /*1b60*/  @!P3 LEA R104, P0, R225, R74, 0x1 ;  /* 0x0000004ae168b211 */ /* 0x000fc600078008ff */
[----:B------:R-:W5:Y:S01]  /*1b70*/  LDSM.16.M88.4 R44, [R217+0x6080] ;  /* 0x00608000d92c783b */ /* 0x000f620000000200 */
[----:B------:R-:W-:-:S03]  /*1b80*/  @!P3 LEA.HI.X R105, R225, R75, R224, 0x1, P0 ;  /* 0x0000004be169b211 */ /* 0x000fc600000f0ce0 */
[----:B------:R-:W2:Y:S04]  /*1b90*/  LDSM.16.M88.4 R64, [R216+0x3c80] ;  /* 0x003c8000d840783b */ /* 0x000ea80000000200 */
[----:B---3--:R-:W3:Y:S04]  /*1ba0*/  LDSM.16.M88.4 R24, [R216+0x4480] ;  /* 0x00448000d818783b */ /* 0x008ee80000000200 */
[----:B------:R-:W-:Y:S04]  /*1bb0*/  LDSM.16.M88.4 R36, [R215] ;  /* 0x00000000d724783b */ /* 0x000fe80000000200 */
[----:B------:R-:W1:Y:S04]  /*1bc0*/  LDSM.16.M88.4 R40, [R213+0x7080] ;  /* 0x00708000d528783b */ /* 0x000e680000000200 */
[----:B------:R-:W1:Y:S04]  /*1bd0*/  LDSM.16.M88.4 R32, [R215+0x400] ;  /* 0x00040000d720783b */ /* 0x000e680000000200 */
[----:B------:R-:W3:Y:S01]  /*1be0*/  LDSM.16.M88.4 R28, [R215+0x800] ;  /* 0x00080000d71c783b */ /* 0x000ee20000000200 */
[-C--:B----4-:R-:W-:Y:S08]  /*1bf0*/  HMMA.16816.F32 R12, R48, R56.reuse, RZ ;  /* 0x00000038300c723c */ /* 0x090ff000000018ff */
[----:B-----5:R-:W-:Y:S07]  /*1c00*/  HMMA.16816.F32 R60, R44, R56, RZ ;  /* 0x000000382c3c723c */ /* 0x020fee00000018ff */
[----:B------:R-:W-:Y:S01]  /*1c10*/  SEL R56, RZ, 0x2, P5 ;  /* 0x00000002ff387807 */ /* 0x000fe20002800000 */
[----:B--2---:R-:W-:Y:S04]  /*1c20*/  HMMA.16816.F32 R20, R48, R64, RZ ;  /* 0x000000403014723c */ /* 0x004fe800000018ff */
[----:B------:R-:W-:-:S04]  /*1c30*/  IMAD.IADD R73, R56, 0x1, R73 ;  /* 0x0000000138497824 */ /* 0x000fc800078e0249 */
[----:B------:R-:W-:Y:S01]  /*1c40*/  IMAD.IADD R76, R76, 0x1, R73 ;  /* 0x000000014c4c7824 */ /* 0x000fe200078e0249 */
[C---:B-1----:R-:W-:Y:S04]  /*1c50*/  HMMA.16816.F32 R16, R48.reuse, R66, RZ ;  /* 0x000000423010723c */ /* 0x042fe800000018ff */
[C---:B------:R-:W-:Y:S02]  /*1c60*/  LOP3.LUT P2, RZ, R76.reuse, 0x1, RZ, 0xc0, !PT ;  /* 0x000000014cff7812 */ /* 0x040fe4000784c0ff */
[----:B------:R-:W-:Y:S02]  /*1c70*/  LOP3.LUT P1, RZ, R76, 0x2, RZ, 0xc0, !PT ;  /* 0x000000024cff7812 */ /* 0x000fe4000782c0ff */
[C---:B------:R-:W-:Y:S01]  /*1c80*/  ISETP.LT.OR P2, PT, R72.reuse, 0x1, !P2 ;  /* 0x000000014800780c */ /* 0x040fe20005741670 */
[----:B------:R-:W-:Y:S01]  /*1c90*/  HMMA.16816.F32 R8, R48, R58, RZ ;  /* 0x0000003a3008723c */ /* 0x000fe200000018ff */
[----:B------:R-:W-:-:S02]  /*1ca0*/  ISETP.LT.OR P1, PT, R72, 0x1, !P1 ;  /* 0x000000014800780c */ /* 0x000fc40004f21670 */
[----:B------:R-:W-:-:S04]  /*1cb0*/  LOP3.LUT P0, RZ, R76, 0x4, RZ, 0xc0, !PT ;  /* 0x000000044cff7812 */ /* 0x000fc8000780c0ff */
[----:B------:R-:W-:Y:S01]  /*1cc0*/  ISETP.LT.OR P0, PT, R72, 0x1, !P0 ;  /* 0x000000014800780c */ /* 0x000fe20004701670 */
[----:B------:R-:W-:Y:S08]  /*1cd0*/  HMMA.16816.F32 R68, R44, R64, RZ ;  /* 0x000000402c44723c */ /* 0x000ff000000018ff */
[----:B---3--:R-:W-:Y:S08]  /*1ce0*/  HMMA.16816.F32 R4, R48, R24, RZ ;  /* 0x000000183004723c */ /* 0x008ff000000018ff */
[C---:B------:R-:W-:Y:S08]  /*1cf0*/  HMMA.16816.F32 R64, R44.reuse, R66, RZ ;  /* 0x000000422c40723c */ /* 0x040ff000000018ff */
[C---:B------:R-:W-:Y:S08]  /*1d00*/  HMMA.16816.F32 R56, R44.reuse, R58, RZ ;  /* 0x0000003a2c38723c */ /* 0x040ff000000018ff */
[----:B------:R-:W-:Y:S08]  /*1d10*/  HMMA.16816.F32 R52, R44, R24, RZ ;  /* 0x000000182c34723c */ /* 0x000ff000000018ff */
[-C--:B------:R-:W-:Y:S08]  /*1d20*/  HMMA.16816.F32 R48, R48, R26.reuse, RZ ;  /* 0x0000001a3030723c */ /* 0x080ff000000018ff */
[----:B------:R-:W-:Y:S01]  /*1d30*/  HMMA.16816.F32 R44, R44, R26, RZ ;  /* 0x0000001a2c2c723c */ /* 0x000fe200000018ff */
[----:B------:R-:W1:Y:S04]  /*1d40*/  LDSM.16.M88.4 R24, [R213+0x6080] ;  /* 0x00608000d518783b */ /* 0x000e680000000200 */
[----:B------:R-:W-:Y:S01]  /*1d50*/  @!PT LDS RZ, [RZ] ;  /* 0x00000000fffff984 */ /* 0x000fe20000000800 */
[----:B------:R-:W-:Y:S01]  /*1d60*/  @!PT LDS RZ, [RZ] ;  /* 0x00000000fffff984 */ /* 0x000fe20000000800 */
[----:B------:R-:W-:Y:S01]  /*1d70*/  @!PT LDS RZ, [RZ] ;  /* 0x00000000fffff984 */ /* 0x000fe20000000800 */
[----:B------:R2:W-:Y:S01]  /*1d80*/  LDGSTS.E.BYPASS.LTC128B.128 [R218+0x1880], [R74.64], !P2 ;  /* 0x018800004ada7fae */ /* 0x0005e2000d101d48 */
[----:B------:R-:W-:-:S02]  /*1d90*/  @!P3 LOP3.LUT P2, RZ, R73, 0x1, RZ, 0xc0, !PT ;  /* 0x0000000149ffb812 */ /* 0x000fc4000784c0ff */
[C---:B------:R-:W-:Y:S01]  /*1da0*/  HMMA.16816.F32 R20, R40.reuse, R36, R20 ;  /* 0x000000242814723c */ /* 0x040fe20000001814 */
[----:B------:R2:W-:Y:S01]  /*1db0*/  LDGSTS.E.BYPASS.LTC128B.128 [R218+0x2480], [R74.64+0x40], !P1 ;  /* 0x024800404ada7fae */ /* 0x0005e2000c901d48 */
[----:B------:R-:W-:Y:S02]  /*1dc0*/  @!P3 LOP3.LUT P1, RZ, R73, 0x2, RZ, 0xc0, !PT ;  /* 0x0000000249ffb812 */ /* 0x000fe4000782c0ff */
[C---:B------:R-:W-:Y:S01]  /*1dd0*/  @!P3 ISETP.LT.OR P2, PT, R72.reuse, 0x21, !P2 ;  /* 0x000000214800b80c */ /* 0x040fe20005741670 */
[----:B------:R2:W-:Y:S01]  /*1de0*/  LDGSTS.E.BYPASS.LTC128B.128 [R218+0x3080], [R74.64+0x80], !P0 ;  /* 0x030800804ada7fae */ /* 0x0005e2000c101d48 */
[C---:B------:R-:W-:Y:S02]  /*1df0*/  @!P3 ISETP.LT.OR P1, PT, R72.reuse, 0x21, !P1 ;  /* 0x000000214800b80c */ /* 0x040fe40004f21670 */
[----:B------:R-:W-:Y:S01]  /*1e00*/  @!P3 ISETP.LT.OR P0, PT, R72, 0x21, P4 ;  /* 0x000000214800b80c */ /* 0x000fe20002701670 */
[C---:B------:R-:W-:Y:S08]  /*1e10*/  HMMA.16816.F32 R12, R40.reuse, R32, R12 ;  /* 0x00000020280c723c */ /* 0x040ff0000000180c */
[----:B------:R3:W-:Y:S01]  /*1e20*/  @!P3 LDGSTS.E.BYPASS.LTC128B.128 [R218+0x2080], [R104.64], !P2 ;  /* 0x0208000068dabfae */ /* 0x0007e2000d101d48 */
[C---:B------:R-:W-:Y:S03]  /*1e30*/  HMMA.16816.F32 R4, R40.reuse, R28, R4 ;  /* 0x0000001c2804723c */ /* 0x040fe60000001804 */
[----:B------:R3:W-:Y:S04]  /*1e40*/  @!P3 LDGSTS.E.BYPASS.LTC128B.128 [R218+0x2c80], [R104.64+0x40], !P1 ;  /* 0x02c8004068dabfae */ /* 0x0007e8000c901d48 */
[----:B------:R3:W-:Y:S01]  /*1e50*/  @!P3 LDGSTS.E.BYPASS.LTC128B.128 [R218+0x3880], [R104.64+0x80], !P0 ;  /* 0x0388008068dabfae */ /* 0x0007e2000c101d48 */
[----:B------:R-:W-:Y:S01]  /*1e60*/  HMMA.16816.F32 R16, R40, R38, R16 ;  /* 0x000000262810723c */ /* 0x000fe20000001810 */
[----:B------:R-:W-:-:S02]  /*1e70*/  ISETP.GT.AND P0, PT, R101, UR6, PT ;  /* 0x0000000665007c0c */ /* 0x000fc4000bf04270 */
[----:B------:R-:W-:Y:S04]  /*1e80*/  LDSM.16.M88.4 R88, [R217+0x9080] ;  /* 0x00908000d958783b */ /* 0x000fe80000000200 */
[----:B------:R-:W4:Y:S01]  /*1e90*/  LDSM.16.M88.4 R84, [R216+0x4880] ;  /* 0x00488000d854783b */ /* 0x000f220000000200 */
[C---:B------:R-:W-:Y:S03]  /*1ea0*/  HMMA.16816.F32 R8, R40.reuse, R34, R8 ;  /* 0x000000222808723c */ /* 0x040fe60000001808 */
[----:B------:R-:W5:Y:S04]  /*1eb0*/  LDSM.16.M88.4 R80, [R216+0x4c80] ;  /* 0x004c8000d850783b */ /* 0x000f680000000200 */
[----:B------:R-:W3:Y:S01]  /*1ec0*/  LDSM.16.M88.4 R76, [R216+0x5080] ;  /* 0x00508000d84c783b */ /* 0x000ee20000000200 */
[----:B------:R-:W-:Y:S03]  /*1ed0*/  HMMA.16816.F32 R48, R40, R30, R48 ;  /* 0x0000001e2830723c */ /* 0x000fe60000001830 */
[----:B--2---:R-:W2:Y:S04]  /*1ee0*/  LDSM.16.M88.4 R72, [R217+0x8080] ;  /* 0x00808000d948783b */ /* 0x004ea80000000200 */
[----:B------:R-:W-:Y:S01]  /*1ef0*/  LDSM.16.M88.4 R40, [R215+0x1400] ;  /* 0x00140000d728783b */ /* 0x000fe20000000200 */
[C---:B-1----:R-:W-:Y:S03]  /*1f00*/  HMMA.16816.F32 R68, R24.reuse, R36, R68 ;  /* 0x000000241844723c */ /* 0x042fe60000001844 */
[----:B------:R-:W0:Y:S05]  /*1f10*/  LDGDEPBAR ;  /* 0x00000000000079af */ /* 0x000e2a0000000000 */
[C---:B------:R-:W-:Y:S08]  /*1f20*/  HMMA.16816.F32 R60, R24.reuse, R32, R60 ;  /* 0x00000020183c723c */ /* 0x040ff0000000183c */
[C---:B------:R-:W-:Y:S08]  /*1f30*/  HMMA.16816.F32 R52, R24.reuse, R28, R52 ;  /* 0x0000001c1834723c */ /* 0x040ff00000001834 */
[C---:B------:R-:W-:Y:S01]  /*1f40*/  HMMA.16816.F32 R64, R24.reuse, R38, R64 ;  /* 0x000000261840723c */ /* 0x040fe20000001840 */
[----:B------:R-:W-:Y:S07]  /*1f50*/  LDSM.16.M88.4 R36, [R213+0x9080] ;  /* 0x00908000d524783b */ /* 0x000fee0000000200 */
[C---:B------:R-:W-:Y:S01]  /*1f60*/  HMMA.16816.F32 R56, R24.reuse, R34, R56 ;  /* 0x000000221838723c */ /* 0x040fe20000001838 */
[----:B------:R-:W1:Y:S07]  /*1f70*/  LDSM.16.M88.4 R32, [R215+0xc00] ;  /* 0x000c0000d720783b */ /* 0x000e6e0000000200 */
[----:B------:R-:W-:Y:S01]  /*1f80*/  HMMA.16816.F32 R44, R24, R30, R44 ;  /* 0x0000001e182c723c */ /* 0x000fe2000000182c */
[----:B------:R-:W1:Y:S04]  /*1f90*/  LDSM.16.M88.4 R28, [R215+0x1000] ;  /* 0x00100000d71c783b */ /* 0x000e680000000200 */
[----:B------:R-:W1:Y:S03]  /*1fa0*/  LDSM.16.M88.4 R24, [R213+0x8080] ;  /* 0x00808000d518783b */ /* 0x000e660000000200 */
[C---:B----4-:R-:W-:Y:S08]  /*1fb0*/  HMMA.16816.F32 R20, R88.reuse, R84, R20 ;  /* 0x000000545814723c */ /* 0x050ff00000001814 */
[C---:B-----5:R-:W-:Y:S08]  /*1fc0*/  HMMA.16816.F32 R12, R88.reuse, R80, R12 ;  /* 0x00000050580c723c */ /* 0x060ff0000000180c */
[C---:B---3--:R-:W-:Y:S08]  /*1fd0*/  HMMA.16816.F32 R4, R88.reuse, R76, R4 ;  /* 0x0000004c5804723c */ /* 0x048ff00000001804 */
[C---:B------:R-:W-:Y:S08]  /*1fe0*/  HMMA.16816.F32 R16, R88.reuse, R86, R16 ;  /* 0x000000565810723c */ /* 0x040ff00000001810 */
[C---:B------:R-:W-:Y:S08]  /*1ff0*/  HMMA.16816.F32 R8, R88.reuse, R82, R8 ;  /* 0x000000525808723c */ /* 0x040ff00000001808 */
[----:B------:R-:W-:Y:S01]  /*2000*/  HMMA.16816.F32 R48, R88, R78, R48 ;  /* 0x0000004e5830723c */ /* 0x000fe20000001830 */
[----:B------:R-:W-:Y:S07]  /*2010*/  LDSM.16.M88.4 R88, [R217+0xa080] ;  /* 0x00a08000d958783b */ /* 0x000fee0000000200 */
[C---:B--2---:R-:W-:Y:S08]  /*2020*/  HMMA.16816.F32 R68, R72.reuse, R84, R68 ;  /* 0x000000544844723c */ /* 0x044ff00000001844 */
[C---:B------:R-:W-:Y:S01]  /*2030*/  HMMA.16816.F32 R64, R72.reuse, R86, R64 ;  /* 0x000000564840723c */ /* 0x040fe20000001840 */
[----:B------:R-:W-:Y:S07]  /*2040*/  LDSM.16.M88.4 R84, [R217+0xb080] ;  /* 0x00b08000d954783b */ /* 0x000fee0000000200 */
[C---:B------:R-:W-:Y:S08]  /*2050*/  HMMA.16816.F32 R60, R72.reuse, R80, R60 ;  /* 0x00000050483c723c */ /* 0x040ff0000000183c */
[C---:B------:R-:W-:Y:S01]  /*2060*/  HMMA.16816.F32 R56, R72.reuse, R82, R56 ;  /* 0x000000524838723c */ /* 0x040fe20000001838 */
[----:B------:R-:W2:Y:S07]  /*2070*/  LDSM.16.M88.4 R80, [R216+0x5480] ;  /* 0x00548000d850783b */ /* 0x000eae0000000200 */
[C---:B------:R-:W-:Y:S08]  /*2080*/  HMMA.16816.F32 R52, R72.reuse, R76, R52 ;  /* 0x0000004c4834723c */ /* 0x040ff00000001834 */
[----:B------:R-:W-:Y:S01]  /*2090*/  HMMA.16816.F32 R44, R72, R78, R44 ;  /* 0x0000004e482c723c */ /* 0x000fe2000000182c */
[----:B------:R-:W3:Y:S04]  /*20a0*/  LDSM.16.M88.4 R76, [R216+0x5880] ;  /* 0x00588000d84c783b */ /* 0x000ee80000000200 */
[----:B------:R-:W4:Y:S03]  /*20b0*/  LDSM.16.M88.4 R72, [R216+0x5c80] ;  /* 0x005c8000d848783b */ /* 0x000f260000000200 */
[C---:B-1----:R-:W-:Y:S08]  /*20c0*/  HMMA.16816.F32 R20, R36.reuse, R32, R20 ;  /* 0x000000202414723c */ /* 0x042ff00000001814 */
[C---:B------:R-:W-:Y:S08]  /*20d0*/  HMMA.16816.F32 R16, R36.reuse, R34, R16 ;  /* 0x000000222410723c */ /* 0x040ff00000001810 */
[C---:B------:R-:W-:Y:S08]  /*20e0*/  HMMA.16816.F32 R12, R36.reuse, R28, R12 ;  /* 0x0000001c240c723c */ /* 0x040ff0000000180c */
[C---:B------:R-:W-:Y:S08]  /*20f0*/  HMMA.16816.F32 R8, R36.reuse, R30, R8 ;  /* 0x0000001e2408723c */ /* 0x040ff00000001808 */
[C---:B------:R-:W-:Y:S08]  /*2100*/  HMMA.16816.F32 R4, R36.reuse, R40, R4 ;  /* 0x000000282404723c */ /* 0x040ff00000001804 */
[----:B------:R-:W-:Y:S01]  /*2110*/  HMMA.16816.F32 R48, R36, R42, R48 ;  /* 0x0000002a2430723c */ /* 0x000fe20000001830 */
[----:B------:R-:W-:Y:S07]  /*2120*/  LDSM.16.M88.4 R36, [R213+0xb080] ;  /* 0x00b08000d524783b */ /* 0x000fee0000000200 */
[C---:B------:R-:W-:Y:S08]  /*2130*/  HMMA.16816.F32 R68, R24.reuse, R32, R68 ;  /* 0x000000201844723c */ /* 0x040ff00000001844 */
[C---:B------:R-:W-:Y:S01]  /*2140*/  HMMA.16816.F32 R64, R24.reuse, R34, R64 ;  /* 0x000000221840723c */ /* 0x040fe20000001840 */
[----:B------:R-:W1:Y:S07]  /*2150*/  LDSM.16.M88.4 R32, [R215+0x1800] ;  /* 0x00180000d720783b */ /* 0x000e6e0000000200 */
[C---:B------:R-:W-:Y:S08]  /*2160*/  HMMA.16816.F32 R60, R24.reuse, R28, R60 ;  /* 0x0000001c183c723c */ /* 0x040ff0000000183c */
[C---:B------:R-:W-:Y:S01]  /*2170*/  HMMA.16816.F32 R56, R24.reuse, R30, R56 ;  /* 0x0000001e1838723c */ /* 0x040fe20000001838 */
[----:B------:R-:W5:Y:S07]  /*2180*/  LDSM.16.M88.4 R28, [R215+0x1c00] ;  /* 0x001c0000d71c783b */ /* 0x000f6e0000000200 */
[C---:B------:R-:W-:Y:S08]  /*2190*/  HMMA.16816.F32 R52, R24.reuse, R40, R52 ;  /* 0x000000281834723c */ /* 0x040ff00000001834 */
[----:B------:R-:W-:Y:S01]  /*21a0*/  HMMA.16816.F32 R44, R24, R42, R44 ;  /* 0x0000002a182c723c */ /* 0x000fe2000000182c */
[----:B------:R-:W1:Y:S04]  /*21b0*/  LDSM.16.M88.4 R24, [R215+0x2000] ;  /* 0x00200000d718783b */ /* 0x000e680000000200 */
[----:B------:R-:W1:Y:S01]  /*21c0*/  LDSM.16.M88.4 R40, [R213+0xa080] ;  /* 0x00a08000d528783b */ /* 0x000e620000000200 */
[----:B------:R-:W-:-:S04]  /*21d0*/  DEPBAR.LE SB0, 0x0 ;  /* 0x000080000000791a */ /* 0x000fc80000000000 */
[C---:B--2---:R-:W-:Y:S08]  /*21e0*/  HMMA.16816.F32 R20, R84.reuse, R80, R20 ;  /* 0x000000505414723c */ /* 0x044ff00000001814 */
[C---:B------:R-:W-:Y:S08]  /*21f0*/  HMMA.16816.F32 R16, R84.reuse, R82, R16 ;  /* 0x000000525410723c */ /* 0x040ff00000001810 */
[C---:B---3--:R-:W-:Y:S08]  /*2200*/  HMMA.16816.F32 R12, R84.reuse, R76, R12 ;  /* 0x0000004c540c723c */ /* 0x048ff0000000180c */
[C---:B------:R-:W-:Y:S08]  /*2210*/  HMMA.16816.F32 R8, R84.reuse, R78, R8 ;  /* 0x0000004e5408723c */ /* 0x040ff00000001808 */
[C---:B----4-:R-:W-:Y:S08]  /*2220*/  HMMA.16816.F32 R4, R84.reuse, R72, R4 ;  /* 0x000000485404723c */ /* 0x050ff00000001804 */
[----:B------:R-:W-:Y:S08]  /*2230*/  HMMA.16816.F32 R48, R84, R74, R48 ;  /* 0x0000004a5430723c */ /* 0x000ff00000001830 */
[C---:B------:R-:W-:Y:S08]  /*2240*/  HMMA.16816.F32 R68, R88.reuse, R80, R68 ;  /* 0x000000505844723c */ /* 0x040ff00000001844 */
[C---:B------:R-:W-:Y:S08]  /*2250*/  HMMA.16816.F32 R64, R88.reuse, R82, R64 ;  /* 0x000000525840723c */ /* 0x040ff00000001840 */
[C---:B------:R-:W-:Y:S08]  /*2260*/  HMMA.16816.F32 R60, R88.reuse, R76, R60 ;  /* 0x0000004c583c723c */ /* 0x040ff0000000183c */
[C---:B------:R-:W-:Y:S08]  /*2270*/  HMMA.16816.F32 R56, R88.reuse, R78, R56 ;  /* 0x0000004e5838723c */ /* 0x040ff00000001838 */
[C---:B------:R-:W-:Y:S08]  /*2280*/  HMMA.16816.F32 R52, R88.reuse, R72, R52 ;  /* 0x000000485834723c */ /* 0x040ff00000001834 */
[----:B------:R-:W-:Y:S08]  /*2290*/  HMMA.16816.F32 R44, R88, R74, R44 ;  /* 0x0000004a582c723c */ /* 0x000ff0000000182c */
[C---:B-1----:R-:W-:Y:S08]  /*22a0*/  HMMA.16816.F32 R20, R36.reuse, R32, R20 ;  /* 0x000000202414723c */ /* 0x042ff00000001814 */
[C---:B------:R-:W-:Y:S08]  /*22b0*/  HMMA.16816.F32 R16, R36.reuse, R34, R16 ;  /* 0x000000222410723c */ /* 0x040ff00000001810 */
[C---:B-----5:R-:W-:Y:S08]  /*22c0*/  HMMA.16816.F32 R12, R36.reuse, R28, R12 ;  /* 0x0000001c240c723c */ /* 0x060ff0000000180c */
[C---:B------:R-:W-:Y:S08]  /*22d0*/  HMMA.16816.F32 R8, R36.reuse, R30, R8 ;  /* 0x0000001e2408723c */ /* 0x040ff00000001808 */
[C---:B------:R-:W-:Y:S07]  /*22e0*/  HMMA.16816.F32 R72, R36.reuse, R24, R4 ;  /* 0x000000182448723c */ /* 0x040fee0000001804 */
[----:B------:R-:W-:Y:S01]  /*22f0*/  IMAD.IADD R4, R96, 0x1, R103 ;  /* 0x0000000160047824 */ /* 0x000fe200078e0267 */
[----:B------:R-:W-:Y:S08]  /*2300*/  HMMA.16816.F32 R48, R36, R26, R48 ;  /* 0x0000001a2430723c */ /* 0x000ff00000001830 */
[C---:B------:R-:W-:Y:S08]  /*2310*/  HMMA.16816.F32 R68, R40.reuse, R32, R68 ;  /* 0x000000202844723c */ /* 0x040ff00000001844 */
[C---:B------:R-:W-:Y:S08]  /*2320*/  HMMA.16816.F32 R64, R40.reuse, R34, R64 ;  /* 0x000000222840723c */ /* 0x040ff00000001840 */
[C---:B------:R-:W-:Y:S08]  /*2330*/  HMMA.16816.F32 R60, R40.reuse, R28, R60 ;  /* 0x0000001c283c723c */ /* 0x040ff0000000183c */
[C---:B------:R-:W-:Y:S08]  /*2340*/  HMMA.16816.F32 R56, R40.reuse, R30, R56 ;  /* 0x0000001e2838723c */ /* 0x040ff00000001838 */
[C---:B------:R-:W-:Y:S08]  /*2350*/  HMMA.16816.F32 R52, R40.reuse, R24, R52 ;  /* 0x000000182834723c */ /* 0x040ff00000001834 */
[----:B------:R-:W-:Y:S01]  /*2360*/  HMMA.16816.F32 R44, R40, R26, R44 ;  /* 0x0000001a282c723c */ /* 0x000fe2000000182c */
[----:B------:R-:W-:Y:S06]  /*2370*/  BAR.SYNC.DEFER_BLOCKING 0x0 ;  /* 0x0000000000007b1d */ /* 0x000fec0000010000 */
[----:B------:R-:W-:Y:S05]  /*2380*/  @!P0 BRA `(.L_x_159) ;  /* 0x000001a000008947 */ /* 0x000fea0003800000 */
[----:B------:R-:W-:Y:S02]  /*2390*/  IADD3 R6, -R238, 0x30, RZ ;  /* 0x00000030ee067810 */ /* 0x000fe40007ffe1ff */
[----:B------:R-:W-:-:S02]  /*23a0*/  IADD3 R7, R153, -0x2, RZ ;  /* 0xfffffffe99077810 */ /* 0x000fc40007ffe0ff */
[----:B------:R-:W-:Y:S02]  /*23b0*/  ISETP.GE.AND P2, PT, R6, 0x21, PT ;  /* 0x000000210600780c */ /* 0x000fe40003f46270 */
[----:B------:R-:W-:Y:S01]  /*23c0*/  SHF.R.S32.HI R5, RZ, 0x1f, R7 ;  /* 0x0000001fff057819 */ /* 0x000fe20000011407 */
[-C--:B------:R-:W-:Y:S02]  /*23d0*/  IMAD R2, R2, R7.reuse, RZ ;  /* 0x0000000702027224 */ /* 0x080fe400078e02ff */
[----:B------:R-:W-:-:S04]  /*23e0*/  IMAD.WIDE.U32 R24, R98, R7, RZ ;  /* 0x0000000762187225 */ /* 0x000fc800078e00ff */
[----:B------:R-:W-:-:S04]  /*23f0*/  IMAD R5, R5, R98, R2 ;  /* 0x0000006205057224 */ /* 0x000fc800078e0202 */
[----:B------:R-:W-:Y:S01]  /*2400*/  IMAD.IADD R5, R25, 0x1, R5 ;  /* 0x0000000119057824 */ /* 0x000fe200078e0205 */
[----:B------:R-:W-:-:S04]  /*2410*/  @P2 IADD3 R7, P1, P0, R220, R24, R222 ;  /* 0x00000018dc072210 */ /* 0x000fc8000783e0de */
[----:B------:R-:W-:Y:S02]  /*2420*/  @P2 IADD3.X R2, R229, R5, R223, P1, P0 ;  /* 0x00000005e5022210 */ /* 0x000fe40000fe04df */
[----:B------:R-:W-:-:S13]  /*2430*/  ISETP.GE.AND P1, PT, R6, 0x1, PT ;  /* 0x000000010600780c */ /* 0x000fda0003f26270 */
[----:B------:R-:W-:-:S05]  /*2440*/  @P1 IADD3 R24, P0, R220, R24, RZ ;  /* 0x00000018dc181210 */ /* 0x000fca0007f1e0ff */
[----:B------:R-:W-:Y:S01]  /*2450*/  @P1 IMAD.X R5, R5, 0x1, R229, P0 ;  /* 0x0000000105051824 */ /* 0x000fe200000e06e5 */
[----:B------:R-:W-:-:S04]  /*2460*/  @P2 LEA R6, P0, R7, c[0x0][0x1c8], 0x1 ;  /* 0x0000720007062a11 */ /* 0x000fc800078008ff */
[----:B------:R-:W-:Y:S02]  /*2470*/  @P2 LEA.HI.X R7, R7, c[0x0][0x1cc], R2, 0x1, P0 ;  /* 0x0000730007072a11 */ /* 0x000fe400000f0c02 */
[----:B------:R-:W-:-:S04]  /*2480*/  @P1 LEA R26, P0, R24, c[0x0][0x1c8], 0x1 ;  /* 0x00007200181a1a11 */ /* 0x000fc800078008ff */
[----:B------:R-:W-:-:S05]  /*2490*/  @P1 LEA.HI.X R27, R24, c[0x0][0x1cc], R5, 0x1, P0 ;  /* 0x00007300181b1a11 */ /* 0x000fca00000f0c05 */
        /* <DEDUP_REMOVED lines=8> */
[----:B------:R1:W-:Y:S02]  /*2520*/  @P2 LDGSTS.E.BYPASS.LTC128B.128 [R218+0x5c80], [R6.64+0x80], !P4 ;  /* 0x05c8008006da2fae */ /* 0x0003e4000e101d48 */
.L_x_159:
[----:B------:R-:W-:Y:S01]  /*2530*/  LOP3.LUT R95, R95, 0xffffffe0, RZ, 0xc0, !PT ;  /* 0xffffffe05f5f7812 */ /* 0x000fe200078ec0ff */
[----:B------:R-:W-:Y:S01]  /*2540*/  FMUL.FTZ R35, R61, c[0x0][0x320] ;  /* 0x0000c8003d237a20 */ /* 0x000fe20000410000 */
[----:B------:R-:W-:Y:S01]  /*2550*/  SHF.R.S32.HI R25, RZ, 0x1f, R94 ;  /* 0x0000001fff197819 */ /* 0x000fe2000001145e */
[----:B------:R-:W-:Y:S01]  /*2560*/  FMUL.FTZ R39, R69, c[0x0][0x320] ;  /* 0x0000c80045277a20 */ /* 0x000fe20000410000 */
[----:B-1----:R-:W-:Y:S01]  /*2570*/  LEA.HI R6, R97, R97, RZ, 0x1 ;  /* 0x0000006161067211 */ /* 0x002fe200078f08ff */
[----:B------:R-:W-:Y:S01]  /*2580*/  IMAD.IADD R92, R92, 0x1, -R95 ;  /* 0x000000015c5c7824 */ /* 0x000fe200078e0a5f */
[----:B------:R-:W-:Y:S01]  /*2590*/  LEA.HI R25, R25, R94, RZ, 0x2 ;  /* 0x0000005e19197211 */ /* 0x000fe200078f10ff */
[----:B------:R-:W-:Y:S01]  /*25a0*/  FMUL.FTZ R41, R68, c[0x0][0x320] ;  /* 0x0000c80044297a20 */ /* 0x000fe20000410000 */
[----:B------:R-:W-:Y:S01]  /*25b0*/  PLOP3.LUT P1, PT, PT, PT, UP2, 0x80, 0x0 ;  /* 0x000000000000781c */ /* 0x000fe20003f2f028 */
[----:B------:R-:W-:Y:S01]  /*25c0*/  FMUL.FTZ R7, R64, c[0x0][0x320] ;  /* 0x0000c80040077a20 */ /* 0x000fe20000410000 */
[----:B------:R-:W-:Y:S01]  /*25d0*/  SHF.R.S32.HI R27, RZ, 0x1f, R92 ;  /* 0x0000001fff1b7819 */ /* 0x000fe2000001145c */
[----:B------:R-:W-:Y:S01]  /*25e0*/  FMUL.FTZ R5, R65, c[0x0][0x320] ;  /* 0x0000c80041057a20 */ /* 0x000fe20000410000 */
[----:B------:R-:W-:Y:S01]  /*25f0*/  LOP3.LUT R25, R25, 0xffffffc, RZ, 0xc0, !PT ;  /* 0x0ffffffc19197812 */ /* 0x000fe200078ec0ff */
[----:B------:R-:W-:Y:S01]  /*2600*/  FMUL.FTZ R37, R60, c[0x0][0x320] ;  /* 0x0000c8003c257a20 */ /* 0x000fe20000410000 */
[----:B------:R-:W-:Y:S01]  /*2610*/  LEA.HI R2, R27, R92, RZ, 0x2 ;  /* 0x0000005c1b027211 */ /* 0x000fe200078f10ff */
[----:B------:R-:W-:Y:S01]  /*2620*/  FMUL.FTZ R31, R57, c[0x0][0x320] ;  /* 0x0000c800391f7a20 */ /* 0x000fe20000410000 */
[----:B------:R-:W-:Y:S01]  /*2630*/  PLOP3.LUT P0, PT, PT, PT, UP2, 0x80, 0x0 ;  /* 0x000000000000781c */ /* 0x000fe20003f0f028 */
[----:B------:R-:W-:Y:S01]  /*2640*/  IMAD.IADD R25, R94, 0x1, -R25 ;  /* 0x000000015e197824 */ /* 0x000fe200078e0a19 */
[----:B------:R-:W-:Y:S01]  /*2650*/  LEA.HI.SX32 R24, R2, UR11, 0x1e ;  /* 0x0000000b02187c11 */ /* 0x000fe2000f8ff2ff */
[----:B------:R-:W-:Y:S01]  /*2660*/  FMUL.FTZ R29, R52, c[0x0][0x320] ;  /* 0x0000c800341d7a20 */ /* 0x000fe20000410000 */
[----:B------:R-:W1:Y:S01]  /*2670*/  MUFU.TANH R41, R41 ;  /* 0x0000002900297308 */ /* 0x000e620000002400 */
[----:B------:R-:W-:Y:S01]  /*2680*/  FMUL.FTZ R27, R53, c[0x0][0x320] ;  /* 0x0000c800351b7a20 */ /* 0x000fe20000410000 */
[----:B------:R-:W-:Y:S01]  /*2690*/  ULDC UR7, c[0x0][0x324] ;  /* 0x0000c90000077ab9 */ /* 0x000fe20000000800 */
[----:B------:R-:W-:Y:S01]  /*26a0*/  IMAD R24, R25, 0x10, R24 ;  /* 0x0000001019187824 */ /* 0x000fe200078e0218 */
[----:B------:R-:W-:Y:S01]  /*26b0*/  SHF.L.U32 R25, R6, 0x5, RZ ;  /* 0x0000000506197819 */ /* 0x000fe200000006ff */
[----:B------:R-:W-:Y:S01]  /*26c0*/  FMUL.FTZ R26, R44, c[0x0][0x320] ;  /* 0x0000c8002c1a7a20 */ /* 0x000fe20000410000 */
[----:B------:R-:W-:Y:S01]  /*26d0*/  LOP3.LUT R6, R6, 0x1ffffffe, RZ, 0xc0, !PT ;  /* 0x1ffffffe06067812 */ /* 0x000fe200078ec0ff */
[----:B------:R-:W-:Y:S01]  /*26e0*/  FMUL.FTZ R33, R56, c[0x0][0x320] ;  /* 0x0000c80038217a20 */ /* 0x000fe20000410000 */
[----:B------:R-:W-:Y:S01]  /*26f0*/  LOP3.LUT R25, R25, 0xffffffc0, RZ, 0xc0, !PT ;  /* 0xffffffc019197812 */ /* 0x000fe200078ec0ff */
[----:B------:R-:W2:Y:S01]  /*2700*/  MUFU.TANH R39, R39 ;  /* 0x0000002700277308 */ /* 0x000ea20000002400 */
[----:B------:R-:W-:Y:S01]  /*2710*/  ULOP3.LUT UR7, URZ, UR7, URZ, 0x33, !UPT ;  /* 0x000000073f077292 */ /* 0x000fe2000f8e333f */
[----:B------:R-:W-:Y:S01]  /*2720*/  IMAD.IADD R6, R97, 0x1, -R6 ;  /* 0x0000000161067824 */ /* 0x000fe200078e0a06 */
[----:B------:R-:W0:Y:S01]  /*2730*/  LDGDEPBAR ;  /* 0x00000000000079af */ /* 0x000e220000000000 */
[----:B------:R-:W-:-:S04]  /*2740*/  IMAD.IADD R25, R25, 0x1, R24 ;  /* 0x0000000119197824 */ /* 0x000fc800078e0218 */
[----:B------:R-:W3:Y:S01]  /*2750*/  MUFU.TANH R7, R7 ;  /* 0x0000000700077308 */ /* 0x000ee20000002400 */
[----:B------:R-:W-:Y:S02]  /*2760*/  LEA R219, R6, R25, 0x3 ;  /* 0x0000001906db7211 */ /* 0x000fe400078e18ff */
[----:B------:R-:W-:-:S03]  /*2770*/  LOP3.LUT R25, R2, 0x7ffffffc, RZ, 0xc0, !PT ;  /* 0x7ffffffc02197812 */ /* 0x000fc600078ec0ff */
[----:B------:R-:W-:Y:S02]  /*2780*/  @P1 IMAD.HI.U32 R6, R219, c[0x0][0x2c8], RZ ;  /* 0x0000b200db061a27 */ /* 0x000fe400078e00ff */
[----:B------:R-:W4:Y:S02]  /*2790*/  MUFU.TANH R5, R5 ;  /* 0x0000000500057308 */ /* 0x000f240000002400 */
[----:B------:R-:W-:Y:S01]  /*27a0*/  IMAD.MOV.U32 R61, RZ, RZ, R219 ;  /* 0x000000ffff3d7224 */ /* 0x000fe200078e00db */
[----:B------:R-:W-:Y:S01]  /*27b0*/  @P0 SHF.R.U32.HI R61, RZ, c[0x0][0x2cc], R6 ;  /* 0x0000b300ff3d0a19 */ /* 0x000fe20000011606 */
[----:B------:R-:W-:Y:S01]  /*27c0*/  IMAD.IADD R226, R92, 0x1, -R25 ;  /* 0x000000015ce27824 */ /* 0x000fe200078e0a19 */
[----:B------:R-:W-:Y:S01]  /*27d0*/  PLOP3.LUT P0, PT, PT, PT, UP1, 0x40, 0x0 ;  /* 0x000000000000781c */ /* 0x000fe20003f0e818 */
[----:B------:R-:W-:Y:S02]  /*27e0*/  FMUL.FTZ R25, R45, c[0x0][0x320] ;  /* 0x0000c8002d197a20 */ /* 0x000fe40000410000 */
[----:B------:R-:W5:Y:S01]  /*27f0*/  SHFL.IDX PT, R2, R61, RZ, 0x1c1f ;  /* 0x001c1fff3d027589 */ /* 0x000f6200000e0000 */
[----:B------:R-:W-:Y:S01]  /*2800*/  SHF.L.U32 R226, R226, 0x1, RZ ;  /* 0x00000001e2e27819 */ /* 0x000fe200000006ff */
[----:B------:R-:W1:Y:S03]  /*2810*/  MUFU.TANH R37, R37 ;  /* 0x0000002500257308 */ /* 0x000e660000002400 */
[C---:B------:R-:W-:Y:S01]  /*2820*/  IADD3 R69, -R226.reuse, 0x1, R3 ;  /* 0x00000001e2457810 */ /* 0x040fe20007ffe103 */
[----:B------:R-:W-:Y:S01]  /*2830*/  IMAD.IADD R65, R93, 0x1, -R226 ;  /* 0x000000015d417824 */ /* 0x000fe200078e0ae2 */
[----:B------:R-:W-:-:S02]  /*2840*/  IADD3 R76, -R226, c[0x0][0x1d0], R93 ;  /* 0x00007400e24c7a10 */ /* 0x000fc40007ffe15d */
[----:B------:R-:W-:Y:S01]  /*2850*/  IADD3 R69, R69, -c[0x0][0x168], RZ ;  /* 0x80005a0045457a10 */ /* 0x000fe20007ffe0ff */
[----:B------:R-:W1:Y:S03]  /*2860*/  MUFU.TANH R35, R35 ;  /* 0x0000002300237308 */ /* 0x000e660000002400 */
[C---:B------:R-:W-:Y:S02]  /*2870*/  IADD3 R77, R69.reuse, c[0x0][0x328], RZ ;  /* 0x0000ca00454d7a10 */ /* 0x040fe40007ffe0ff */
[----:B------:R-:W-:-:S03]  /*2880*/  IADD3 R69, R69, UR7, RZ ;  /* 0x0000000745457c10 */ /* 0x000fc6000fffe0ff */
[----:B------:R-:W1:Y:S01]  /*2890*/  MUFU.TANH R31, R31 ;  /* 0x0000001f001f7308 */ /* 0x000e620000002400 */
[----:B-----5:R-:W-:Y:S01]  /*28a0*/  IMAD.IADD R3, R77, 0x1, R2 ;  /* 0x000000014d037824 */ /* 0x020fe200078e0202 */
[----:B------:R-:W-:-:S06]  /*28b0*/  IADD3 R6, R69, R2, RZ ;  /* 0x0000000245067210 */ /* 0x000fcc0007ffe0ff */
[----:B------:R-:W1:Y:S01]  /*28c0*/  MUFU.TANH R29, R29 ;  /* 0x0000001d001d7308 */ /* 0x000e620000002400 */
[----:B------:R-:W-:-:S07]  /*28d0*/  IMNMX R24, R3, R76, PT ;  /* 0x0000004c03187217 */ /* 0x000fce0003800200 */
[----:B------:R-:W1:Y:S08]  /*28e0*/  MUFU.TANH R27, R27 ;  /* 0x0000001b001b7308 */ /* 0x000e700000002400 */
[----:B------:R-:W1:Y:S08]  /*28f0*/  MUFU.TANH R26, R26 ;  /* 0x0000001a001a7308 */ /* 0x000e700000002400 */
[----:B------:R-:W1:Y:S08]  /*2900*/  MUFU.TANH R25, R25 ;  /* 0x0000001900197308 */ /* 0x000e700000002400 */
[----:B------:R-:W1:Y:S01]  /*2910*/  MUFU.TANH R33, R33 ;  /* 0x0000002100217308 */ /* 0x000e620000002400 */
[----:B------:R-:W-:Y:S05]  /*2920*/  @P0 BRA `(.L_x_160) ;  /* 0x0000015000000947 */ /* 0x000fea0003800000 */
[----:B--234-:R-:W-:Y:S01]  /*2930*/  IADD3 R2, R2, c[0x0][0x1d0], RZ ;  /* 0x0000740002027a10 */ /* 0x01cfe20007ffe0ff */
[----:B------:R-:W-:Y:S03]  /*2940*/  BSSY B0, `(.L_x_161) ;  /* 0x000000f000007945 */ /* 0x000fe60003800000 */
[----:B------:R-:W-:-:S04]  /*2950*/  IADD3 R28, R2, -c[0x0][0x168], RZ ;  /* 0x80005a00021c7a10 */ /* 0x000fc80007ffe0ff */
[----:B------:R-:W-:-:S13]  /*2960*/  ISETP.GT.AND P0, PT, R28, -0x1, PT ;  /* 0xffffffff1c00780c */ /* 0x000fda0003f04270 */
[----:B------:R-:W-:Y:S05]  /*2970*/  @P0 BRA `(.L_x_162) ;  /* 0x0000007000000947 */ /* 0x000fea0003800000 */
[----:B------:R-:W-:Y:S01]  /*2980*/  IMAD.MOV.U32 R2, RZ, RZ, c[0x0][0x32c] ;  /* 0x0000cb00ff027624 */ /* 0x000fe200078e00ff */
[----:B------:R-:W-:-:S04]  /*2990*/  LOP3.LUT R28, RZ, R28, RZ, 0x33, !PT ;  /* 0x0000001cff1c7212 */ /* 0x000fc800078e33ff */
[----:B------:R-:W-:-:S13]  /*29a0*/  ISETP.NE.AND P0, PT, R2, 0x1, PT ;  /* 0x000000010200780c */ /* 0x000fda0003f05270 */
[----:B------:R-:W-:-:S05]  /*29b0*/  @P0 IMAD.HI.U32 R2, R28, c[0x0][0x330], RZ ;  /* 0x0000cc001c020a27 */ /* 0x000fca00078e00ff */
[----:B------:R-:W-:-:S04]  /*29c0*/  @P0 SHF.R.U32.HI R28, RZ, c[0x0][0x334], R2 ;  /* 0x0000cd00ff1c0a19 */ /* 0x000fc80000011602 */
[----:B------:R-:W-:Y:S01]  /*29d0*/  LOP3.LUT R28, RZ, R28, RZ, 0x33, !PT ;  /* 0x0000001cff1c7212 */ /* 0x000fe200078e33ff */
[----:B------:R-:W-:Y:S05]  /*29e0*/  BRA `(.L_x_163) ;  /* 0x0000004000007947 */ /* 0x000fea0003800000 */
.L_x_162:
[----:B------:R-:W-:-:S04]  /*29f0*/  MOV R2, c[0x0][0x32c] ;  /* 0x0000cb0000027a02 */ /* 0x000fc80000000f00 */
[----:B------:R-:W-:-:S13]  /*2a00*/  ISETP.NE.AND P0, PT, R2, 0x1, PT ;  /* 0x000000010200780c */ /* 0x000fda0003f05270 */
[----:B------:R-:W-:-:S05]  /*2a10*/  @P0 IMAD.HI.U32 R2, R28, c[0x0][0x330], RZ ;  /* 0x0000cc001c020a27 */ /* 0x000fca00078e00ff */
[----:B------:R-:W-:Y:S02]  /*2a20*/  @P0 SHF.R.U32.HI R28, RZ, c[0x0][0x334], R2 ;  /* 0x0000cd00ff1c0a19 */ /* 0x000fe40000011602 */
.L_x_163:
[----:B------:R-:W-:Y:S05]  /*2a30*/  BSYNC B0 ;  /* 0x0000000000007941 */ /* 0x000fea0003800000 */
.L_x_161:
[----:B------:R-:W-:-:S05]  /*2a40*/  IMAD R43, R28, c[0x0][0x32c], R65 ;  /* 0x0000cb001c2b7a24 */ /* 0x000fca00078e0241 */
[----:B------:R-:W-:Y:S02]  /*2a50*/  IADD3 R3, R43, c[0x0][0x32c], RZ ;  /* 0x0000cb002b037a10 */ /* 0x000fe40007ffe0ff */
[----:B------:R-:W-:Y:S02]  /*2a60*/  IMNMX R6, R6, R43, !PT ;  /* 0x0000002b06067217 */ /* 0x000fe40007800200 */
[----:B------:R-:W-:Y:S02]  /*2a70*/  IMNMX R24, R24, R3, PT ;  /* 0x0000000318187217 */ /* 0x000fe40003800200 */
.L_x_160:
[C---:B--234-:R-:W-:Y:S01]  /*2a80*/  ISETP.GE.AND P0, PT, R93.reuse, 0x2, PT ;  /* 0x000000025d00780c */ /* 0x05cfe20003f06270 */
[----:B------:R-:W2:Y:S01]  /*2a90*/  SHFL.IDX PT, R38, R61, 0x1, 0x1c1f ;  /* 0x003c1f003d267f89 */ /* 0x000ea200000e0000 */
[----:B------:R-:W-:Y:S01]  /*2aa0*/  ISETP.GE.AND P1, PT, R93, 0x9, PT ;  /* 0x000000095d00780c */ /* 0x000fe20003f26270 */
[----:B------:R-:W-:Y:S01]  /*2ab0*/  FMUL.FTZ R28, R54, c[0x0][0x320] ;  /* 0x0000c800361c7a20 */ /* 0x000fe20000410000 */
[----:B------:R-:W-:Y:S01]  /*2ac0*/  P2R R68, PR, RZ, 0x1 ;  /* 0x00000001ff447803 */ /* 0x000fe20000000000 */
[----:B------:R-:W-:Y:S01]  /*2ad0*/  FMUL.FTZ R40, R71, c[0x0][0x320] ;  /* 0x0000c80047287a20 */ /* 0x000fe20000410000 */
[----:B------:R-:W-:Y:S01]  /*2ae0*/  ISETP.GT.AND P0, PT, R6, 0x1, !P0 ;  /* 0x000000010600780c */ /* 0x000fe20004704270 */
[----:B------:R-:W-:Y:S01]  /*2af0*/  FMUL.FTZ R36, R62, c[0x0][0x320] ;  /* 0x0000c8003e247a20 */ /* 0x000fe20000410000 */
[----:B------:R-:W-:Y:S01]  /*2b00*/  P2R R64, PR, RZ, 0x2 ;  /* 0x00000002ff407803 */ /* 0x000fe20000000000 */
[----:B------:R-:W-:Y:S01]  /*2b10*/  FMUL.FTZ R34, R63, c[0x0][0x320] ;  /* 0x0000c8003f227a20 */ /* 0x000fe20000410000 */
[----:B------:R-:W-:Y:S01]  /*2b20*/  ISETP.LT.OR P0, PT, R24, 0x2, P0 ;  /* 0x000000021800780c */ /* 0x000fe20000701670 */
[----:B------:R-:W-:Y:S01]  /*2b30*/  FMUL.FTZ R32, R58, c[0x0][0x320] ;  /* 0x0000c8003a207a20 */ /* 0x000fe20000410000 */
[----:B------:R-:W-:Y:S01]  /*2b40*/  ISETP.GE.AND P2, PT, R93, 0x29, PT ;  /* 0x000000295d00780c */ /* 0x000fe20003f46270 */
[----:B------:R-:W-:Y:S01]  /*2b50*/  FMUL.FTZ R30, R59, c[0x0][0x320] ;  /* 0x0000c8003b1e7a20 */ /* 0x000fe20000410000 */
[----:B------:R-:W-:Y:S01]  /*2b60*/  FSEL R39, R39, -INF , !P0 ;  /* 0xff80000027277808 */ /* 0x000fe20004000000 */
[----:B------:R-:W-:Y:S01]  /*2b70*/  FMUL.FTZ R44, R70, c[0x0][0x320] ;  /* 0x0000c800462c7a20 */ /* 0x000fe20000410000 */
[----:B------:R-:W-:Y:S01]  /*2b80*/  ISETP.GT.AND P0, PT, R6, 0x8, !P1 ;  /* 0x000000080600780c */ /* 0x000fe20004f04270 */
[----:B------:R-:W-:Y:S01]  /*2b90*/  FMUL.FTZ R57, R46, c[0x0][0x320] ;  /* 0x0000c8002e397a20 */ /* 0x000fe20000410000 */
[----:B------:R-:W-:Y:S01]  /*2ba0*/  ISETP.GE.AND P1, PT, R93, 0xa, PT ;  /* 0x0000000a5d00780c */ /* 0x000fe20003f26270 */
[----:B------:R-:W-:Y:S01]  /*2bb0*/  FMUL.FTZ R56, R47, c[0x0][0x320] ;  /* 0x0000c8002f387a20 */ /* 0x000fe20000410000 */
[----:B------:R-:W-:Y:S01]  /*2bc0*/  ISETP.LT.OR P0, PT, R24, 0x9, P0 ;  /* 0x000000091800780c */ /* 0x000fe20000701670 */
[----:B------:R-:W-:Y:S01]  /*2bd0*/  FMUL.FTZ R54, R66, c[0x0][0x320] ;  /* 0x0000c80042367a20 */ /* 0x000fe20000410000 */
[----:B------:R-:W-:Y:S01]  /*2be0*/  P2R R60, PR, RZ, 0x2 ;  /* 0x00000002ff3c7803 */ /* 0x000fe20000000000 */
[----:B------:R-:W3:Y:S01]  /*2bf0*/  MUFU.TANH R40, R40 ;  /* 0x0000002800287308 */ /* 0x000ee20000002400 */
[----:B------:R-:W-:Y:S01]  /*2c00*/  FSEL R7, R7, -INF , !P0 ;  /* 0xff80000007077808 */ /* 0x000fe20004000000 */
[--C-:B--2---:R-:W-:Y:S01]  /*2c10*/  IMAD.IADD R47, R77, 0x1, R38.reuse ;  /* 0x000000014d2f7824 */ /* 0x104fe200078e0226 */
[----:B------:R-:W-:Y:S01]  /*2c20*/  ISETP.GT.AND P0, PT, R6, 0x9, !P1 ;  /* 0x000000090600780c */ /* 0x000fe20004f04270 */
[----:B------:R-:W-:Y:S01]  /*2c30*/  IMAD.IADD R46, R69, 0x1, R38 ;  /* 0x00000001452e7824 */ /* 0x000fe200078e0226 */
[----:B------:R-:W-:-:S02]  /*2c40*/  ISETP.GE.AND P1, PT, R93, 0x11, PT ;  /* 0x000000115d00780c */ /* 0x000fc40003f26270 */
[----:B------:R-:W-:Y:S01]  /*2c50*/  ISETP.LT.OR P0, PT, R24, 0xa, P0 ;  /* 0x0000000a1800780c */ /* 0x000fe20000701670 */
[----:B------:R-:W2:Y:S01]  /*2c60*/  MUFU.TANH R36, R36 ;  /* 0x0000002400247308 */ /* 0x000ea20000002400 */
[----:B------:R-:W-:Y:S02]  /*2c70*/  P2R R53, PR, RZ, 0x2 ;  /* 0x00000002ff357803 */ /* 0x000fe40000000000 */
[----:B------:R-:W-:Y:S02]  /*2c80*/  FSEL R5, R5, -INF , !P0 ;  /* 0xff80000005057808 */ /* 0x000fe40004000000 */
[----:B------:R-:W-:Y:S02]  /*2c90*/  ISETP.GT.AND P0, PT, R6, 0x10, !P1 ;  /* 0x000000100600780c */ /* 0x000fe40004f04270 */
[----:B------:R-:W-:Y:S01]  /*2ca0*/  ISETP.GE.AND P1, PT, R93, 0x12, PT ;  /* 0x000000125d00780c */ /* 0x000fe20003f26270 */
[----:B------:R-:W4:Y:S01]  /*2cb0*/  MUFU.TANH R34, R34 ;  /* 0x0000002200227308 */ /* 0x000f220000002400 */
[----:B------:R-:W-:-:S02]  /*2cc0*/  ISETP.LT.OR P0, PT, R24, 0x11, P0 ;  /* 0x000000111800780c */ /* 0x000fc40000701670 */
[----:B------:R-:W-:Y:S02]  /*2cd0*/  P2R R52, PR, RZ, 0x2 ;  /* 0x00000002ff347803 */ /* 0x000fe40000000000 */
[----:B-1----:R-:W-:Y:S02]  /*2ce0*/  FSEL R37, R37, -INF , !P0 ;  /* 0xff80000025257808 */ /* 0x002fe40004000000 */
[----:B------:R-:W-:Y:S01]  /*2cf0*/  ISETP.GT.AND P0, PT, R6, 0x11, !P1 ;  /* 0x000000110600780c */ /* 0x000fe20004f04270 */
[----:B------:R-:W1:Y:S01]  /*2d00*/  MUFU.TANH R32, R32 ;  /* 0x0000002000207308 */ /* 0x000e620000002400 */
[----:B------:R-:W-:Y:S02]  /*2d10*/  ISETP.GE.AND P1, PT, R93, 0x19, PT ;  /* 0x000000195d00780c */ /* 0x000fe40003f26270 */
[----:B------:R-:W-:Y:S02]  /*2d20*/  ISETP.LT.OR P0, PT, R24, 0x12, P0 ;  /* 0x000000121800780c */ /* 0x000fe40000701670 */
[----:B------:R-:W-:-:S02]  /*2d30*/  P2R R45, PR, RZ, 0x2 ;  /* 0x00000002ff2d7803 */ /* 0x000fc40000000000 */
[----:B------:R-:W-:Y:S01]  /*2d40*/  FSEL R35, R35, -INF , !P0 ;  /* 0xff80000023237808 */ /* 0x000fe20004000000 */
[----:B------:R-:W1:Y:S01]  /*2d50*/  MUFU.TANH R30, R30 ;  /* 0x0000001e001e7308 */ /* 0x000e620000002400 */
[----:B------:R-:W-:Y:S02]  /*2d60*/  ISETP.GT.AND P0, PT, R6, 0x18, !P1 ;  /* 0x000000180600780c */ /* 0x000fe40004f04270 */
[----:B------:R-:W-:Y:S02]  /*2d70*/  ISETP.GE.AND P1, PT, R93, 0x1a, PT ;  /* 0x0000001a5d00780c */ /* 0x000fe40003f26270 */
[----:B------:R-:W-:Y:S02]  /*2d80*/  ISETP.LT.OR P0, PT, R24, 0x19, P0 ;  /* 0x000000191800780c */ /* 0x000fe40000701670 */
[----:B------:R-:W-:Y:S01]  /*2d90*/  P2R R43, PR, RZ, 0x2 ;  /* 0x00000002ff2b7803 */ /* 0x000fe20000000000 */
[----:B------:R-:W1:Y:S01]  /*2da0*/  MUFU.TANH R28, R28 ;  /* 0x0000001c001c7308 */ /* 0x000e620000002400 */
[----:B------:R-:W-:-:S02]  /*2db0*/  FSEL R33, R33, -INF , !P0 ;  /* 0xff80000021217808 */ /* 0x000fc40004000000 */
[----:B------:R-:W-:Y:S02]  /*2dc0*/  ISETP.GT.AND P0, PT, R6, 0x19, !P1 ;  /* 0x000000190600780c */ /* 0x000fe40004f04270 */
[----:B------:R-:W-:Y:S02]  /*2dd0*/  ISETP.GE.AND P1, PT, R93, 0x21, PT ;  /* 0x000000215d00780c */ /* 0x000fe40003f26270 */
[----:B------:R-:W-:Y:S01]  /*2de0*/  ISETP.LT.OR P0, PT, R24, 0x1a, P0 ;  /* 0x0000001a1800780c */ /* 0x000fe20000701670 */
[----:B------:R-:W1:Y:S01]  /*2df0*/  MUFU.TANH R44, R44 ;  /* 0x0000002c002c7308 */ /* 0x000e620000002400 */
[----:B------:R-:W-:Y:S02]  /*2e00*/  P2R R3, PR, RZ, 0x2 ;  /* 0x00000002ff037803 */ /* 0x000fe40000000000 */
[----:B------:R-:W-:Y:S02]  /*2e10*/  FSEL R31, R31, -INF , !P0 ;  /* 0xff8000001f1f7808 */ /* 0x000fe40004000000 */
[----:B------:R-:W-:-:S02]  /*2e20*/  ISETP.GT.AND P0, PT, R6, 0x20, !P1 ;  /* 0x000000200600780c */ /* 0x000fc40004f04270 */
[----:B------:R-:W-:Y:S01]  /*2e30*/  ISETP.GE.AND P1, PT, R93, 0x22, PT ;  /* 0x000000225d00780c */ /* 0x000fe20003f26270 */
[----:B------:R-:W1:Y:S01]  /*2e40*/  MUFU.TANH R57, R57 ;  /* 0x0000003900397308 */ /* 0x000e620000002400 */
[----:B------:R-:W-:Y:S02]  /*2e50*/  ISETP.LT.OR P0, PT, R24, 0x21, P0 ;  /* 0x000000211800780c */ /* 0x000fe40000701670 */
[----:B------:R-:W-:Y:S02]  /*2e60*/  P2R R42, PR, RZ, 0x2 ;  /* 0x00000002ff2a7803 */ /* 0x000fe40000000000 */
[----:B------:R-:W-:Y:S02]  /*2e70*/  FSEL R29, R29, -INF , !P0 ;  /* 0xff8000001d1d7808 */ /* 0x000fe40004000000 */
[----:B------:R-:W-:Y:S01]  /*2e80*/  ISETP.GT.AND P0, PT, R6, 0x21, !P1 ;  /* 0x000000210600780c */ /* 0x000fe20004f04270 */
[----:B------:R-:W1:Y:S01]  /*2e90*/  MUFU.TANH R56, R56 ;  /* 0x0000003800387308 */ /* 0x000e620000002400 */
[----:B------:R-:W-:-:S02]  /*2ea0*/  ISETP.GE.AND P1, PT, R93, 0x1, PT ;  /* 0x000000015d00780c */ /* 0x000fc40003f26270 */
[----:B------:R-:W-:Y:S02]  /*2eb0*/  ISETP.LT.OR P0, PT, R24, 0x22, P0 ;  /* 0x000000221800780c */ /* 0x000fe40000701670 */
[----:B------:R-:W-:Y:S02]  /*2ec0*/  P2R R2, PR, RZ, 0x2 ;  /* 0x00000002ff027803 */ /* 0x000fe40000000000 */
[----:B------:R-:W-:Y:S01]  /*2ed0*/  FSEL R27, R27, -INF , !P0 ;  /* 0xff8000001b1b7808 */ /* 0x000fe20004000000 */
[----:B------:R-:W1:Y:S01]  /*2ee0*/  MUFU.TANH R54, R54 ;  /* 0x0000003600367308 */ /* 0x000e620000002400 */
[----:B------:R-:W-:Y:S02]  /*2ef0*/  ISETP.GT.AND P0, PT, R6, 0x28, !P2 ;  /* 0x000000280600780c */ /* 0x000fe40005704270 */
[----:B------:R-:W-:Y:S02]  /*2f00*/  IMNMX R47, R47, R76, PT ;  /* 0x0000004c2f2f7217 */ /* 0x000fe40003800200 */
[----:B------:R-:W-:-:S04]  /*2f10*/  ISETP.LT.OR P0, PT, R24, 0x29, P0 ;  /* 0x000000291800780c */ /* 0x000fc80000701670 */
[----:B------:R-:W-:Y:S02]  /*2f20*/  FSEL R26, R26, -INF , !P0 ;  /* 0xff8000001a1a7808 */ /* 0x000fe40004000000 */
[----:B------:R-:W-:Y:S02]  /*2f30*/  ISETP.GT.AND P0, PT, R6, RZ, !P1 ;  /* 0x000000ff0600720c */ /* 0x000fe40004f04270 */
[----:B------:R-:W-:Y:S02]  /*2f40*/  ISETP.GE.AND P1, PT, R93, 0x2a, PT ;  /* 0x0000002a5d00780c */ /* 0x000fe40003f26270 */
[----:B------:R-:W-:-:S04]  /*2f50*/  ISETP.LT.OR P0, PT, R24, 0x1, P0 ;  /* 0x000000011800780c */ /* 0x000fc80000701670 */
[----:B------:R-:W-:Y:S02]  /*2f60*/  FSEL R41, R41, -INF , !P0 ;  /* 0xff80000029297808 */ /* 0x000fe40004000000 */
[----:B------:R-:W-:Y:S01]  /*2f70*/  ISETP.GT.AND P0, PT, R6, 0x29, !P1 ;  /* 0x000000290600780c */ /* 0x000fe20004f04270 */
[----:B------:R-:W-:-:S03]  /*2f80*/  FMUL.FTZ R6, R67, c[0x0][0x320] ;  /* 0x0000c80043067a20 */ /* 0x000fc60000410000 */
[----:B------:R-:W-:Y:S01]  /*2f90*/  ISETP.LT.OR P0, PT, R24, 0x2a, P0 ;  /* 0x0000002a1800780c */ /* 0x000fe20000701670 */
[----:B------:R-:W-:Y:S02]  /*2fa0*/  FMUL.FTZ R24, R55, c[0x0][0x320] ;  /* 0x0000c80037187a20 */ /* 0x000fe40000410000 */
[----:B------:R-:W1:Y:S01]  /*2fb0*/  MUFU.TANH R6, R6 ;  /* 0x0000000600067308 */ /* 0x000e620000002400 */
[----:B------:R-:W-:Y:S02]  /*2fc0*/  FSEL R25, R25, -INF , !P0 ;  /* 0xff80000019197808 */ /* 0x000fe40004000000 */
[----:B------:R-:W-:-:S05]  /*2fd0*/  PLOP3.LUT P0, PT, PT, PT, UP1, 0x40, 0x0 ;  /* 0x000000000000781c */ /* 0x000fca0003f0e818 */
[----:B------:R-:W1:Y:S08]  /*2fe0*/  MUFU.TANH R24, R24 ;  /* 0x0000001800187308 */ /* 0x000e700000002400 */
        /* <DEDUP_REMOVED lines=13> */
.L_x_166:
[----:B------:R-:W-:-:S04]  /*30c0*/  MOV R38, c[0x0][0x32c] ;  /* 0x0000cb0000267a02 */ /* 0x000fc80000000f00 */
[----:B------:R-:W-:-:S13]  /*30d0*/  ISETP.NE.AND P0, PT, R38, 0x1, PT ;  /* 0x000000012600780c */ /* 0x000fda0003f05270 */
[----:B------:R-:W-:-:S05]  /*30e0*/  @P0 IMAD.HI.U32 R38, R58, c[0x0][0x330], RZ ;  /* 0x0000cc003a260a27 */ /* 0x000fca00078e00ff */
[----:B------:R-:W-:Y:S02]  /*30f0*/  @P0 SHF.R.U32.HI R58, RZ, c[0x0][0x334], R38 ;  /* 0x0000cd00ff3a0a19 */ /* 0x000fe40000011626 */
.L_x_167:
[----:B------:R-:W-:Y:S05]  /*3100*/  BSYNC B0 ;  /* 0x0000000000007941 */ /* 0x000fea0003800000 */
.L_x_165:
[----:B------:R-:W-:-:S05]  /*3110*/  IMAD R55, R58, c[0x0][0x32c], R65 ;  /* 0x0000cb003a377a24 */ /* 0x000fca00078e0241 */
[----:B------:R-:W-:Y:S02]  /*3120*/  IADD3 R38, R55, c[0x0][0x32c], RZ ;  /* 0x0000cb0037267a10 */ /* 0x000fe40007ffe0ff */
[----:B------:R-:W-:Y:S02]  /*3130*/  IMNMX R46, R46, R55, !PT ;  /* 0x000000372e2e7217 */ /* 0x000fe40007800200 */
[----:B------:R-:W-:Y:S02]  /*3140*/  IMNMX R47, R47, R38, PT ;  /* 0x000000262f2f7217 */ /* 0x000fe40003800200 */
.L_x_164:
[----:B--234-:R-:W-:Y:S01]  /*3150*/  ISETP.NE.AND P0, PT, R68, RZ, PT ;  /* 0x000000ff4400720c */ /* 0x01cfe20003f05270 */
[----:B------:R-:W-:Y:S02]  /*3160*/  FMUL.FTZ R12, R12, c[0x0][0x320] ;  /* 0x0000c8000c0c7a20 */ /* 0x000fe40000410000 */
[----:B------:R-:W-:Y:S01]  /*3170*/  FMUL.FTZ R90, R8, c[0x0][0x320] ;  /* 0x0000c800085a7a20 */ /* 0x000fe20000410000 */
[----:B------:R-:W-:Y:S01]  /*3180*/  ISETP.GT.AND P0, PT, R46, 0x1, !P0 ;  /* 0x000000012e00780c */ /* 0x000fe20004704270 */
[----:B------:R2:W3:Y:S01]  /*3190*/  MUFU.TANH R94, R12 ;  /* 0x0000000c005e7308 */ /* 0x0004e20000002400 */
[----:B------:R-:W-:-:S02]  /*31a0*/  FMUL.FTZ R13, R13, c[0x0][0x320] ;  /* 0x0000c8000d0d7a20 */ /* 0x000fc40000410000 */
[----:B------:R-:W-:Y:S01]  /*31b0*/  ISETP.LT.OR P0, PT, R47, 0x2, P0 ;  /* 0x000000022f00780c */ /* 0x000fe20000701670 */
[----:B------:R-:W-:Y:S02]  /*31c0*/  FMUL.FTZ R72, R72, c[0x0][0x320] ;  /* 0x0000c80048487a20 */ /* 0x000fe40000410000 */
[----:B------:R-:W-:Y:S01]  /*31d0*/  FMUL.FTZ R73, R73, c[0x0][0x320] ;  /* 0x0000c80049497a20 */ /* 0x000fe20000410000 */
[----:B------:R-:W-:Y:S01]  /*31e0*/  FSEL R40, R40, -INF , !P0 ;  /* 0xff80000028287808 */ /* 0x000fe20004000000 */
[----:B------:R-:W-:Y:S01]  /*31f0*/  FMUL.FTZ R21, R21, c[0x0][0x320] ;  /* 0x0000c80015157a20 */ /* 0x000fe20000410000 */
[----:B------:R-:W-:Y:S01]  /*3200*/  ISETP.NE.AND P0, PT, R64, RZ, PT ;  /* 0x000000ff4000720c */ /* 0x000fe20003f05270 */
[----:B------:R-:W-:Y:S01]  /*3210*/  FMUL.FTZ R17, R17, c[0x0][0x320] ;  /* 0x0000c80011117a20 */ /* 0x000fe20000410000 */
[----:B------:R-:W4:Y:S01]  /*3220*/  MUFU.TANH R92, R13 ;  /* 0x0000000d005c7308 */ /* 0x000f220000002400 */
[----:B------:R-:W-:Y:S01]  /*3230*/  FMUL.FTZ R20, R20, c[0x0][0x320] ;  /* 0x0000c80014147a20 */ /* 0x000fe20000410000 */
[----:B------:R-:W-:Y:S01]  /*3240*/  ISETP.GT.AND P0, PT, R46, 0x8, !P0 ;  /* 0x000000082e00780c */ /* 0x000fe20004704270 */
[----:B------:R-:W-:Y:S01]  /*3250*/  FMUL.FTZ R48, R48, c[0x0][0x320] ;  /* 0x0000c80030307a20 */ /* 0x000fe20000410000 */
[----:B--2---:R-:W2:Y:S02]  /*3260*/  SHFL.IDX PT, R12, R61, 0x2, 0x1c1f ;  /* 0x005c1f003d0c7f89 */ /* 0x004ea400000e0000 */
[----:B------:R-:W-:Y:S01]  /*3270*/  ISETP.LT.OR P0, PT, R47, 0x9, P0 ;  /* 0x000000092f00780c */ /* 0x000fe20000701670 */
[----:B------:R-:W-:Y:S01]  /*3280*/  FMUL.FTZ R49, R49, c[0x0][0x320] ;  /* 0x0000c80031317a20 */ /* 0x000fe20000410000 */
[----:B------:R-:W1:Y:S01]  /*3290*/  MUFU.TANH R182, R72 ;  /* 0x0000004800b67308 */ /* 0x000e620000002400 */
[----:B------:R-:W-:Y:S01]  /*32a0*/  FMUL.FTZ R16, R16, c[0x0][0x320] ;  /* 0x0000c80010107a20 */ /* 0x000fe20000410000 */
[----:B-1----:R-:W-:Y:S01]  /*32b0*/  FSEL R38, R54, -INF , !P0 ;  /* 0xff80000036267808 */ /* 0x002fe20004000000 */
[----:B------:R-:W-:Y:S01]  /*32c0*/  FMUL.FTZ R9, R9, c[0x0][0x320] ;  /* 0x0000c80009097a20 */ /* 0x000fe20000410000 */
[----:B------:R-:W-:-:S04]  /*32d0*/  ISETP.NE.AND P0, PT, R60, RZ, PT ;  /* 0x000000ff3c00720c */ /* 0x000fc80003f05270 */
[----:B------:R-:W-:Y:S01]  /*32e0*/  ISETP.GT.AND P0, PT, R46, 0x9, !P0 ;  /* 0x000000092e00780c */ /* 0x000fe20004704270 */
[----:B------:R-:W1:Y:S03]  /*32f0*/  MUFU.TANH R179, R73 ;  /* 0x0000004900b37308 */ /* 0x000e660000002400 */
[----:B------:R-:W-:-:S04]  /*3300*/  ISETP.LT.OR P0, PT, R47, 0xa, P0 ;  /* 0x0000000a2f00780c */ /* 0x000fc80000701670 */
[----:B------:R-:W-:Y:S01]  /*3310*/  FSEL R6, R6, -INF , !P0 ;  /* 0xff80000006067808 */ /* 0x000fe20004000000 */
[----:B------:R-:W1:Y:S01]  /*3320*/  MUFU.TANH R152, R21 ;  /* 0x0000001500987308 */ /* 0x000e620000002400 */
[----:B------:R-:W-:Y:S01]  /*3330*/  ISETP.NE.AND P0, PT, R53, RZ, PT ;  /* 0x000000ff3500720c */ /* 0x000fe20003f05270 */
[----:B--2---:R-:W-:-:S03]  /*3340*/  IMAD.IADD R8, R69, 0x1, R12 ;  /* 0x0000000145087824 */ /* 0x004fc600078e020c */
[----:B------:R-:W-:-:S03]  /*3350*/  ISETP.GT.AND P0, PT, R46, 0x10, !P0 ;  /* 0x000000102e00780c */ /* 0x000fc60004704270 */
[----:B------:R-:W2:Y:S01]  /*3360*/  MUFU.TANH R126, R17 ;  /* 0x00000011007e7308 */ /* 0x000ea20000002400 */
[----:B------:R-:W-:-:S04]  /*3370*/  ISETP.LT.OR P0, PT, R47, 0x11, P0 ;  /* 0x000000112f00780c */ /* 0x000fc80000701670 */
[----:B------:R-:W-:Y:S02]  /*3380*/  FSEL R36, R36, -INF , !P0 ;  /* 0xff80000024247808 */ /* 0x000fe40004000000 */
[----:B------:R-:W-:Y:S01]  /*3390*/  ISETP.NE.AND P0, PT, R52, RZ, PT ;  /* 0x000000ff3400720c */ /* 0x000fe20003f05270 */
[----:B------:R-:W1:Y:S03]  /*33a0*/  MUFU.TANH R89, R20 ;  /* 0x0000001400597308 */ /* 0x000e660000002400 */
[----:B------:R-:W-:-:S04]  /*33b0*/  ISETP.GT.AND P0, PT, R46, 0x11, !P0 ;  /* 0x000000112e00780c */ /* 0x000fc80004704270 */
[----:B------:R-:W-:Y:S01]  /*33c0*/  ISETP.LT.OR P0, PT, R47, 0x12, P0 ;  /* 0x000000122f00780c */ /* 0x000fe20000701670 */
[----:B------:R-:W1:Y:S03]  /*33d0*/  MUFU.TANH R178, R48 ;  /* 0x0000003000b27308 */ /* 0x000e660000002400 */
[----:B------:R-:W-:Y:S02]  /*33e0*/  FSEL R34, R34, -INF , !P0 ;  /* 0xff80000022227808 */ /* 0x000fe40004000000 */
[----:B------:R-:W-:-:S03]  /*33f0*/  ISETP.NE.AND P0, PT, R45, RZ, PT ;  /* 0x000000ff2d00720c */ /* 0x000fc60003f05270 */
[----:B------:R-:W1:Y:S01]  /*3400*/  MUFU.TANH R177, R49 ;  /* 0x0000003100b17308 */ /* 0x000e620000002400 */
[----:B------:R-:W-:-:S04]  /*3410*/  ISETP.GT.AND P0, PT, R46, 0x18, !P0 ;  /* 0x000000182e00780c */ /* 0x000fc80004704270 */
[----:B------:R-:W-:-:S03]  /*3420*/  ISETP.LT.OR P0, PT, R47, 0x19, P0 ;  /* 0x000000192f00780c */ /* 0x000fc60000701670 */
[----:B------:R-:W1:Y:S01]  /*3430*/  MUFU.TANH R90, R90 ;  /* 0x0000005a005a7308 */ /* 0x000e620000002400 */
[----:B------:R-:W-:Y:S02]  /*3440*/  FSEL R32, R32, -INF , !P0 ;  /* 0xff80000020207808 */ /* 0x000fe40004000000 */
[----:B------:R-:W-:-:S04]  /*3450*/  ISETP.NE.AND P0, PT, R43, RZ, PT ;  /* 0x000000ff2b00720c */ /* 0x000fc80003f05270 */
[----:B------:R-:W-:Y:S01]  /*3460*/  ISETP.GT.AND P0, PT, R46, 0x19, !P0 ;  /* 0x000000192e00780c */ /* 0x000fe20004704270 */
[----:B------:R-:W1:Y:S03]  /*3470*/  MUFU.TANH R142, R16 ;  /* 0x00000010008e7308 */ /* 0x000e660000002400 */
[----:B------:R-:W-:-:S04]  /*3480*/  ISETP.LT.OR P0, PT, R47, 0x1a, P0 ;  /* 0x0000001a2f00780c */ /* 0x000fc80000701670 */
[----:B------:R-:W-:Y:S01]  /*3490*/  FSEL R30, R30, -INF , !P0 ;  /* 0xff8000001e1e7808 */ /* 0x000fe20004000000 */
[----:B------:R5:W1:Y:S01]  /*34a0*/  MUFU.TANH R88, R9 ;  /* 0x0000000900587308 */ /* 0x000a620000002400 */
[----:B------:R-:W-:-:S04]  /*34b0*/  ISETP.NE.AND P0, PT, R3, RZ, PT ;  /* 0x000000ff0300720c */ /* 0x000fc80003f05270 */
[----:B------:R-:W-:-:S04]  /*34c0*/  ISETP.GT.AND P0, PT, R46, 0x20, !P0 ;  /* 0x000000202e00780c */ /* 0x000fc80004704270 */
[----:B------:R-:W-:-:S04]  /*34d0*/  ISETP.LT.OR P0, PT, R47, 0x21, P0 ;  /* 0x000000212f00780c */ /* 0x000fc80000701670 */
[----:B------:R-:W-:Y:S02]  /*34e0*/  FSEL R28, R28, -INF , !P0 ;  /* 0xff8000001c1c7808 */ /* 0x000fe40004000000 */
[----:B------:R-:W-:Y:S01]  /*34f0*/  ISETP.NE.AND P0, PT, R42, RZ, PT ;  /* 0x000000ff2a00720c */ /* 0x000fe20003f05270 */
[----:B-----5:R-:W-:-:S03]  /*3500*/  IMAD.IADD R9, R77, 0x1, R12 ;  /* 0x000000014d097824 */ /* 0x020fc600078e020c */
[----:B------:R-:W-:Y:S02]  /*3510*/  ISETP.GT.AND P0, PT, R46, 0x21, !P0 ;  /* 0x000000212e00780c */ /* 0x000fe40004704270 */
[----:B------:R-:W-:Y:S02]  /*3520*/  IMNMX R9, R9, R76, PT ;  /* 0x0000004c09097217 */ /* 0x000fe40003800200 */
[----:B------:R-:W-:-:S04]  /*3530*/  ISETP.LT.OR P0, PT, R47, 0x22, P0 ;  /* 0x000000222f00780c */ /* 0x000fc80000701670 */
[----:B------:R-:W-:Y:S02]  /*3540*/  FSEL R24, R24, -INF , !P0 ;  /* 0xff80000018187808 */ /* 0x000fe40004000000 */
[----:B------:R-:W-:-:S04]  /*3550*/  ISETP.GT.AND P0, PT, R46, 0x28, !P2 ;  /* 0x000000282e00780c */ /* 0x000fc80005704270 */
[----:B------:R-:W-:-:S04]  /*3560*/  ISETP.LT.OR P0, PT, R47, 0x29, P0 ;  /* 0x000000292f00780c */ /* 0x000fc80000701670 */
[----:B------:R-:W-:Y:S02]  /*3570*/  FSEL R57, R57, -INF , !P0 ;  /* 0xff80000039397808 */ /* 0x000fe40004000000 */
[----:B------:R-:W-:-:S04]  /*3580*/  ISETP.NE.AND P0, PT, R2, RZ, PT ;  /* 0x000000ff0200720c */ /* 0x000fc80003f05270 */
[----:B------:R-:W-:-:S04]  /*3590*/  ISETP.GT.AND P0, PT, R46, RZ, !P0 ;  /* 0x000000ff2e00720c */ /* 0x000fc80004704270 */
[----:B------:R-:W-:-:S04]  /*35a0*/  ISETP.LT.OR P0, PT, R47, 0x1, P0 ;  /* 0x000000012f00780c */ /* 0x000fc80000701670 */
[----:B------:R-:W-:Y:S02]  /*35b0*/  FSEL R44, R44, -INF , !P0 ;  /* 0xff8000002c2c7808 */ /* 0x000fe40004000000 */
[----:B------:R-:W-:-:S04]  /*35c0*/  ISETP.GT.AND P0, PT, R46, 0x29, !P1 ;  /* 0x000000292e00780c */ /* 0x000fc80004f04270 */
[----:B------:R-:W-:-:S04]  /*35d0*/  ISETP.LT.OR P0, PT, R47, 0x2a, P0 ;  /* 0x0000002a2f00780c */ /* 0x000fc80000701670 */
[----:B------:R-:W-:Y:S02]  /*35e0*/  FSEL R56, R56, -INF , !P0 ;  /* 0xff80000038387808 */ /* 0x000fe40004000000 */
[----:B------:R-:W-:-:S13]  /*35f0*/  PLOP3.LUT P0, PT, PT, PT, UP1, 0x40, 0x0 ;  /* 0x000000000000781c */ /* 0x000fda0003f0e818 */
[----:B------:R-:W-:Y:S05]  /*3600*/  @P0 BRA `(.L_x_168) ;  /* 0x0000015000000947 */ /* 0x000fea0003800000 */
[----:B-1234-:R-:W-:Y:S01]  /*3610*/  IADD3 R12, R12, c[0x0][0x1d0], RZ ;  /* 0x000074000c0c7a10 */ /* 0x01efe20007ffe0ff */
        /* <DEDUP_REMOVED lines=11> */
.L_x_170:
[----:B------:R-:W-:-:S04]  /*36d0*/  MOV R12, c[0x0][0x32c] ;  /* 0x0000cb00000c7a02 */ /* 0x000fc80000000f00 */
[----:B------:R-:W-:-:S13]  /*36e0*/  ISETP.NE.AND P0, PT, R12, 0x1, PT ;  /* 0x000000010c00780c */ /* 0x000fda0003f05270 */
[----:B------:R-:W-:-:S05]  /*36f0*/  @P0 IMAD.HI.U32 R12, R16, c[0x0][0x330], RZ ;  /* 0x0000cc00100c0a27 */ /* 0x000fca00078e00ff */
[----:B------:R-:W-:Y:S02]  /*3700*/  @P0 SHF.R.U32.HI R16, RZ, c[0x0][0x334], R12 ;  /* 0x0000cd00ff100a19 */ /* 0x000fe4000001160c */
.L_x_171:
[----:B------:R-:W-:Y:S05]  /*3710*/  BSYNC B0 ;  /* 0x0000000000007941 */ /* 0x000fea0003800000 */
.L_x_169:
[----:B------:R-:W-:-:S05]  /*3720*/  IMAD R13, R16, c[0x0][0x32c], R65 ;  /* 0x0000cb00100d7a24 */ /* 0x000fca00078e0241 */
[----:B------:R-:W-:Y:S02]  /*3730*/  IADD3 R12, R13, c[0x0][0x32c], RZ ;  /* 0x0000cb000d0c7a10 */ /* 0x000fe40007ffe0ff */
[----:B------:R-:W-:Y:S02]  /*3740*/  IMNMX R8, R8, R13, !PT ;  /* 0x0000000d08087217 */ /* 0x000fe40007800200 */
[----:B------:R-:W-:Y:S02]  /*3750*/  IMNMX R9, R9, R12, PT ;  /* 0x0000000c09097217 */ /* 0x000fe40003800200 */
.L_x_168:
[----:B-1234-:R-:W-:Y:S01]  /*3760*/  ISETP.NE.AND P0, PT, R68, RZ, PT ;  /* 0x000000ff4400720c */ /* 0x01efe20003f05270 */
[----:B------:R-:W-:Y:S02]  /*3770*/  FMUL.FTZ R74, R74, c[0x0][0x320] ;  /* 0x0000c8004a4a7a20 */ /* 0x000fe40000410000 */
[----:B------:R-:W-:Y:S01]  /*3780*/  FMUL.FTZ R190, R75, c[0x0][0x320] ;  /* 0x0000c8004bbe7a20 */ /* 0x000fe20000410000 */
[----:B------:R-:W-:Y:S01]  /*3790*/  ISETP.GT.AND P0, PT, R8, 0x1, !P0 ;  /* 0x000000010800780c */ /* 0x000fe20004704270 */
[----:B------:R1:W2:Y:S01]  /*37a0*/  MUFU.TANH R180, R74 ;  /* 0x0000004a00b47308 */ /* 0x0002a20000002400 */
        /* <DEDUP_REMOVED lines=8> */
[----:B------:R3:W4:Y:S01]  /*3830*/  MUFU.TANH R124, R18 ;  /* 0x00000012007c7308 */ /* 0x0007220000002400 */
[----:B------:R-:W-:Y:S01]  /*3840*/  FMUL.FTZ R23, R23, c[0x0][0x320] ;  /* 0x0000c80017177a20 */ /* 0x000fe20000410000 */
[----:B------:R-:W-:Y:S01]  /*3850*/  ISETP.GT.AND P0, PT, R8, 0x8, !P0 ;  /* 0x000000080800780c */ /* 0x000fe20004704270 */
[----:B------:R-:W-:-:S02]  /*3860*/  FMUL.FTZ R19, R19, c[0x0][0x320] ;  /* 0x0000c80013137a20 */ /* 0x000fc40000410000 */
[----:B-1----:R-:W-:Y:S01]  /*3870*/  FMUL.FTZ R74, R15, c[0x0][0x320] ;  /* 0x0000c8000f4a7a20 */ /* 0x002fe20000410000 */
[----:B------:R-:W-:Y:S01]  /*3880*/  ISETP.LT.OR P0, PT, R9, 0x9, P0 ;  /* 0x000000090900780c */ /* 0x000fe20000701670 */
[----:B------:R-:W-:Y:S01]  /*3890*/  FMUL.FTZ R50, R50, c[0x0][0x320] ;  /* 0x0000c80032327a20 */ /* 0x000fe20000410000 */
[----:B------:R-:W1:Y:S01]  /*38a0*/  MUFU.TANH R190, R190 ;  /* 0x000000be00be7308 */ /* 0x000e620000002400 */
[----:B------:R-:W-:Y:S01]  /*38b0*/  FMUL.FTZ R51, R51, c[0x0][0x320] ;  /* 0x0000c80033337a20 */ /* 0x000fe20000410000 */
[----:B------:R-:W-:Y:S02]  /*38c0*/  FSEL R142, R142, -INF , !P0 ;  /* 0xff8000008e8e7808 */ /* 0x000fe40004000000 */
[----:B------:R-:W-:-:S04]  /*38d0*/  ISETP.NE.AND P0, PT, R60, RZ, PT ;  /* 0x000000ff3c00720c */ /* 0x000fc80003f05270 */
[----:B------:R-:W-:Y:S01]  /*38e0*/  ISETP.GT.AND P0, PT, R8, 0x9, !P0 ;  /* 0x000000090800780c */ /* 0x000fe20004704270 */
[----:B------:R3:W1:Y:S03]  /*38f0*/  MUFU.TANH R73, R10 ;  /* 0x0000000a00497308 */ /* 0x0006660000002400 */
[----:B------:R-:W-:-:S04]  /*3900*/  ISETP.LT.OR P0, PT, R9, 0xa, P0 ;  /* 0x0000000a0900780c */ /* 0x000fc80000701670 */
[----:B------:R-:W-:Y:S01]  /*3910*/  FSEL R126, R126, -INF , !P0 ;  /* 0xff8000007e7e7808 */ /* 0x000fe20004000000 */
[----:B------:R3:W1:Y:S01]  /*3920*/  MUFU.TANH R72, R11 ;  /* 0x0000000b00487308 */ /* 0x0006620000002400 */
[----:B------:R-:W-:-:S04]  /*3930*/  ISETP.NE.AND P0, PT, R53, RZ, PT ;  /* 0x000000ff3500720c */ /* 0x000fc80003f05270 */
[----:B------:R-:W-:-:S03]  /*3940*/  ISETP.GT.AND P0, PT, R8, 0x10, !P0 ;  /* 0x000000100800780c */ /* 0x000fc60004704270 */
[----:B------:R3:W1:Y:S01]  /*3950*/  MUFU.TANH R75, R22 ;  /* 0x00000016004b7308 */ /* 0x0006620000002400 */
[----:B------:R-:W-:-:S04]  /*3960*/  ISETP.LT.OR P0, PT, R9, 0x11, P0 ;  /* 0x000000110900780c */ /* 0x000fc80000701670 */
[----:B------:R-:W-:Y:S02]  /*3970*/  FSEL R94, R94, -INF , !P0 ;  /* 0xff8000005e5e7808 */ /* 0x000fe40004000000 */
[----:B------:R-:W-:Y:S01]  /*3980*/  ISETP.NE.AND P0, PT, R52, RZ, PT ;  /* 0x000000ff3400720c */ /* 0x000fe20003f05270 */
[----:B------:R3:W1:Y:S03]  /*3990*/  MUFU.TANH R140, R23 ;  /* 0x00000017008c7308 */ /* 0x0006660000002400 */
[----:B------:R-:W-:-:S04]  /*39a0*/  ISETP.GT.AND P0, PT, R8, 0x11, !P0 ;  /* 0x000000110800780c */ /* 0x000fc80004704270 */
[----:B------:R-:W-:Y:S01]  /*39b0*/  ISETP.LT.OR P0, PT, R9, 0x12, P0 ;  /* 0x000000120900780c */ /* 0x000fe20000701670 */
[----:B------:R3:W1:Y:S03]  /*39c0*/  MUFU.TANH R110, R19 ;  /* 0x00000013006e7308 */ /* 0x0006660000002400 */
[----:B------:R-:W-:Y:S02]  /*39d0*/  FSEL R92, R92, -INF , !P0 ;  /* 0xff8000005c5c7808 */ /* 0x000fe40004000000 */
[----:B------:R-:W-:-:S03]  /*39e0*/  ISETP.NE.AND P0, PT, R45, RZ, PT ;  /* 0x000000ff2d00720c */ /* 0x000fc60003f05270 */
[----:B------:R3:W1:Y:S01]  /*39f0*/  MUFU.TANH R189, R50 ;  /* 0x0000003200bd7308 */ /* 0x0006620000002400 */
[----:B------:R-:W-:-:S04]  /*3a00*/  ISETP.GT.AND P0, PT, R8, 0x18, !P0 ;  /* 0x000000180800780c */ /* 0x000fc80004704270 */
[----:B------:R-:W-:-:S03]  /*3a10*/  ISETP.LT.OR P0, PT, R9, 0x19, P0 ;  /* 0x000000190900780c */ /* 0x000fc60000701670 */
[----:B------:R3:W1:Y:S01]  /*3a20*/  MUFU.TANH R187, R51 ;  /* 0x0000003300bb7308 */ /* 0x0006620000002400 */
[----:B------:R-:W-:Y:S02]  /*3a30*/  FSEL R90, R90, -INF , !P0 ;  /* 0xff8000005a5a7808 */ /* 0x000fe40004000000 */
[----:B------:R-:W-:-:S04]  /*3a40*/  ISETP.NE.AND P0, PT, R43, RZ, PT ;  /* 0x000000ff2b00720c */ /* 0x000fc80003f05270 */
[----:B------:R-:W-:Y:S01]  /*3a50*/  ISETP.GT.AND P0, PT, R8, 0x19, !P0 ;  /* 0x000000190800780c */ /* 0x000fe20004704270 */
[----:B------:R-:W1:Y:S03]  /*3a60*/  MUFU.TANH R108, R108 ;  /* 0x0000006c006c7308 */ /* 0x000e660000002400 */
[----:B------:R-:W-:-:S04]  /*3a70*/  ISETP.LT.OR P0, PT, R9, 0x1a, P0 ;  /* 0x0000001a0900780c */ /* 0x000fc80000701670 */
[----:B------:R-:W-:Y:S01]  /*3a80*/  FSEL R88, R88, -INF , !P0 ;  /* 0xff80000058587808 */ /* 0x000fe20004000000 */
[----:B------:R-:W1:Y:S01]  /*3a90*/  MUFU.TANH R74, R74 ;  /* 0x0000004a004a7308 */ /* 0x000e620000002400 */
[----:B------:R-:W-:-:S04]  /*3aa0*/  ISETP.NE.AND P0, PT, R3, RZ, PT ;  /* 0x000000ff0300720c */ /* 0x000fc80003f05270 */
[----:B------:R-:W-:-:S04]  /*3ab0*/  ISETP.GT.AND P0, PT, R8, 0x20, !P0 ;  /* 0x000000200800780c */ /* 0x000fc80004704270 */
[----:B------:R-:W-:-:S04]  /*3ac0*/  ISETP.LT.OR P0, PT, R9, 0x21, P0 ;  /* 0x000000210900780c */ /* 0x000fc80000701670 */
[----:B------:R-:W-:Y:S02]  /*3ad0*/  FSEL R182, R182, -INF , !P0 ;  /* 0xff800000b6b67808 */ /* 0x000fe40004000000 */
[----:B------:R-:W-:-:S04]  /*3ae0*/  ISETP.NE.AND P0, PT, R42, RZ, PT ;  /* 0x000000ff2a00720c */ /* 0x000fc80003f05270 */
[----:B------:R-:W-:-:S04]  /*3af0*/  ISETP.GT.AND P0, PT, R8, 0x21, !P0 ;  /* 0x000000210800780c */ /* 0x000fc80004704270 */
        /* <DEDUP_REMOVED lines=9> */
[----:B------:R-:W-:Y:S02]  /*3b90*/  ISETP.GT.AND P0, PT, R8, 0x29, !P1 ;  /* 0x000000290800780c */ /* 0x000fe40004f04270 */
[----:B------:R-:W5:Y:S02]  /*3ba0*/  SHFL.IDX PT, R8, R61, 0x3, 0x1c1f ;  /* 0x007c1f003d087f89 */ /* 0x000f6400000e0000 */
[----:B------:R-:W-:-:S04]  /*3bb0*/  ISETP.LT.OR P0, PT, R9, 0x2a, P0 ;  /* 0x0000002a0900780c */ /* 0x000fc80000701670 */
[----:B------:R-:W-:Y:S02]  /*3bc0*/  FSEL R177, R177, -INF , !P0 ;  /* 0xff800000b1b17808 */ /* 0x000fe40004000000 */
[----:B------:R-:W-:Y:S01]  /*3bd0*/  PLOP3.LUT P0, PT, PT, PT, UP1, 0x40, 0x0 ;  /* 0x000000000000781c */ /* 0x000fe20003f0e818 */
[--C-:B-----5:R-:W-:Y:S02]  /*3be0*/  IMAD.IADD R77, R77, 0x1, R8.reuse ;  /* 0x000000014d4d7824 */ /* 0x120fe400078e0208 */
[----:B------:R-:W-:-:S03]  /*3bf0*/  IMAD.IADD R15, R69, 0x1, R8 ;  /* 0x00000001450f7824 */ /* 0x000fc600078e0208 */
[----:B------:R-:W-:-:S07]  /*3c00*/  IMNMX R14, R77, R76, PT ;  /* 0x0000004c4d0e7217 */ /* 0x000fce0003800200 */
        /* <DEDUP_REMOVED lines=13> */
.L_x_174:
[----:B------:R-:W-:-:S04]  /*3ce0*/  MOV R8, c[0x0][0x32c] ;  /* 0x0000cb0000087a02 */ /* 0x000fc80000000f00 */
[----:B------:R-:W-:-:S13]  /*3cf0*/  ISETP.NE.AND P0, PT, R8, 0x1, PT ;  /* 0x000000010800780c */ /* 0x000fda0003f05270 */
[----:B------:R-:W-:-:S05]  /*3d00*/  @P0 IMAD.HI.U32 R8, R10, c[0x0][0x330], RZ ;  /* 0x0000cc000a080a27 */ /* 0x000fca00078e00ff */
[----:B------:R-:W-:Y:S02]  /*3d10*/  @P0 SHF.R.U32.HI R10, RZ, c[0x0][0x334], R8 ;  /* 0x0000cd00ff0a0a19 */ /* 0x000fe40000011608 */
.L_x_175:
[----:B------:R-:W-:Y:S05]  /*3d20*/  BSYNC B0 ;  /* 0x0000000000007941 */ /* 0x000fea0003800000 */
.L_x_173:
[----:B------:R-:W-:-:S05]  /*3d30*/  IMAD R10, R10, c[0x0][0x32c], R65 ;  /* 0x0000cb000a0a7a24 */ /* 0x000fca00078e0241 */
[----:B------:R-:W-:Y:S02]  /*3d40*/  IADD3 R9, R10, c[0x0][0x32c], RZ ;  /* 0x0000cb000a097a10 */ /* 0x000fe40007ffe0ff */
[----:B------:R-:W-:Y:S02]  /*3d50*/  IMNMX R15, R15, R10, !PT ;  /* 0x0000000a0f0f7217 */ /* 0x000fe40007800200 */
[----:B------:R-:W-:Y:S02]  /*3d60*/  IMNMX R14, R14, R9, PT ;  /* 0x000000090e0e7217 */ /* 0x000fe40003800200 */
.L_x_172:
[----:B-1234-:R-:W-:Y:S01]  /*3d70*/  ISETP.NE.AND P0, PT, R68, RZ, PT ;  /* 0x000000ff4400720c */ /* 0x01efe20003f05270 */
[----:B------:R-:W-:Y:S01]  /*3d80*/  IMAD.SHL.U32 R214, R4, 0x2, RZ ;  /* 0x0000000204d67824 */ /* 0x000fe200078e00ff */
[----:B------:R-:W-:Y:S01]  /*3d90*/  FMNMX.FTZ R9, R44, R40, !PT ;  /* 0x000000282c097209 */ /* 0x000fe20007810000 */
[----:B------:R-:W-:Y:S01]  /*3da0*/  ULDC.64 UR4, c[0x0][0x2c8] ;  /* 0x0000b20000047ab9 */ /* 0x000fe20000000a00 */
[C---:B------:R-:W-:Y:S01]  /*3db0*/  ISETP.GT.AND P0, PT, R15.reuse, 0x1, !P0 ;  /* 0x000000010f00780c */ /* 0x040fe20004704270 */
[----:B------:R-:W-:Y:S01]  /*3dc0*/  IMAD R212, R0, 0x2, R214 ;  /* 0x0000000200d47824 */ /* 0x000fe200078e02d6 */
[----:B------:R-:W-:Y:S01]  /*3dd0*/  FMNMX.FTZ R9, R38, R9, !PT ;  /* 0x0000000926097209 */ /* 0x000fe20007810000 */
[----:B------:R-:W-:Y:S01]  /*3de0*/  LDSM.16.MT88.4 R136, [R214+0x1880] ;  /* 0x00188000d688783b */ /* 0x000fe20000004200 */
[----:B------:R-:W-:Y:S01]  /*3df0*/  ISETP.LT.OR P0, PT, R14, 0x2, P0 ;  /* 0x000000020e00780c */ /* 0x000fe20000701670 */
[----:B------:R-:W-:Y:S01]  /*3e00*/  UIMAD.WIDE.U32 UR12, UR11, UR4, URZ ;  /* 0x000000040b0c72a5 */ /* 0x000fe2000f8e003f */
[----:B------:R-:W-:Y:S01]  /*3e10*/  FMNMX.FTZ R9, R6, R9, !PT ;  /* 0x0000000906097209 */ /* 0x000fe20007810000 */
[----:B------:R-:W-:Y:S01]  /*3e20*/  LDSM.16.MT88.4 R120, [R212+0x1880] ;  /* 0x00188000d478783b */ /* 0x000fe20000004200 */
[----:B------:R-:W-:Y:S01]  /*3e30*/  FSEL R140, R140, -INF , !P0 ;  /* 0xff8000008c8c7808 */ /* 0x000fe20004000000 */
[----:B------:R-:W-:Y:S01]  /*3e40*/  @UP2 USHF.R.U32.HI UR11, URZ, UR5, UR13 ;  /* 0x000000053f0b2299 */ /* 0x000fe2000801160d */
[----:B------:R-:W-:Y:S01]  /*3e50*/  ISETP.NE.AND P0, PT, R64, RZ, PT ;  /* 0x000000ff4000720c */ /* 0x000fe20003f05270 */
[----:B------:R-:W-:Y:S01]  /*3e60*/  LDSM.16.MT88.4 R104, [R214+0x2480] ;  /* 0x00248000d668783b */ /* 0x000fe20000004200 */
[----:B------:R-:W-:Y:S01]  /*3e70*/  FMNMX.FTZ R9, R36, R9, !PT ;  /* 0x0000000924097209 */ /* 0x000fe20007810000 */
[----:B------:R-:W-:Y:S01]  /*3e80*/  UIADD3 UR4, UR10, UR11, URZ ;  /* 0x0000000b0a047290 */ /* 0x000fe2000fffe03f */
[----:B------:R-:W-:Y:S01]  /*3e90*/  ISETP.GT.AND P0, PT, R15, 0x8, !P0 ;  /* 0x000000080f00780c */ /* 0x000fe20004704270 */
[----:B------:R-:W-:Y:S01]  /*3ea0*/  LDSM.16.MT88.4 R76, [R214+0x3080] ;  /* 0x00308000d64c783b */ /* 0x000fe20000004200 */
[----:B------:R-:W-:Y:S01]  /*3eb0*/  FMNMX.FTZ R9, R34, R9, !PT ;  /* 0x0000000922097209 */ /* 0x000fe20007810000 */
[----:B------:R-:W-:Y:S01]  /*3ec0*/  ULDC UR11, c[0x0][0x328] ;  /* 0x0000ca00000b7ab9 */ /* 0x000fe20000000800 */
[----:B------:R-:W-:Y:S01]  /*3ed0*/  ISETP.LT.OR P0, PT, R14, 0x9, P0 ;  /* 0x000000090e00780c */ /* 0x000fe20000701670 */
[----:B------:R-:W-:Y:S01]  /*3ee0*/  LDSM.16.MT88.4 R148, [R214+0x1c80] ;  /* 0x001c8000d694783b */ /* 0x000fe20000004200 */
[----:B------:R-:W-:Y:S01]  /*3ef0*/  FMNMX.FTZ R9, R32, R9, !PT ;  /* 0x0000000920097209 */ /* 0x000fe20007810000 */
[----:B------:R-:W-:Y:S01]  /*3f00*/  UIADD3 UR11, UR4, UR11, URZ ;  /* 0x0000000b040b7290 */ /* 0x000fe2000fffe03f */
[----:B------:R-:W-:Y:S01]  /*3f10*/  FSEL R124, R124, -INF , !P0 ;  /* 0xff8000007c7c7808 */ /* 0x000fe20004000000 */
[----:B------:R-:W-:Y:S01]  /*3f20*/  LDSM.16.MT88.4 R48, [R212+0x1c80] ;  /* 0x001c8000d430783b */ /* 0x000fe20000004200 */
[----:B------:R-:W-:-:S02]  /*3f30*/  ISETP.NE.AND P0, PT, R60, RZ, PT ;  /* 0x000000ff3c00720c */ /* 0x000fc40003f05270 */
[----:B------:R-:W-:Y:S01]  /*3f40*/  FMNMX.FTZ R9, R30, R9, !PT ;  /* 0x000000091e097209 */ /* 0x000fe20007810000 */
[----:B------:R-:W-:Y:S01]  /*3f50*/  LDSM.16.MT88.4 R60, [R212+0x2480] ;  /* 0x00248000d43c783b */ /* 0x000fe20000004200 */
[----:B------:R-:W-:Y:S02]  /*3f60*/  ISETP.GT.AND P0, PT, R15, 0x9, !P0 ;  /* 0x000000090f00780c */ /* 0x000fe40004704270 */
[----:B------:R-:W-:Y:S01]  /*3f70*/  FMNMX.FTZ R9, R28, R9, !PT ;  /* 0x000000091c097209 */ /* 0x000fe20007810000 */
[----:B------:R-:W-:Y:S01]  /*3f80*/  LDSM.16.MT88.4 R20, [R214+0x2c80] ;  /* 0x002c8000d614783b */ /* 0x000fe20000004200 */
[----:B------:R-:W-:Y:S02]  /*3f90*/  ISETP.LT.OR P0, PT, R14, 0xa, P0 ;  /* 0x0000000a0e00780c */ /* 0x000fe40000701670 */
[----:B------:R-:W-:Y:S02]  /*3fa0*/  FMNMX.FTZ R17, R89, R152, !PT ;  /* 0x0000009859117209 */ /* 0x000fe40007810000 */
[----:B------:R-:W-:-:S02]  /*3fb0*/  FSEL R110, R110, -INF , !P0 ;  /* 0xff8000006e6e7808 */ /* 0x000fc40004000000 */
[----:B------:R-:W-:Y:S02]  /*3fc0*/  ISETP.NE.AND P0, PT, R53, RZ, PT ;  /* 0x000000ff3500720c */ /* 0x000fe40003f05270 */
[----:B------:R-:W-:Y:S02]  /*3fd0*/  FMNMX.FTZ R17, R142, R17, !PT ;  /* 0x000000118e117209 */ /* 0x000fe40007810000 */
[----:B------:R-:W-:Y:S02]  /*3fe0*/  ISETP.GT.AND P0, PT, R15, 0x10, !P0 ;  /* 0x000000100f00780c */ /* 0x000fe40004704270 */
[----:B------:R-:W-:Y:S02]  /*3ff0*/  FMNMX.FTZ R17, R126, R17, !PT ;  /* 0x000000117e117209 */ /* 0x000fe40007810000 */
[----:B------:R-:W-:Y:S02]  /*4000*/  ISETP.LT.OR P0, PT, R14, 0x11, P0 ;  /* 0x000000110e00780c */ /* 0x000fe40000701670 */
[----:B------:R-:W-:-:S02]  /*4010*/  FMNMX.FTZ R17, R94, R17, !PT ;  /* 0x000000115e117209 */ /* 0x000fc40007810000 */
[----:B------:R-:W-:Y:S02]  /*4020*/  FSEL R108, R108, -INF , !P0 ;  /* 0xff8000006c6c7808 */ /* 0x000fe40004000000 */
[----:B------:R-:W-:Y:S02]  /*4030*/  ISETP.NE.AND P0, PT, R52, RZ, PT ;  /* 0x000000ff3400720c */ /* 0x000fe40003f05270 */
[----:B------:R-:W-:Y:S02]  /*4040*/  FMNMX.FTZ R17, R92, R17, !PT ;  /* 0x000000115c117209 */ /* 0x000fe40007810000 */
[----:B------:R-:W-:Y:S02]  /*4050*/  ISETP.GT.AND P0, PT, R15, 0x11, !P0 ;  /* 0x000000110f00780c */ /* 0x000fe40004704270 */
[----:B------:R-:W-:Y:S02]  /*4060*/  FMNMX.FTZ R17, R90, R17, !PT ;  /* 0x000000115a117209 */ /* 0x000fe40007810000 */
[----:B------:R-:W-:-:S02]  /*4070*/  ISETP.LT.OR P0, PT, R14, 0x12, P0 ;  /* 0x000000120e00780c */ /* 0x000fc40000701670 */
[----:B------:R-:W-:Y:S02]  /*4080*/  FMNMX.FTZ R17, R88, R17, !PT ;  /* 0x0000001158117209 */ /* 0x000fe40007810000 */
[----:B------:R-:W-:Y:S02]  /*4090*/  FSEL R74, R74, -INF , !P0 ;  /* 0xff8000004a4a7808 */ /* 0x000fe40004000000 */
[----:B------:R-:W-:Y:S02]  /*40a0*/  ISETP.NE.AND P0, PT, R45, RZ, PT ;  /* 0x000000ff2d00720c */ /* 0x000fe40003f05270 */
[----:B------:R-:W-:Y:S02]  /*40b0*/  FMNMX.FTZ R0, R182, R17, !PT ;  /* 0x00000011b6007209 */ /* 0x000fe40007810000 */
[----:B------:R-:W-:Y:S02]  /*40c0*/  ISETP.GT.AND P0, PT, R15, 0x18, !P0 ;  /* 0x000000180f00780c */ /* 0x000fe40004704270 */
[----:B------:R-:W-:-:S02]  /*40d0*/  FMNMX.FTZ R19, R179, R0, !PT ;  /* 0x00000000b3137209 */ /* 0x000fc40007810000 */
[----:B------:R-:W-:Y:S02]  /*40e0*/  ISETP.LT.OR P0, PT, R14, 0x19, P0 ;  /* 0x000000190e00780c */ /* 0x000fe40000701670 */
[----:B------:R-:W-:Y:S02]  /*40f0*/  FMNMX.FTZ R0, R178, R19, !PT ;  /* 0x00000013b2007209 */ /* 0x000fe40007810000 */
[----:B------:R-:W-:Y:S02]  /*4100*/  FSEL R73, R73, -INF , !P0 ;  /* 0xff80000049497808 */ /* 0x000fe40004000000 */
[----:B------:R-:W-:Y:S02]  /*4110*/  ISETP.NE.AND P0, PT, R43, RZ, PT ;  /* 0x000000ff2b00720c */ /* 0x000fe40003f05270 */
[C---:B------:R-:W-:Y:S02]  /*4120*/  ISETP.GT.AND P2, PT, R15.reuse, 0x28, !P2 ;  /* 0x000000280f00780c */ /* 0x040fe40005744270 */
[----:B------:R-:W-:-:S02]  /*4130*/  ISETP.GT.AND P0, PT, R15, 0x19, !P0 ;  /* 0x000000190f00780c */ /* 0x000fc40004704270 */
[----:B------:R-:W-:Y:S02]  /*4140*/  ISETP.GT.AND P1, PT, R15, 0x29, !P1 ;  /* 0x000000290f00780c */ /* 0x000fe40004f24270 */
[----:B------:R-:W-:Y:S02]  /*4150*/  ISETP.LT.OR P0, PT, R14, 0x1a, P0 ;  /* 0x0000001a0e00780c */ /* 0x000fe40000701670 */
[----:B------:R-:W-:Y:S02]  /*4160*/  FMNMX.FTZ R0, R177, R0, !PT ;  /* 0x00000000b1007209 */ /* 0x000fe40007810000 */
[----:B------:R-:W-:Y:S02]  /*4170*/  FSEL R72, R72, -INF , !P0 ;  /* 0xff80000048487808 */ /* 0x000fe40004000000 */
[----:B------:R-:W-:Y:S02]  /*4180*/  ISETP.NE.AND P0, PT, R3, RZ, PT ;  /* 0x000000ff0300720c */ /* 0x000fe40003f05270 */
[----:B------:R-:W-:-:S02]  /*4190*/  ISETP.LT.OR P2, PT, R14, 0x29, P2 ;  /* 0x000000290e00780c */ /* 0x000fc40001741670 */
[----:B------:R-:W-:Y:S02]  /*41a0*/  ISETP.GT.AND P0, PT, R15, 0x20, !P0 ;  /* 0x000000200f00780c */ /* 0x000fe40004704270 */
[C---:B------:R-:W-:Y:S02]  /*41b0*/  ISETP.LT.OR P1, PT, R14.reuse, 0x2a, P1 ;  /* 0x0000002a0e00780c */ /* 0x040fe40000f21670 */
[----:B------:R-:W-:Y:S02]  /*41c0*/  ISETP.LT.OR P0, PT, R14, 0x21, P0 ;  /* 0x000000210e00780c */ /* 0x000fe40000701670 */
[----:B------:R-:W-:Y:S02]  /*41d0*/  FSEL R189, R189, -INF , !P2 ;  /* 0xff800000bdbd7808 */ /* 0x000fe40005000000 */
[----:B------:R-:W-:Y:S02]  /*41e0*/  FSEL R180, R180, -INF , !P0 ;  /* 0xff800000b4b47808 */ /* 0x000fe40004000000 */
[----:B------:R-:W-:-:S02]  /*41f0*/  ISETP.NE.AND P0, PT, R2, RZ, PT ;  /* 0x000000ff0200720c */ /* 0x000fc40003f05270 */
[----:B------:R-:W-:Y:S02]  /*4200*/  FMNMX.FTZ R2, R41, R39, !PT ;  /* 0x0000002729027209 */ /* 0x000fe40007810000 */
[----:B------:R-:W-:Y:S02]  /*4210*/  ISETP.GT.AND P0, PT, R15, RZ, !P0 ;  /* 0x000000ff0f00720c */ /* 0x000fe40004704270 */
[----:B------:R-:W-:Y:S02]  /*4220*/  FMNMX.FTZ R2, R7, R2, !PT ;  /* 0x0000000207027209 */ /* 0x000fe40007810000 */
[----:B------:R-:W-:Y:S02]  /*4230*/  ISETP.LT.OR P0, PT, R14, 0x1, P0 ;  /* 0x000000010e00780c */ /* 0x000fe40000701670 */
[----:B------:R-:W-:Y:S02]  /*4240*/  FMNMX.FTZ R2, R5, R2, !PT ;  /* 0x0000000205027209 */ /* 0x000fe40007810000 */
[----:B------:R-:W-:-:S02]  /*4250*/  FSEL R75, R75, -INF , !P0 ;  /* 0xff8000004b4b7808 */ /* 0x000fc40004000000 */
[----:B------:R-:W-:Y:S02]  /*4260*/  FMNMX.FTZ R2, R37, R2, !PT ;  /* 0x0000000225027209 */ /* 0x000fe40007810000 */
[----:B------:R-:W-:Y:S02]  /*4270*/  FMNMX.FTZ R17, R75, R140, !PT ;  /* 0x0000008c4b117209 */ /* 0x000fe40007810000 */
[----:B------:R-:W-:Y:S02]  /*4280*/  FMNMX.FTZ R2, R35, R2, !PT ;  /* 0x0000000223027209 */ /* 0x000fe40007810000 */
[----:B------:R-:W-:Y:S02]  /*4290*/  FMNMX.FTZ R17, R124, R17, !PT ;  /* 0x000000117c117209 */ /* 0x000fe40007810000 */
[----:B------:R-:W-:Y:S02]  /*42a0*/  FMNMX.FTZ R2, R33, R2, !PT ;  /* 0x0000000221027209 */ /* 0x000fe40007810000 */
[----:B------:R-:W-:-:S02]  /*42b0*/  FMNMX.FTZ R17, R110, R17, !PT ;  /* 0x000000116e117209 */ /* 0x000fc40007810000 */
[----:B------:R-:W-:Y:S02]  /*42c0*/  FMNMX.FTZ R2, R31, R2, !PT ;  /* 0x000000021f027209 */ /* 0x000fe40007810000 */
[----:B------:R-:W-:Y:S02]  /*42d0*/  FMNMX.FTZ R19, R108, R17, !PT ;  /* 0x000000116c137209 */ /* 0x000fe40007810000 */
[----:B------:R-:W-:Y:S01]  /*42e0*/  FMNMX.FTZ R2, R29, R2, !PT ;  /* 0x000000021d027209 */ /* 0x000fe20007810000 */
[----:B------:R-:W1:Y:S01]  /*42f0*/  SHFL.BFLY PT, R17, R0, 0x2, 0x1f ;  /* 0x0c401f0000117f89 */ /* 0x000e6200000e0000 */
[----:B------:R-:W-:Y:S02]  /*4300*/  FMNMX.FTZ R16, R74, R19, !PT ;  /* 0x000000134a107209 */ /* 0x000fe40007810000 */
[----:B------:R-:W-:Y:S02]  /*4310*/  FMNMX.FTZ R3, R27, R2, !PT ;  /* 0x000000021b037209 */ /* 0x000fe40007810000 */
[----:B------:R-:W-:-:S02]  /*4320*/  FSEL R187, R187, -INF , !P1 ;  /* 0xff800000bbbb7808 */ /* 0x000fc40004800000 */
[----:B------:R-:W-:Y:S02]  /*4330*/  FMNMX.FTZ R2, R26, R3, !PT ;  /* 0x000000031a027209 */ /* 0x000fe40007810000 */
[----:B------:R-:W-:Y:S02]  /*4340*/  IADD3 R233, R153, -0x2, RZ ;  /* 0xfffffffe99e97810 */ /* 0x000fe40007ffe0ff */
[----:B------:R-:W-:-:S05]  /*4350*/  FMNMX.FTZ R11, R25, R2, !PT ;  /* 0x00000002190b7209 */ /* 0x000fca0007810000 */
[----:B------:R-:W2:Y:S01]  /*4360*/  SHFL.BFLY PT, R2, R11, 0x2, 0x1f ;  /* 0x0c401f000b027f89 */ /* 0x000ea200000e0000 */
[----:B-1----:R-:W-:-:S05]  /*4370*/  FMNMX.FTZ R0, R0, R17, !PT ;  /* 0x0000001100007209 */ /* 0x002fca0007810000 */
[----:B------:R-:W1:Y:S01]  /*4380*/  SHFL.BFLY PT, R59, R0, 0x1, 0x1f ;  /* 0x0c201f00003b7f89 */ /* 0x000e6200000e0000 */
[----:B--2---:R-:W-:-:S05]  /*4390*/  FMNMX.FTZ R2, R11, R2, !PT ;  /* 0x000000020b027209 */ /* 0x004fca0007810000 */
[----:B------:R-:W2:Y:S01]  /*43a0*/  SHFL.BFLY PT, R3, R2, 0x1, 0x1f ;  /* 0x0c201f0002037f89 */ /* 0x000ea200000e0000 */
[----:B-1----:R-:W-:-:S05]  /*43b0*/  FMNMX.FTZ R0, R0, R59, !PT ;  /* 0x0000003b00007209 */ /* 0x002fca0007810000 */
[----:B------:R-:W-:Y:S01]  /*43c0*/  FMUL.FTZ R201, R0, c[0x0][0x2d0] ;  /* 0x0000b40000c97a20 */ /* 0x000fe20000410000 */
[----:B--2---:R-:W-:Y:S02]  /*43d0*/  FMNMX.FTZ R3, R2, R3, !PT ;  /* 0x0000000302037209 */ /* 0x004fe40007810000 */
[----:B------:R-:W-:Y:S02]  /*43e0*/  FMNMX.FTZ R2, R24, R9, !PT ;  /* 0x0000000918027209 */ /* 0x000fe40007810000 */
[C---:B------:R-:W-:Y:S01]  /*43f0*/  FSETP.NEU.FTZ.AND P0, PT, R3.reuse, -INF , PT ;  /* 0xff8000000300780b */ /* 0x040fe20003f1d000 */
[----:B------:R-:W-:Y:S01]  /*4400*/  FMUL.FTZ R12, R3, c[0x0][0x2d0] ;  /* 0x0000b400030c7a20 */ /* 0x000fe20000410000 */
[----:B------:R-:W-:-:S04]  /*4410*/  FMNMX.FTZ R9, R57, R2, !PT ;  /* 0x0000000239097209 */ /* 0x000fc80007810000 */
[----:B------:R-:W-:Y:S02]  /*4420*/  FMNMX.FTZ R8, R56, R9, !PT ;  /* 0x0000000938087209 */ /* 0x000fe40007810000 */
[----:B------:R-:W-:-:S03]  /*4430*/  FSEL R12, R12, RZ, P0 ;  /* 0x000000ff0c0c7208 */ /* 0x000fc60000000000 */
[----:B------:R-:W1:Y:S02]  /*4440*/  SHFL.BFLY PT, R9, R8, 0x2, 0x1f ;  /* 0x0c401f0008097f89 */ /* 0x000e6400000e0000 */
[--C-:B------:R-:W-:Y:S02]  /*4450*/  FFMA.FTZ R167, R41, c[0x0][0x2d0], -R12.reuse ;  /* 0x0000b40029a77a23 */ /* 0x100fe4000001080c */
[--C-:B------:R-:W-:Y:S02]  /*4460*/  FFMA.FTZ R166, R39, c[0x0][0x2d0], -R12.reuse ;  /* 0x0000b40027a67a23 */ /* 0x100fe4000001080c */
[--C-:B------:R-:W-:Y:S02]  /*4470*/  FFMA.FTZ R163, R7, c[0x0][0x2d0], -R12.reuse ;  /* 0x0000b40007a37a23 */ /* 0x100fe4000001080c */
[--C-:B------:R-:W-:Y:S01]  /*4480*/  FFMA.FTZ R162, R5, c[0x0][0x2d0], -R12.reuse ;  /* 0x0000b40005a27a23 */ /* 0x100fe2000001080c */
[----:B------:R-:W-:Y:S01]  /*4490*/  MUFU.EX2 R167, R167 ;  /* 0x000000a700a77308 */ /* 0x000fe20000000800 */
[----:B------:R-:W-:-:S02]  /*44a0*/  FFMA.FTZ R161, R37, c[0x0][0x2d0], -R12 ;  /* 0x0000b40025a17a23 */ /* 0x000fc4000001080c */
[--C-:B------:R-:W-:Y:S02]  /*44b0*/  FFMA.FTZ R160, R35, c[0x0][0x2d0], -R12.reuse ;  /* 0x0000b40023a07a23 */ /* 0x100fe4000001080c */
[--C-:B------:R-:W-:Y:S02]  /*44c0*/  FFMA.FTZ R158, R33, c[0x0][0x2d0], -R12.reuse ;  /* 0x0000b400219e7a23 */ /* 0x100fe4000001080c */
[--C-:B------:R-:W-:Y:S01]  /*44d0*/  FFMA.FTZ R155, R31, c[0x0][0x2d0], -R12.reuse ;  /* 0x0000b4001f9b7a23 */ /* 0x100fe2000001080c */
[----:B------:R-:W2:Y:S01]  /*44e0*/  MUFU.EX2 R166, R166 ;  /* 0x000000a600a67308 */ /* 0x000ea20000000800 */
[--C-:B------:R-:W-:Y:S02]  /*44f0*/  FFMA.FTZ R170, R29, c[0x0][0x2d0], -R12.reuse ;  /* 0x0000b4001daa7a23 */ /* 0x100fe4000001080c */
[--C-:B------:R-:W-:Y:S02]  /*4500*/  FFMA.FTZ R171, R27, c[0x0][0x2d0], -R12.reuse ;  /* 0x0000b4001bab7a23 */ /* 0x100fe4000001080c */
[--C-:B------:R-:W-:Y:S01]  /*4510*/  FFMA.FTZ R172, R26, c[0x0][0x2d0], -R12.reuse ;  /* 0x0000b4001aac7a23 */ /* 0x100fe2000001080c */
[----:B-1----:R-:W-:Y:S01]  /*4520*/  FMNMX.FTZ R9, R8, R9, !PT ;  /* 0x0000000908097209 */ /* 0x002fe20007810000 */
[----:B------:R-:W-:Y:S01]  /*4530*/  FFMA.FTZ R173, R25, c[0x0][0x2d0], -R12 ;  /* 0x0000b40019ad7a23 */ /* 0x000fe2000001080c */
[----:B------:R-:W-:Y:S03]  /*4540*/  MUFU.EX2 R163, R163 ;  /* 0x000000a300a37308 */ /* 0x000fe60000000800 */
[----:B------:R-:W1:Y:S01]  /*4550*/  SHFL.BFLY PT, R2, R9, 0x1, 0x1f ;  /* 0x0c201f0009027f89 */ /* 0x000e6200000e0000 */
[----:B--2---:R-:W-:-:S04]  /*4560*/  F2FP.PACK_AB R96, R166, R167 ;  /* 0x000000a7a660723e */ /* 0x004fc800000000ff */
[----:B------:R-:W2:Y:S01]  /*4570*/  MUFU.EX2 R162, R162 ;  /* 0x000000a200a27308 */ /* 0x000ea20000000800 */
[----:B------:R-:W-:-:S07]  /*4580*/  FADD.FTZ R166, R167, R166 ;  /* 0x000000a6a7a67221 */ /* 0x000fce0000010000 */
[----:B------:R-:W-:Y:S01]  /*4590*/  MUFU.EX2 R161, R161 ;  /* 0x000000a100a17308 */ /* 0x000fe20000000800 */
[----:B--2---:R-:W-:-:S07]  /*45a0*/  F2FP.PACK_AB R98, R162, R163 ;  /* 0x000000a3a262723e */ /* 0x004fce00000000ff */
[----:B------:R-:W2:Y:S01]  /*45b0*/  MUFU.EX2 R160, R160 ;  /* 0x000000a000a07308 */ /* 0x000ea20000000800 */
[----:B------:R-:W-:Y:S01]  /*45c0*/  FADD.FTZ R163, R163, R166 ;  /* 0x000000a6a3a37221 */ /* 0x000fe20000010000 */
[----:B-1----:R-:W-:-:S03]  /*45d0*/  FMNMX.FTZ R2, R9, R2, !PT ;  /* 0x0000000209027209 */ /* 0x002fc60007810000 */
[----:B------:R-:W-:Y:S01]  /*45e0*/  FADD.FTZ R162, R162, R163 ;  /* 0x000000a3a2a27221 */ /* 0x000fe20000010000 */
[C---:B------:R-:W-:Y:S01]  /*45f0*/  FSETP.NEU.FTZ.AND P0, PT, R2.reuse, -INF , PT ;  /* 0xff8000000200780b */ /* 0x040fe20003f1d000 */
[----:B------:R-:W-:Y:S01]  /*4600*/  FMUL.FTZ R13, R2, c[0x0][0x2d0] ;  /* 0x0000b400020d7a20 */ /* 0x000fe20000410000 */
[----:B------:R-:W-:Y:S04]  /*4610*/  MUFU.EX2 R158, R158 ;  /* 0x0000009e009e7308 */ /* 0x000fe80000000800 */
[----:B------:R-:W-:Y:S02]  /*4620*/  FSEL R13, R13, RZ, P0 ;  /* 0x000000ff0d0d7208 */ /* 0x000fe40000000000 */
[----:B------:R-:W-:Y:S02]  /*4630*/  ISETP.NE.AND P0, PT, R42, RZ, PT ;  /* 0x000000ff2a00720c */ /* 0x000fe40003f05270 */
[----:B------:R-:W1:Y:S01]  /*4640*/  MUFU.EX2 R155, R155 ;  /* 0x0000009b009b7308 */ /* 0x000e620000000800 */
[--C-:B------:R-:W-:Y:S01]  /*4650*/  FFMA.FTZ R164, R6, c[0x0][0x2d0], -R13.reuse ;  /* 0x0000b40006a47a23 */ /* 0x100fe2000001080d */
[----:B------:R-:W-:Y:S01]  /*4660*/  ISETP.GT.AND P0, PT, R15, 0x21, !P0 ;  /* 0x000000210f00780c */ /* 0x000fe20004704270 */
[----:B------:R-:W-:Y:S01]  /*4670*/  LDSM.16.MT88.4 R4, [R212+0x3080] ;  /* 0x00308000d404783b */ /* 0x000fe20000004200 */
[----:B------:R-:W-:Y:S01]  /*4680*/  FMNMX.FTZ R15, R73, R16, !PT ;  /* 0x00000010490f7209 */ /* 0x000fe20007810000 */
[--C-:B------:R-:W-:Y:S01]  /*4690*/  FFMA.FTZ R169, R44, c[0x0][0x2d0], -R13.reuse ;  /* 0x0000b4002ca97a23 */ /* 0x100fe2000001080d */
[----:B------:R-:W-:Y:S01]  /*46a0*/  ISETP.LT.OR P0, PT, R14, 0x22, P0 ;  /* 0x000000220e00780c */ /* 0x000fe20000701670 */
[--C-:B------:R-:W-:Y:S01]  /*46b0*/  FFMA.FTZ R168, R40, c[0x0][0x2d0], -R13.reuse ;  /* 0x0000b40028a87a23 */ /* 0x100fe2000001080d */
[----:B------:R-:W-:Y:S01]  /*46c0*/  FMNMX.FTZ R15, R72, R15, !PT ;  /* 0x0000000f480f7209 */ /* 0x000fe20007810000 */
[--C-:B------:R-:W-:Y:S01]  /*46d0*/  FFMA.FTZ R165, R38, c[0x0][0x2d0], -R13.reuse ;  /* 0x0000b40026a57a23 */ /* 0x100fe2000001080d */
[----:B------:R-:W-:Y:S01]  /*46e0*/  FSEL R190, R190, -INF , !P0 ;  /* 0xff800000bebe7808 */ /* 0x000fe20004000000 */
[----:B------:R-:W-:Y:S01]  /*46f0*/  MUFU.EX2 R169, R169 ;  /* 0x000000a900a97308 */ /* 0x000fe20000000800 */
[----:B------:R-:W-:Y:S01]  /*4700*/  FMNMX.FTZ R15, R180, R15, !PT ;  /* 0x0000000fb40f7209 */ /* 0x000fe20007810000 */
[--C-:B------:R-:W-:Y:S01]  /*4710*/  FFMA.FTZ R159, R36, c[0x0][0x2d0], -R13.reuse ;  /* 0x0000b400249f7a23 */ /* 0x100fe2000001080d */
[----:B------:R-:W-:Y:S01]  /*4720*/  LDSM.16.MT88.4 R44, [R214+0x2880] ;  /* 0x00288000d62c783b */ /* 0x000fe20000004200 */
[--C-:B------:R-:W-:Y:S01]  /*4730*/  FFMA.FTZ R156, R34, c[0x0][0x2d0], -R13.reuse ;  /* 0x0000b400229c7a23 */ /* 0x100fe2000001080d */
[----:B------:R-:W-:Y:S01]  /*4740*/  FMNMX.FTZ R12, R190, R15, !PT ;  /* 0x0000000fbe0c7209 */ /* 0x000fe20007810000 */
[--C-:B------:R-:W-:Y:S01]  /*4750*/  FFMA.FTZ R157, R32, c[0x0][0x2d0], -R13.reuse ;  /* 0x0000b400209d7a23 */ /* 0x100fe2000001080d */
[----:B------:R-:W-:Y:S01]  /*4760*/  LDSM.16.MT88.4 R40, [R212+0x2880] ;  /* 0x00288000d428783b */ /* 0x000fe20000004200 */
[----:B------:R-:W3:Y:S01]  /*4770*/  MUFU.EX2 R168, R168 ;  /* 0x000000a800a87308 */ /* 0x000ee20000000800 */
[----:B------:R-:W-:Y:S01]  /*4780*/  FMNMX.FTZ R12, R189, R12, !PT ;  /* 0x0000000cbd0c7209 */ /* 0x000fe20007810000 */
[--C-:B------:R-:W-:Y:S01]  /*4790*/  FFMA.FTZ R154, R30, c[0x0][0x2d0], -R13.reuse ;  /* 0x0000b4001e9a7a23 */ /* 0x100fe2000001080d */
[----:B------:R-:W-:Y:S01]  /*47a0*/  LDSM.16.MT88.4 R36, [R214+0x3480] ;  /* 0x00348000d624783b */ /* 0x000fe20000004200 */
[----:B------:R-:W-:Y:S01]  /*47b0*/  FSETP.NEU.FTZ.AND P0, PT, R0, -INF , PT ;  /* 0xff8000000000780b */ /* 0x000fe20003f1d000 */
[--C-:B------:R-:W-:Y:S01]  /*47c0*/  FFMA.FTZ R174, R28, c[0x0][0x2d0], -R13.reuse ;  /* 0x0000b4001cae7a23 */ /* 0x100fe2000001080d */
[----:B------:R-:W-:Y:S01]  /*47d0*/  FMNMX.FTZ R91, R187, R12, !PT ;  /* 0x0000000cbb5b7209 */ /* 0x000fe20007810000 */
[----:B------:R-:W-:Y:S01]  /*47e0*/  LDSM.16.MT88.4 R32, [R212+0x3480] ;  /* 0x00348000d420783b */ /* 0x000fe20000004200 */
[----:B------:R-:W-:Y:S01]  /*47f0*/  MUFU.EX2 R165, R165 ;  /* 0x000000a500a57308 */ /* 0x000fe20000000800 */
[----:B------:R-:W-:Y:S01]  /*4800*/  FSEL R201, R201, RZ, P0 ;  /* 0x000000ffc9c97208 */ /* 0x000fe20000000000 */
[--C-:B------:R-:W-:Y:S01]  /*4810*/  FFMA.FTZ R175, R24, c[0x0][0x2d0], -R13.reuse ;  /* 0x0000b40018af7a23 */ /* 0x100fe2000001080d */
[----:B------:R-:W4:Y:S01]  /*4820*/  SHFL.BFLY PT, R58, R91, 0x2, 0x1f ;  /* 0x0c401f005b3a7f89 */ /* 0x000f2200000e0000 */
[----:B--2---:R-:W-:Y:S01]  /*4830*/  F2FP.PACK_AB R8, R160, R161 ;  /* 0x000000a1a008723e */ /* 0x004fe200000000ff */
[----:B------:R-:W-:Y:S01]  /*4840*/  FFMA.FTZ R176, R57, c[0x0][0x2d0], -R13 ;  /* 0x0000b40039b07a23 */ /* 0x000fe2000001080d */
[----:B-1----:R-:W-:Y:S01]  /*4850*/  F2FP.PACK_AB R10, R155, R158 ;  /* 0x0000009e9b0a723e */ /* 0x002fe200000000ff */
[----:B------:R-:W-:Y:S01]  /*4860*/  FFMA.FTZ R184, R152, c[0x0][0x2d0], -R201 ;  /* 0x0000b40098b87a23 */ /* 0x000fe200000108c9 */
[----:B------:R-:W1:Y:S01]  /*4870*/  MUFU.EX2 R164, R164 ;  /* 0x000000a400a47308 */ /* 0x000e620000000800 */
[----:B---3--:R-:W-:Y:S01]  /*4880*/  F2FP.PACK_AB R97, R168, R169 ;  /* 0x000000a9a861723e */ /* 0x008fe200000000ff */
[----:B------:R-:W-:Y:S01]  /*4890*/  FFMA.FTZ R231, R56, c[0x0][0x2d0], -R13 ;  /* 0x0000b40038e77a23 */ /* 0x000fe2000001080d */
[----:B------:R-:W-:Y:S01]  /*48a0*/  LDSM.16.MT88.4 R28, [R214+0x2080] ;  /* 0x00208000d61c783b */ /* 0x000fe20000004200 */
[----:B------:R-:W-:-:S02]  /*48b0*/  FFMA.FTZ R181, R89, c[0x0][0x2d0], -R201 ;  /* 0x0000b40059b57a23 */ /* 0x000fc400000108c9 */
[--C-:B------:R-:W-:Y:S01]  /*48c0*/  FFMA.FTZ R183, R142, c[0x0][0x2d0], -R201.reuse ;  /* 0x0000b4008eb77a23 */ /* 0x100fe200000108c9 */
[----:B------:R-:W-:Y:S01]  /*48d0*/  LDSM.16.MT88.4 R24, [R212+0x2080] ;  /* 0x00208000d418783b */ /* 0x000fe20000004200 */
[----:B------:R-:W-:Y:S01]  /*48e0*/  MUFU.EX2 R159, R159 ;  /* 0x0000009f009f7308 */ /* 0x000fe20000000800 */
[--C-:B------:R-:W-:Y:S02]  /*48f0*/  FFMA.FTZ R193, R94, c[0x0][0x2d0], -R201.reuse ;  /* 0x0000b4005ec17a23 */ /* 0x100fe400000108c9 */
[----:B------:R-:W-:Y:S01]  /*4900*/  LDSM.16.MT88.4 R16, [R212+0x2c80] ;  /* 0x002c8000d410783b */ /* 0x000fe20000004200 */
[--C-:B------:R-:W-:Y:S02]  /*4910*/  FFMA.FTZ R196, R92, c[0x0][0x2d0], -R201.reuse ;  /* 0x0000b4005cc47a23 */ /* 0x100fe400000108c9 */
[--C-:B------:R-:W-:Y:S01]  /*4920*/  FFMA.FTZ R195, R90, c[0x0][0x2d0], -R201.reuse ;  /* 0x0000b4005ac37a23 */ /* 0x100fe200000108c9 */
[----:B------:R-:W-:Y:S01]  /*4930*/  LDSM.16.MT88.4 R12, [R214+0x3880] ;  /* 0x00388000d60c783b */ /* 0x000fe20000004200 */
[----:B-1----:R-:W-:Y:S01]  /*4940*/  F2FP.PACK_AB R99, R164, R165 ;  /* 0x000000a5a463723e */ /* 0x002fe200000000ff */
[----:B------:R-:W1:Y:S01]  /*4950*/  MUFU.EX2 R156, R156 ;  /* 0x0000009c009c7308 */ /* 0x000e620000000800 */
[----:B------:R-:W-:Y:S01]  /*4960*/  FFMA.FTZ R194, R88, c[0x0][0x2d0], -R201 ;  /* 0x0000b40058c27a23 */ /* 0x000fe200000108c9 */
[----:B----4-:R-:W-:Y:S01]  /*4970*/  FMNMX.FTZ R91, R91, R58, !PT ;  /* 0x0000003a5b5b7209 */ /* 0x010fe20007810000 */
[----:B------:R-:W-:-:S02]  /*4980*/  FADD.FTZ R168, R169, R168 ;  /* 0x000000a8a9a87221 */ /* 0x000fc40000010000 */
[----:B------:R-:W-:Y:S01]  /*4990*/  FADD.FTZ R161, R161, R162 ;  /* 0x000000a2a1a17221 */ /* 0x000fe20000010000 */
[C---:B------:R-:W-:Y:S01]  /*49a0*/  HMMA.16816.F32 R144, R96.reuse, R136, RZ ;  /* 0x000000886090723c */ /* 0x040fe200000018ff */
[----:B------:R-:W2:Y:S01]  /*49b0*/  SHFL.BFLY PT, R186, R91, 0x1, 0x1f ;  /* 0x0c201f005bba7f89 */ /* 0x000ea200000e0000 */
[----:B------:R-:W-:Y:S01]  /*49c0*/  MUFU.EX2 R157, R157 ;  /* 0x0000009d009d7308 */ /* 0x000fe20000000800 */
[----:B------:R-:W-:Y:S02]  /*49d0*/  FADD.FTZ R165, R165, R168 ;  /* 0x000000a8a5a57221 */ /* 0x000fe40000010000 */
[----:B------:R-:W-:Y:S02]  /*49e0*/  FADD.FTZ R161, R160, R161 ;  /* 0x000000a1a0a17221 */ /* 0x000fe40000010000 */
[----:B------:R-:W-:Y:S01]  /*49f0*/  FADD.FTZ R164, R164, R165 ;  /* 0x000000a5a4a47221 */ /* 0x000fe20000010000 */
[----:B------:R-:W-:Y:S01]  /*4a00*/  HMMA.16816.F32 R128, R96, R120, RZ ;  /* 0x000000786080723c */ /* 0x000fe200000018ff */
[----:B------:R-:W-:Y:S01]  /*4a10*/  FADD.FTZ R158, R158, R161 ;  /* 0x000000a19e9e7221 */ /* 0x000fe20000010000 */
[----:B------:R-:W3:Y:S01]  /*4a20*/  MUFU.EX2 R154, R154 ;  /* 0x0000009a009a7308 */ /* 0x000ee20000000800 */
[----:B-1----:R-:W-:Y:S01]  /*4a30*/  F2FP.PACK_AB R9, R156, R159 ;  /* 0x0000009f9c09723e */ /* 0x002fe200000000ff */
[----:B------:R-:W-:-:S02]  /*4a40*/  FADD.FTZ R159, R159, R164 ;  /* 0x000000a49f9f7221 */ /* 0x000fc40000010000 */
[----:B------:R-:W-:Y:S02]  /*4a50*/  FADD.FTZ R155, R155, R158 ;  /* 0x0000009e9b9b7221 */ /* 0x000fe40000010000 */
[C---:B------:R-:W-:Y:S01]  /*4a60*/  HMMA.16816.F32 R112, R96.reuse, R104, RZ ;  /* 0x000000686070723c */ /* 0x040fe200000018ff */
[----:B------:R-:W-:Y:S01]  /*4a70*/  FADD.FTZ R156, R156, R159 ;  /* 0x0000009f9c9c7221 */ /* 0x000fe20000010000 */
[----:B------:R-:W-:Y:S06]  /*4a80*/  MUFU.EX2 R181, R181 ;  /* 0x000000b500b57308 */ /* 0x000fec0000000800 */
[----:B------:R-:W-:Y:S01]  /*4a90*/  HMMA.16816.F32 R52, R96, R60, RZ ;  /* 0x0000003c6034723c */ /* 0x000fe200000018ff */
[----:B--2---:R-:W-:Y:S01]  /*4aa0*/  FMNMX.FTZ R152, R91, R186, !PT ;  /* 0x000000ba5b987209 */ /* 0x004fe20007810000 */
[----:B------:R-:W-:Y:S01]  /*4ab0*/  FFMA.FTZ R186, R126, c[0x0][0x2d0], -R201 ;  /* 0x0000b4007eba7a23 */ /* 0x000fe200000108c9 */
[----:B---3--:R-:W-:Y:S01]  /*4ac0*/  F2FP.PACK_AB R11, R154, R157 ;  /* 0x0000009d9a0b723e */ /* 0x008fe200000000ff */
[----:B------:R-:W1:Y:S01]  /*4ad0*/  MUFU.EX2 R184, R184 ;  /* 0x000000b800b87308 */ /* 0x000e620000000800 */
[C---:B------:R-:W-:Y:S01]  /*4ae0*/  FSETP.NEU.FTZ.AND P0, PT, R152.reuse, -INF , PT ;  /* 0xff8000009800780b */ /* 0x040fe20003f1d000 */
[----:B------:R-:W-:-:S02]  /*4af0*/  FMUL.FTZ R203, R152, c[0x0][0x2d0] ;  /* 0x0000b40098cb7a20 */ /* 0x000fc40000410000 */
[C---:B------:R-:W-:Y:S01]  /*4b00*/  HMMA.16816.F32 R68, R96.reuse, R76, RZ ;  /* 0x0000004c6044723c */ /* 0x040fe200000018ff */
[----:B------:R-:W-:Y:S02]  /*4b10*/  FADD.FTZ R157, R157, R156 ;  /* 0x0000009c9d9d7221 */ /* 0x000fe40000010000 */
[----:B------:R-:W-:Y:S01]  /*4b20*/  FSEL R203, R203, RZ, P0 ;  /* 0x000000ffcbcb7208 */ /* 0x000fe20000000000 */
[----:B------:R-:W-:Y:S01]  /*4b30*/  MUFU.EX2 R183, R183 ;  /* 0x000000b700b77308 */ /* 0x000fe20000000800 */
[----:B------:R-:W-:Y:S01]  /*4b40*/  FADD.FTZ R157, R154, R157 ;  /* 0x0000009d9a9d7221 */ /* 0x000fe20000010000 */
[----:B------:R-:W-:Y:S02]  /*4b50*/  PLOP3.LUT P0, PT, PT, PT, UP1, 0x40, 0x0 ;  /* 0x000000000000781c */ /* 0x000fe40003f0e818 */
[C---:B------:R-:W-:Y:S01]  /*4b60*/  HMMA.16816.F32 R84, R96.reuse, R4, RZ ;  /* 0x000000046054723c */ /* 0x040fe200000018ff */
[--C-:B------:R-:W-:Y:S02]  /*4b70*/  FFMA.FTZ R185, R75, c[0x0][0x2d0], -R203.reuse ;  /* 0x0000b4004bb97a23 */ /* 0x100fe400000108cb */
[--C-:B------:R-:W-:Y:S01]  /*4b80*/  FFMA.FTZ R188, R140, c[0x0][0x2d0], -R203.reuse ;  /* 0x0000b4008cbc7a23 */ /* 0x100fe200000108cb */
[----:B------:R-:W2:Y:S01]  /*4b90*/  MUFU.EX2 R186, R186 ;  /* 0x000000ba00ba7308 */ /* 0x000ea20000000800 */
[--C-:B------:R-:W-:Y:S01]  /*4ba0*/  FFMA.FTZ R192, R124, c[0x0][0x2d0], -R203.reuse ;  /* 0x0000b4007cc07a23 */ /* 0x100fe200000108cb */
[----:B-1----:R-:W-:Y:S01]  /*4bb0*/  F2FP.PACK_AB R92, R184, R181 ;  /* 0x000000b5b85c723e */ /* 0x002fe200000000ff */
[--C-:B------:R-:W-:Y:S01]  /*4bc0*/  FFMA.FTZ R191, R110, c[0x0][0x2d0], -R203.reuse ;  /* 0x0000b4006ebf7a23 */ /* 0x100fe200000108cb */
[----:B------:R-:W-:Y:S01]  /*4bd0*/  HMMA.16816.F32 R132, R96, R138, RZ ;  /* 0x0000008a6084723c */ /* 0x000fe200000018ff */
[----:B------:R-:W-:-:S02]  /*4be0*/  FFMA.FTZ R200, R108, c[0x0][0x2d0], -R203 ;  /* 0x0000b4006cc87a23 */ /* 0x000fc400000108cb */
[--C-:B------:R-:W-:Y:S01]  /*4bf0*/  FFMA.FTZ R197, R74, c[0x0][0x2d0], -R203.reuse ;  /* 0x0000b4004ac57a23 */ /* 0x100fe200000108cb */
[----:B------:R-:W-:Y:S01]  /*4c00*/  MUFU.EX2 R185, R185 ;  /* 0x000000b900b97308 */ /* 0x000fe20000000800 */
[--C-:B------:R-:W-:Y:S02]  /*4c10*/  FFMA.FTZ R198, R73, c[0x0][0x2d0], -R203.reuse ;  /* 0x0000b40049c67a23 */ /* 0x100fe400000108cb */
[--C-:B------:R-:W-:Y:S01]  /*4c20*/  FFMA.FTZ R199, R72, c[0x0][0x2d0], -R203.reuse ;  /* 0x0000b40048c77a23 */ /* 0x100fe200000108cb */
[----:B------:R-:W-:Y:S01]  /*4c30*/  HMMA.16816.F32 R116, R96, R122, RZ ;  /* 0x0000007a6074723c */ /* 0x000fe200000018ff */
[----:B------:R-:W-:Y:S02]  /*4c40*/  FADD.FTZ R184, R181, R184 ;  /* 0x000000b8b5b87221 */ /* 0x000fe40000010000 */
[----:B------:R-:W-:Y:S01]  /*4c50*/  FFMA.FTZ R227, R187, c[0x0][0x2d0], -R203 ;  /* 0x0000b400bbe37a23 */ /* 0x000fe200000108cb */
[----:B------:R-:W1:Y:S01]  /*4c60*/  MUFU.EX2 R188, R188 ;  /* 0x000000bc00bc7308 */ /* 0x000e620000000800 */
[----:B--2---:R-:W-:Y:S01]  /*4c70*/  F2FP.PACK_AB R94, R186, R183 ;  /* 0x000000b7ba5e723e */ /* 0x004fe200000000ff */
[----:B------:R-:W-:-:S02]  /*4c80*/  FADD.FTZ R183, R183, R184 ;  /* 0x000000b8b7b77221 */ /* 0x000fc40000010000 */
[C---:B------:R-:W-:Y:S02]  /*4c90*/  HMMA.16816.F32 R100, R96.reuse, R106, RZ ;  /* 0x0000006a6064723c */ /* 0x040fe400000018ff */
[----:B------:R-:W-:Y:S02]  /*4ca0*/  FADD.FTZ R186, R186, R183 ;  /* 0x000000b7baba7221 */ /* 0x000fe40000010000 */
[----:B------:R-:W-:Y:S04]  /*4cb0*/  MUFU.EX2 R192, R192 ;  /* 0x000000c000c07308 */ /* 0x000fe80000000800 */
[----:B------:R-:W-:Y:S04]  /*4cc0*/  HMMA.16816.F32 R64, R96, R62, RZ ;  /* 0x0000003e6040723c */ /* 0x000fe800000018ff */
[----:B------:R-:W2:Y:S01]  /*4cd0*/  MUFU.EX2 R191, R191 ;  /* 0x000000bf00bf7308 */ /* 0x000ea20000000800 */
[----:B-1----:R-:W-:Y:S01]  /*4ce0*/  F2FP.PACK_AB R93, R188, R185 ;  /* 0x000000b9bc5d723e */ /* 0x002fe200000000ff */
[----:B------:R-:W-:-:S02]  /*4cf0*/  FADD.FTZ R185, R185, R188 ;  /* 0x000000bcb9b97221 */ /* 0x000fc40000010000 */
[C---:B------:R-:W-:Y:S04]  /*4d00*/  HMMA.16816.F32 R80, R96.reuse, R78, RZ ;  /* 0x0000004e6050723c */ /* 0x040fe800000018ff */
[----:B------:R-:W-:Y:S04]  /*4d10*/  MUFU.EX2 R170, R170 ;  /* 0x000000aa00aa7308 */ /* 0x000fe80000000800 */
[----:B------:R-:W-:Y:S04]  /*4d20*/  HMMA.16816.F32 R96, R96, R6, RZ ;  /* 0x000000066060723c */ /* 0x000fe800000018ff */
[----:B------:R-:W1:Y:S01]  /*4d30*/  MUFU.EX2 R171, R171 ;  /* 0x000000ab00ab7308 */ /* 0x000e620000000800 */
[----:B--2---:R-:W-:Y:S01]  /*4d40*/  F2FP.PACK_AB R95, R191, R192 ;  /* 0x000000c0bf5f723e */ /* 0x004fe200000000ff */
[----:B------:R-:W-:-:S02]  /*4d50*/  FADD.FTZ R192, R192, R185 ;  /* 0x000000b9c0c07221 */ /* 0x000fc40000010000 */
[C---:B------:R-:W-:Y:S02]  /*4d60*/  HMMA.16816.F32 R144, R8.reuse, R148, R144 ;  /* 0x000000940890723c */ /* 0x040fe40000001890 */
[----:B------:R-:W-:Y:S02]  /*4d70*/  FADD.FTZ R191, R191, R192 ;  /* 0x000000c0bfbf7221 */ /* 0x000fe40000010000 */
[----:B------:R-:W-:Y:S04]  /*4d80*/  MUFU.EX2 R172, R172 ;  /* 0x000000ac00ac7308 */ /* 0x000fe80000000800 */
[----:B------:R-:W-:Y:S04]  /*4d90*/  HMMA.16816.F32 R128, R8, R48, R128 ;  /* 0x000000300880723c */ /* 0x000fe80000001880 */
[----:B------:R-:W2:Y:S01]  /*4da0*/  MUFU.EX2 R173, R173 ;  /* 0x000000ad00ad7308 */ /* 0x000ea20000000800 */
[----:B-1----:R-:W-:Y:S01]  /*4db0*/  F2FP.PACK_AB R56, R171, R170 ;  /* 0x000000aaab38723e */ /* 0x002fe200000000ff */
[----:B------:R-:W-:-:S02]  /*4dc0*/  FADD.FTZ R170, R170, R155 ;  /* 0x0000009baaaa7221 */ /* 0x000fc40000010000 */
[C---:B------:R-:W-:Y:S02]  /*4dd0*/  HMMA.16816.F32 R112, R8.reuse, R44, R112 ;  /* 0x0000002c0870723c */ /* 0x040fe40000001870 */
[----:B------:R-:W-:Y:S02]  /*4de0*/  FADD.FTZ R171, R171, R170 ;  /* 0x000000aaabab7221 */ /* 0x000fe40000010000 */
[----:B------:R-:W-:Y:S04]  /*4df0*/  MUFU.EX2 R174, R174 ;  /* 0x000000ae00ae7308 */ /* 0x000fe80000000800 */
[----:B------:R-:W-:Y:S04]  /*4e00*/  HMMA.16816.F32 R52, R8, R40, R52 ;  /* 0x000000280834723c */ /* 0x000fe80000001834 */
        /* <DEDUP_REMOVED lines=13> */
[----:B------:R-:W-:Y:S01]  /*4ee0*/  HMMA.16816.F32 R116, R8, R50, R116 ;  /* 0x000000320874723c */ /* 0x000fe20000001874 */
[----:B--2---:R-:W-:-:S03]  /*4ef0*/  F2FP.PACK_AB R59, R231, R176 ;  /* 0x000000b0e73b723e */ /* 0x004fc600000000ff */
[----:B------:R-:W1:Y:S01]  /*4f00*/  MUFU.EX2 R196, R196 ;  /* 0x000000c400c47308 */ /* 0x000e620000000800 */
[----:B------:R-:W-:-:S03]  /*4f10*/  FADD.FTZ R176, R176, R175 ;  /* 0x000000afb0b07221 */ /* 0x000fc60000010000 */
[----:B------:R-:W-:Y:S01]  /*4f20*/  HMMA.16816.F32 R100, R8, R46, R100 ;  /* 0x0000002e0864723c */ /* 0x000fe20000001864 */
[----:B------:R-:W-:-:S03]  /*4f30*/  FADD.FTZ R231, R231, R176 ;  /* 0x000000b0e7e77221 */ /* 0x000fc60000010000 */
[----:B------:R-:W-:Y:S04]  /*4f40*/  MUFU.EX2 R195, R195 ;  /* 0x000000c300c37308 */ /* 0x000fe80000000800 */
[C---:B------:R-:W-:Y:S04]  /*4f50*/  HMMA.16816.F32 R64, R8.reuse, R42, R64 ;  /* 0x0000002a0840723c */ /* 0x040fe80000001840 */
[----:B------:R-:W-:Y:S04]  /*4f60*/  MUFU.EX2 R194, R194 ;  /* 0x000000c200c27308 */ /* 0x000fe80000000800 */
[C---:B------:R-:W-:Y:S04]  /*4f70*/  HMMA.16816.F32 R80, R8.reuse, R38, R80 ;  /* 0x000000260850723c */ /* 0x040fe80000001850 */
[----:B------:R-:W-:Y:S04]  /*4f80*/  MUFU.EX2 R200, R200 ;  /* 0x000000c800c87308 */ /* 0x000fe80000000800 */
[----:B------:R-:W-:Y:S01]  /*4f90*/  HMMA.16816.F32 R96, R8, R34, R96 ;  /* 0x000000220860723c */ /* 0x000fe20000001860 */
[----:B------:R-:W2:Y:S03]  /*4fa0*/  LDSM.16.MT88.4 R8, [R212+0x3880] ;  /* 0x00388000d408783b */ /* 0x000ea60000004200 */
[----:B------:R-:W3:Y:S04]  /*4fb0*/  MUFU.EX2 R197, R197 ;  /* 0x000000c500c57308 */ /* 0x000ee80000000800 */
[C---:B------:R-:W-:Y:S04]  /*4fc0*/  HMMA.16816.F32 R124, R92.reuse, R120, RZ ;  /* 0x000000785c7c723c */ /* 0x040fe800000018ff */
[----:B------:R-:W-:Y:S04]  /*4fd0*/  MUFU.EX2 R198, R198 ;  /* 0x000000c600c67308 */ /* 0x000fe80000000800 */
[C---:B------:R-:W-:Y:S04]  /*4fe0*/  HMMA.16816.F32 R108, R92.reuse, R104, RZ ;  /* 0x000000685c6c723c */ /* 0x040fe800000018ff */
[----:B------:R-:W4:Y:S04]  /*4ff0*/  MUFU.EX2 R199, R199 ;  /* 0x000000c700c77308 */ /* 0x000f280000000800 */
[----:B------:R-:W-:Y:S04]  /*5000*/  HMMA.16816.F32 R88, R92, R4, RZ ;  /* 0x000000045c58723c */ /* 0x000fe800000018ff */
[----:B------:R-:W-:Y:S03]  /*5010*/  MUFU.EX2 R227, R227 ;  /* 0x000000e300e37308 */ /* 0x000fe60000000800 */
[----:B-1----:R-:W-:Y:S01]  /*5020*/  F2FP.PACK_AB R4, R196, R193 ;  /* 0x000000c1c404723e */ /* 0x002fe200000000ff */
[----:B------:R-:W-:Y:S01]  /*5030*/  HMMA.16816.F32 R144, R56, R28, R144 ;  /* 0x0000001c3890723c */ /* 0x000fe20000001890 */
[----:B---3--:R-:W-:Y:S01]  /*5040*/  F2FP.PACK_AB R5, R197, R200 ;  /* 0x000000c8c505723e */ /* 0x008fe200000000ff */
[----:B------:R-:W-:-:S02]  /*5050*/  FADD.FTZ R193, R193, R186 ;  /* 0x000000bac1c17221 */ /* 0x000fc40000010000 */
[----:B------:R-:W-:Y:S02]  /*5060*/  FADD.FTZ R200, R200, R191 ;  /* 0x000000bfc8c87221 */ /* 0x000fe40000010000 */
[----:B------:R-:W-:Y:S02]  /*5070*/  FADD.FTZ R196, R196, R193 ;  /* 0x000000c1c4c47221 */ /* 0x000fe40000010000 */
[----:B------:R-:W-:Y:S01]  /*5080*/  HMMA.16816.F32 R128, R56, R24, R128 ;  /* 0x000000183880723c */ /* 0x000fe20000001880 */
[----:B------:R-:W-:-:S07]  /*5090*/  FADD.FTZ R197, R197, R200 ;  /* 0x000000c8c5c57221 */ /* 0x000fce0000010000 */
[C---:B------:R-:W-:Y:S08]  /*50a0*/  HMMA.16816.F32 R112, R56.reuse, R20, R112 ;  /* 0x000000143870723c */ /* 0x040ff00000001870 */
[C---:B------:R-:W-:Y:S08]  /*50b0*/  HMMA.16816.F32 R52, R56.reuse, R16, R52 ;  /* 0x000000103834723c */ /* 0x040ff00000001834 */
[C---:B------:R-:W-:Y:S08]  /*50c0*/  HMMA.16816.F32 R68, R56.reuse, R12, R68 ;  /* 0x0000000c3844723c */ /* 0x040ff00000001844 */
[C---:B--2---:R-:W-:Y:S08]  /*50d0*/  HMMA.16816.F32 R84, R56.reuse, R8, R84 ;  /* 0x000000083854723c */ /* 0x044ff00000001854 */
[C---:B------:R-:W-:Y:S08]  /*50e0*/  HMMA.16816.F32 R132, R56.reuse, R30, R132 ;  /* 0x0000001e3884723c */ /* 0x040ff00000001884 */
[C---:B------:R-:W-:Y:S08]  /*50f0*/  HMMA.16816.F32 R116, R56.reuse, R26, R116 ;  /* 0x0000001a3874723c */ /* 0x040ff00000001874 */
[C---:B------:R-:W-:Y:S08]  /*5100*/  HMMA.16816.F32 R100, R56.reuse, R22, R100 ;  /* 0x000000163864723c */ /* 0x040ff00000001864 */
[C---:B------:R-:W-:Y:S08]  /*5110*/  HMMA.16816.F32 R64, R56.reuse, R18, R64 ;  /* 0x000000123840723c */ /* 0x040ff00000001840 */
[C---:B------:R-:W-:Y:S08]  /*5120*/  HMMA.16816.F32 R80, R56.reuse, R14, R80 ;  /* 0x0000000e3850723c */ /* 0x040ff00000001850 */
[----:B------:R-:W-:Y:S08]  /*5130*/  HMMA.16816.F32 R96, R56, R10, R96 ;  /* 0x0000000a3860723c */ /* 0x000ff00000001860 */
[C---:B------:R-:W-:Y:S08]  /*5140*/  HMMA.16816.F32 R56, R92.reuse, R60, RZ ;  /* 0x0000003c5c38723c */ /* 0x040ff000000018ff */
[C---:B------:R-:W-:Y:S08]  /*5150*/  HMMA.16816.F32 R72, R92.reuse, R76, RZ ;  /* 0x0000004c5c48723c */ /* 0x040ff000000018ff */
[C---:B------:R-:W-:Y:S08]  /*5160*/  HMMA.16816.F32 R140, R92.reuse, R136, RZ ;  /* 0x000000885c8c723c */ /* 0x040ff000000018ff */
[C---:B------:R-:W-:Y:S08]  /*5170*/  HMMA.16816.F32 R136, R92.reuse, R138, RZ ;  /* 0x0000008a5c88723c */ /* 0x040ff000000018ff */
[C---:B------:R-:W-:Y:S08]  /*5180*/  HMMA.16816.F32 R120, R92.reuse, R122, RZ ;  /* 0x0000007a5c78723c */ /* 0x040ff000000018ff */
[C---:B------:R-:W-:Y:S08]  /*5190*/  HMMA.16816.F32 R104, R92.reuse, R106, RZ ;  /* 0x0000006a5c68723c */ /* 0x040ff000000018ff */
[C---:B------:R-:W-:Y:S08]  /*51a0*/  HMMA.16816.F32 R60, R92.reuse, R62, RZ ;  /* 0x0000003e5c3c723c */ /* 0x040ff000000018ff */
[C---:B------:R-:W-:Y:S08]  /*51b0*/  HMMA.16816.F32 R76, R92.reuse, R78, RZ ;  /* 0x0000004e5c4c723c */ /* 0x040ff000000018ff */
[----:B------:R-:W-:Y:S07]  /*51c0*/  HMMA.16816.F32 R92, R92, R6, RZ ;  /* 0x000000065c5c723c */ /* 0x000fee00000018ff */
[----:B------:R-:W-:Y:S01]  /*51d0*/  F2FP.PACK_AB R6, R194, R195 ;  /* 0x000000c3c206723e */ /* 0x000fe200000000ff */
[----:B------:R-:W-:Y:S01]  /*51e0*/  FADD.FTZ R195, R195, R196 ;  /* 0x000000c4c3c37221 */ /* 0x000fe20000010000 */
[----:B----4-:R-:W-:Y:S01]  /*51f0*/  F2FP.PACK_AB R7, R199, R198 ;  /* 0x000000c6c707723e */ /* 0x010fe200000000ff */
[----:B------:R-:W-:-:S02]  /*5200*/  FADD.FTZ R198, R198, R197 ;  /* 0x000000c5c6c67221 */ /* 0x000fc40000010000 */
[----:B------:R-:W-:Y:S02]  /*5210*/  FADD.FTZ R195, R194, R195 ;  /* 0x000000c3c2c37221 */ /* 0x000fe40000010000 */
[----:B------:R-:W-:Y:S02]  /*5220*/  FADD.FTZ R199, R199, R198 ;  /* 0x000000c6c7c77221 */ /* 0x000fe40000010000 */
[C---:B------:R-:W-:Y:S07]  /*5230*/  HMMA.16816.F32 R124, R4.reuse, R48, R124 ;  /* 0x00000030047c723c */ /* 0x040fee000000187c */
[--C-:B------:R-:W-:Y:S01]  /*5240*/  FFMA.FTZ R48, R182, c[0x0][0x2d0], -R201.reuse ;  /* 0x0000b400b6307a23 */ /* 0x100fe200000108c9 */
[C---:B------:R-:W-:Y:S05]  /*5250*/  HMMA.16816.F32 R108, R4.reuse, R44, R108 ;  /* 0x0000002c046c723c */ /* 0x040fea000000186c */
[----:B------:R-:W-:Y:S02]  /*5260*/  MUFU.EX2 R48, R48 ;  /* 0x0000003000307308 */ /* 0x000fe40000000800 */
[----:B------:R-:W-:Y:S01]  /*5270*/  FFMA.FTZ R45, R179, c[0x0][0x2d0], -R201 ;  /* 0x0000b400b32d7a23 */ /* 0x000fe200000108c9 */
[C---:B------:R-:W-:Y:S05]  /*5280*/  HMMA.16816.F32 R88, R4.reuse, R32, R88 ;  /* 0x000000200458723c */ /* 0x040fea0000001858 */
[----:B------:R-:W1:Y:S02]  /*5290*/  MUFU.EX2 R45, R45 ;  /* 0x0000002d002d7308 */ /* 0x000e640000000800 */
[--C-:B------:R-:W-:Y:S01]  /*52a0*/  FFMA.FTZ R32, R180, c[0x0][0x2d0], -R203.reuse ;  /* 0x0000b400b4207a23 */ /* 0x100fe200000108cb */
[----:B------:R-:W-:Y:S01]  /*52b0*/  HMMA.16816.F32 R56, R4, R40, R56 ;  /* 0x000000280438723c */ /* 0x000fe20000001838 */
[----:B------:R-:W-:-:S04]  /*52c0*/  FFMA.FTZ R33, R190, c[0x0][0x2d0], -R203 ;  /* 0x0000b400be217a23 */ /* 0x000fc800000108cb */
[----:B------:R-:W-:Y:S02]  /*52d0*/  MUFU.EX2 R32, R32 ;  /* 0x0000002000207308 */ /* 0x000fe40000000800 */
[--C-:B------:R-:W-:Y:S01]  /*52e0*/  FFMA.FTZ R40, R178, c[0x0][0x2d0], -R201.reuse ;  /* 0x0000b400b2287a23 */ /* 0x100fe200000108c9 */
[C---:B------:R-:W-:Y:S05]  /*52f0*/  HMMA.16816.F32 R72, R4.reuse, R36, R72 ;  /* 0x000000240448723c */ /* 0x040fea0000001848 */
[----:B------:R-:W2:Y:S02]  /*5300*/  MUFU.EX2 R33, R33 ;  /* 0x0000002100217308 */ /* 0x000ea40000000800 */
[----:B------:R-:W-:Y:S01]  /*5310*/  FFMA.FTZ R37, R177, c[0x0][0x2d0], -R201 ;  /* 0x0000b400b1257a23 */ /* 0x000fe200000108c9 */
[----:B------:R-:W-:Y:S01]  /*5320*/  HMMA.16816.F32 R140, R4, R148, R140 ;  /* 0x00000094048c723c */ /* 0x000fe2000000188c */
[----:B------:R-:W-:-:S04]  /*5330*/  FFMA.FTZ R36, R189, c[0x0][0x2d0], -R203 ;  /* 0x0000b400bd247a23 */ /* 0x000fc800000108cb */
[----:B------:R-:W-:Y:S03]  /*5340*/  MUFU.EX2 R40, R40 ;  /* 0x0000002800287308 */ /* 0x000fe60000000800 */
[C---:B------:R-:W-:Y:S05]  /*5350*/  HMMA.16816.F32 R136, R4.reuse, R150, R136 ;  /* 0x000000960488723c */ /* 0x040fea0000001888 */
[----:B------:R-:W3:Y:S03]  /*5360*/  MUFU.EX2 R37, R37 ;  /* 0x0000002500257308 */ /* 0x000ee60000000800 */
[C---:B------:R-:W-:Y:S05]  /*5370*/  HMMA.16816.F32 R120, R4.reuse, R50, R120 ;  /* 0x000000320478723c */ /* 0x040fea0000001878 */
[----:B------:R-:W4:Y:S03]  /*5380*/  MUFU.EX2 R36, R36 ;  /* 0x0000002400247308 */ /* 0x000f260000000800 */
[C---:B------:R-:W-:Y:S08]  /*5390*/  HMMA.16816.F32 R104, R4.reuse, R46, R104 ;  /* 0x0000002e0468723c */ /* 0x040ff00000001868 */
[C---:B------:R-:W-:Y:S08]  /*53a0*/  HMMA.16816.F32 R60, R4.reuse, R42, R60 ;  /* 0x0000002a043c723c */ /* 0x040ff0000000183c */
[C---:B------:R-:W-:Y:S08]  /*53b0*/  HMMA.16816.F32 R76, R4.reuse, R38, R76 ;  /* 0x00000026044c723c */ /* 0x040ff0000000184c */
[----:B------:R-:W-:Y:S07]  /*53c0*/  HMMA.16816.F32 R92, R4, R34, R92 ;  /* 0x00000022045c723c */ /* 0x000fee000000185c */
[----:B-1----:R-:W-:Y:S01]  /*53d0*/  F2FP.PACK_AB R4, R45, R48 ;  /* 0x000000302d04723e */ /* 0x002fe200000000ff */
[----:B------:R-:W-:Y:S01]  /*53e0*/  FADD.FTZ R48, R48, R195 ;  /* 0x000000c330307221 */ /* 0x000fe20000010000 */
[----:B--2---:R-:W-:Y:S01]  /*53f0*/  F2FP.PACK_AB R5, R33, R32 ;  /* 0x000000202105723e */ /* 0x004fe200000000ff */
[----:B------:R-:W-:Y:S01]  /*5400*/  FADD.FTZ R32, R32, R199 ;  /* 0x000000c720207221 */ /* 0x000fe20000010000 */
[----:B---3--:R-:W-:Y:S01]  /*5410*/  F2FP.PACK_AB R6, R37, R40 ;  /* 0x000000282506723e */ /* 0x008fe200000000ff */
[----:B------:R-:W-:Y:S01]  /*5420*/  FADD.FTZ R45, R45, R48 ;  /* 0x000000302d2d7221 */ /* 0x000fe20000010000 */
[----:B----4-:R-:W-:Y:S01]  /*5430*/  F2FP.PACK_AB R7, R227, R36 ;  /* 0x00000024e307723e */ /* 0x010fe200000000ff */
[----:B------:R-:W-:-:S02]  /*5440*/  FADD.FTZ R33, R33, R32 ;  /* 0x0000002021217221 */ /* 0x000fc40000010000 */
[----:B------:R-:W-:Y:S02]  /*5450*/  FADD.FTZ R40, R40, R45 ;  /* 0x0000002d28287221 */ /* 0x000fe40000010000 */
[----:B------:R-:W-:Y:S02]  /*5460*/  FADD.FTZ R36, R36, R33 ;  /* 0x0000002124247221 */ /* 0x000fe40000010000 */
[----:B------:R-:W-:Y:S01]  /*5470*/  HMMA.16816.F32 R140, R4, R28, R140 ;  /* 0x0000001c048c723c */ /* 0x000fe2000000188c */
[----:B------:R-:W-:Y:S02]  /*5480*/  FADD.FTZ R230, R37, R40 ;  /* 0x0000002825e67221 */ /* 0x000fe40000010000 */
[----:B------:R-:W-:-:S05]  /*5490*/  FADD.FTZ R227, R227, R36 ;  /* 0x00000024e3e37221 */ /* 0x000fca0000010000 */
[C---:B------:R-:W-:Y:S08]  /*54a0*/  HMMA.16816.F32 R136, R4.reuse, R30, R136 ;  /* 0x0000001e0488723c */ /* 0x040ff00000001888 */
        /* <DEDUP_REMOVED lines=9> */
[----:B------:R-:W-:Y:S01]  /*5540*/  HMMA.16816.F32 R92, R4, R10, R92 ;  /* 0x0000000a045c723c */ /* 0x000fe2000000185c */
[----:B------:R-:W-:Y:S07]  /*5550*/  @P0 BRA `(.L_x_176) ;  /* 0x0000015000000947 */ /* 0x000fee0003800000 */
[----:B------:R-:W-:Y:S01]  /*5560*/  ISETP.LT.AND P0, PT, RZ, UR4, PT ;  /* 0x00000004ff007c0c */ /* 0x000fe2000bf01270 */
[----:B------:R-:W-:-:S02]  /*5570*/  UIADD3 UR12, UR4, -0x1, URZ ;  /* 0xffffffff040c7890 */ /* 0x000fc4000fffe03f */
[----:B------:R-:W-:-:S10]  /*5580*/  ULDC UR10, c[0x0][0x32c] ;  /* 0x0000cb00000a7ab9 */ /* 0x000fd40000000800 */
[----:B------:R-:W-:Y:S05]  /*5590*/  @P0 BRA `(.L_x_177) ;  /* 0x0000008000000947 */ /* 0x000fea0003800000 */
[----:B------:R-:W-:Y:S02]  /*55a0*/  UISETP.NE.AND UP0, UPT, UR10, 0x1, UPT ;  /* 0x000000010a00788c */ /* 0x000fe4000bf05270 */
[----:B------:R-:W-:-:S03]  /*55b0*/  UIADD3 UR12, -UR4, URZ, URZ ;  /* 0x0000003f040c7290 */ /* 0x000fc6000fffe13f */
[----:B------:R-:W-:Y:S02]  /*55c0*/  ULDC.64 UR4, c[0x0][0x330] ;  /* 0x0000cc0000047ab9 */ /* 0x000fe40000000a00 */
[----:B------:R-:W-:-:S07]  /*55d0*/  UIMAD.WIDE.U32 UR14, UR12, UR4, URZ ;  /* 0x000000040c0e72a5 */ /* 0x000fce000f8e003f */
[----:B------:R-:W-:Y:S02]  /*55e0*/  @UP0 UMOV UR13, UR15 ;  /* 0x0000000f000d0c82 */ /* 0x000fe40008000000 */
[----:B------:R-:W-:-:S04]  /*55f0*/  @UP0 USHF.R.U32.HI UR12, URZ, UR5, UR13 ;  /* 0x000000053f0c0299 */ /* 0x000fc8000801160d */
[----:B------:R-:W-:Y:S01]  /*5600*/  ULOP3.LUT UR12, URZ, UR12, URZ, 0x33, !UPT ;  /* 0x0000000c3f0c7292 */ /* 0x000fe2000f8e333f */
[----:B------:R-:W-:Y:S05]  /*5610*/  BRA `(.L_x_178) ;  /* 0x0000005000007947 */ /* 0x000fea0003800000 */
.L_x_177:
[----:B------:R-:W-:Y:S02]  /*5620*/  UISETP.NE.AND UP0, UPT, UR10, 0x1, UPT ;  /* 0x000000010a00788c */ /* 0x000fe4000bf05270 */
[----:B------:R-:W-:Y:S02]  /*5630*/  ULDC.64 UR4, c[0x0][0x330] ;  /* 0x0000cc0000047ab9 */ /* 0x000fe40000000a00 */
[----:B------:R-:W-:-:S07]  /*5640*/  UIMAD.WIDE.U32 UR14, UR12, UR4, URZ ;  /* 0x000000040c0e72a5 */ /* 0x000fce000f8e003f */
[----:B------:R-:W-:Y:S02]  /*5650*/  @UP0 UMOV UR13, UR15 ;  /* 0x0000000f000d0c82 */ /* 0x000fe40008000000 */
[----:B------:R-:W-:Y:S02]  /*5660*/  @UP0 USHF.R.U32.HI UR12, URZ, UR5, UR13 ;  /* 0x000000053f0c0299 */ /* 0x000fe4000801160d */
.L_x_178:
[----:B------:R-:W-:Y:S02]  /*5670*/  ULDC UR4, c[0x0][0x32c] ;  /* 0x0000cb0000047ab9 */ /* 0x000fe40000000800 */
[----:B------:R-:W-:-:S04]  /*5680*/  UIMAD UR4, UR12, UR10, UR4 ;  /* 0x0000000a0c0472a4 */ /* 0x000fc8000f8e0204 */
[----:B------:R-:W-:-:S04]  /*5690*/  UISETP.LT.AND UP0, UPT, UR11, UR4, UPT ;  /* 0x000000040b00728c */ /* 0x000fc8000bf01270 */
[----:B------:R-:W-:-:S04]  /*56a0*/  USEL UR11, UR11, UR4, UP0 ;  /* 0x000000040b0b7287 */ /* 0x000fc80008000000 */
.L_x_176:
[----:B------:R-:W-:-:S04]  /*56b0*/  UIMAD.WIDE UR4, UR11, 0x2aaaaaab, URZ ;  /* 0x2aaaaaab0b0478a5 */ /* 0x000fc8000f8e023f */
[----:B------:R-:W-:-:S04]  /*56c0*/  USHF.R.U32.HI UR4, URZ, 0x1f, UR5 ;  /* 0x0000001f3f047899 */ /* 0x000fc80008011605 */
[----:B------:R-:W-:-:S04]  /*56d0*/  ULEA.HI.SX32 UR4, UR5, UR4, 0x1d ;  /* 0x0000000405047291 */ /* 0x000fc8000f8fea3f */
[----:B------:R-:W-:-:S04]  /*56e0*/  UISETP.LT.AND UP0, UPT, UR6, UR4, UPT ;  /* 0x000000040600728c */ /* 0x000fc8000bf01270 */
[----:B------:R-:W-:-:S06]  /*56f0*/  USEL UR4, UR6, UR4, !UP0 ;  /* 0x0000000406047287 */ /* 0x000fcc000c000000 */
[----:B------:R-:W-:-:S13]  /*5700*/  ISETP.GE.AND P0, PT, R233, UR4, PT ;  /* 0x00000004e9007c0c */ /* 0x000fda000bf06270 */
[----:B------:R-:W-:Y:S05]  /*5710*/  @!P0 BRA `(.L_x_179) ;  /* 0x000044e000008947 */ /* 0x000fea0003800000 */
[----:B------:R-:W-:Y:S01]  /*5720*/  IADD3 R242, P0, R234, 0x20, RZ ;  /* 0x00000020eaf27810 */ /* 0x000fe20007f1e0ff */
[----:B------:R-:W-:Y:S01]  /*5730*/  IMAD.MOV.U32 R150, RZ, RZ, R2 ;  /* 0x000000ffff967224 */ /* 0x000fe200078e0002 */
[----:B------:R-:W-:Y:S01]  /*5740*/  IADD3 R203, P1, R220, 0x20, RZ ;  /* 0x00000020dccb7810 */ /* 0x000fe20007f3e0ff */
[----:B------:R-:W-:Y:S01]  /*5750*/  IMAD.MOV.U32 R151, RZ, RZ, R3 ;  /* 0x000000ffff977224 */ /* 0x000fe200078e0003 */
[-C--:B------:R-:W-:Y:S01]  /*5760*/  IADD3.X R241, RZ, R237.reuse, RZ, P0, !PT ;  /* 0x000000edfff17210 */ /* 0x080fe200007fe4ff */
[----:B------:R-:W-:Y:S01]  /*5770*/  IMAD.MOV.U32 R148, RZ, RZ, R152 ;  /* 0x000000ffff947224 */ /* 0x000fe200078e0098 */
[----:B------:R-:W-:Y:S01]  /*5780*/  IADD3 R240, P2, R234, 0x40, RZ ;  /* 0x00000040eaf07810 */ /* 0x000fe20007f5e0ff */
[----:B------:R-:W-:Y:S01]  /*5790*/  IMAD.MOV.U32 R149, RZ, RZ, R0 ;  /* 0x000000ffff957224 */ /* 0x000fe200078e0000 */
[----:B------:R-:W-:Y:S01]  /*57a0*/  IADD3 R201, P0, R220, 0x40, RZ ;  /* 0x00000040dcc97810 */ /* 0x000fe20007f1e0ff */
[----:B------:R-:W-:Y:S01]  /*57b0*/  IMAD.X R202, RZ, RZ, R229, P1 ;  /* 0x000000ffffca7224 */ /* 0x000fe200008e06e5 */
[----:B------:R-:W-:-:S02]  /*57c0*/  IADD3.X R239, RZ, R237, RZ, P2, !PT ;  /* 0x000000edffef7210 */ /* 0x000fc400017fe4ff */
[----:B------:R-:W-:Y:S02]  /*57d0*/  IADD3.X R200, RZ, R229, RZ, P0, !PT ;  /* 0x000000e5ffc87210 */ /* 0x000fe400007fe4ff */
.L_x_198:
[----:B------:R-:W-:Y:S04]  /*57e0*/  DEPBAR.LE SB0, 0x0 ;  /* 0x000080000000791a */ /* 0x000fe80000000000 */
[----:B------:R-:W-:Y:S01]  /*57f0*/  BAR.SYNC.DEFER_BLOCKING 0x0 ;  /* 0x0000000000007b1d */ /* 0x000fe20000010000 */
[----:B------:R-:W-:Y:S05]  /*5800*/  ISETP.LT.AND P0, PT, R233, UR6, PT ;  /* 0x00000006e9007c0c */ /* 0x000fea000bf01270 */
[----:B------:R1:W2:Y:S04]  /*5810*/  LDSM.16.M88.4 R152, [R217+0x6080] ;  /* 0x00608000d998783b */ /* 0x0002a80000000200 */
[----:B------:R1:W3:Y:S04]  /*5820*/  LDSM.16.M88.4 R160, [R217+0x7080] ;  /* 0x00708000d9a0783b */ /* 0x0002e80000000200 */
[----:B------:R1:W4:Y:S04]  /*5830*/  LDSM.16.M88.4 R156, [R216+0x3c80] ;  /* 0x003c8000d89c783b */ /* 0x0003280000000200 */
[----:B------:R1:W1:Y:S04]  /*5840*/  LDSM.16.M88.4 R164, [R216+0x4080] ;  /* 0x00408000d8a4783b */ /* 0x0002680000000200 */
[----:B------:R1:W1:Y:S04]  /*5850*/  LDSM.16.M88.4 R168, [R216+0x4480] ;  /* 0x00448000d8a8783b */ /* 0x0002680000000200 */
[----:B------:R1:W1:Y:S04]  /*5860*/  LDSM.16.M88.4 R172, [R213+0x6080] ;  /* 0x00608000d5ac783b */ /* 0x0002680000000200 */
[----:B------:R1:W1:Y:S04]  /*5870*/  LDSM.16.M88.4 R180, [R213+0x7080] ;  /* 0x00708000d5b4783b */ /* 0x0002680000000200 */
[----:B------:R1:W1:Y:S04]  /*5880*/  LDSM.16.M88.4 R176, [R215] ;  /* 0x00000000d7b0783b */ /* 0x0002680000000200 */
[----:B------:R1:W1:Y:S04]  /*5890*/  LDSM.16.M88.4 R184, [R211] ;  /* 0x00000000d3b8783b */ /* 0x0002680000000200 */
[----:B------:R1:W1:Y:S01]  /*58a0*/  LDSM.16.M88.4 R188, [R210] ;  /* 0x00000000d2bc783b */ /* 0x0002620000000200 */
[----:B------:R-:W-:-:S05]  /*58b0*/  @P0 BRA `(.L_x_180) ;  /* 0x000002b000000947 */ /* 0x000fca0003800000 */
[----:B------:R-:W-:Y:S01]  /*58c0*/  SHF.R.S32.HI R3, RZ, 0x1f, R233 ;  /* 0x0000001fff037819 */ /* 0x000fe200000114e9 */
[----:B------:R-:W-:Y:S04]  /*58d0*/  IMAD.WIDE.U32 R4, R233, c[0x0][0x208], RZ ;  /* 0x00008200e9047a25 */ /* 0x000fe800078e00ff */
[----:B------:R-:W-:Y:S04]  /*58e0*/  IMAD R3, R3, c[0x0][0x208], RZ ;  /* 0x0000820003037a24 */ /* 0x000fe800078e02ff */
[----:B------:R-:W-:Y:S04]  /*58f0*/  IMAD R3, R233, c[0x0][0x20c], R3 ;  /* 0x00008300e9037a24 */ /* 0x000fe800078e0203 */
[----:B------:R-:W-:Y:S02]  /*5900*/  IMAD.IADD R3, R5, 0x1, R3 ;  /* 0x0000000105037824 */ /* 0x000fe400078e0203 */
[----:B------:R-:W-:Y:S04]  /*5910*/  IMAD.WIDE.U32 R4, R4, 0x30, RZ ;  /* 0x0000003004047825 */ /* 0x000fe800078e00ff */
[----:B------:R-:W-:Y:S01]  /*5920*/  IMAD R3, R3, 0x30, RZ ;  /* 0x0000003003037824 */ /* 0x000fe200078e02ff */
[-C--:B------:R-:W-:Y:S03]  /*5930*/  IADD3 R7, P0, R234, R4.reuse, RZ ;  /* 0x00000004ea077210 */ /* 0x080fe60007f1e0ff */
[----:B------:R-:W-:Y:S01]  /*5940*/  IMAD.IADD R0, R5, 0x1, R3 ;  /* 0x0000000105007824 */ /* 0x000fe200078e0203 */
[C---:B------:R-:W-:Y:S02]  /*5950*/  LEA R12, P2, R7.reuse, c[0x0][0x1f8], 0x1 ;  /* 0x00007e00070c7a11 */ /* 0x040fe400078408ff */
[-C--:B------:R-:W-:Y:S01]  /*5960*/  IADD3 R5, P1, R240, R4.reuse, RZ ;  /* 0x00000004f0057210 */ /* 0x080fe20007f3e0ff */
[----:B------:R-:W-:Y:S01]  /*5970*/  IMAD.X R2, R0, 0x1, R237, P0 ;  /* 0x0000000100027824 */ /* 0x000fe200000e06ed */
[-C--:B------:R-:W-:Y:S04]  /*5980*/  IADD3 R3, P0, R242, R4.reuse, RZ ;  /* 0x00000004f2037210 */ /* 0x080fe80007f1e0ff */
[----:B------:R-:W-:Y:S01]  /*5990*/  LEA.HI.X R13, R7, c[0x0][0x1fc], R2, 0x1, P2 ;  /* 0x00007f00070d7a11 */ /* 0x000fe200010f0c02 */
[C---:B------:R-:W-:Y:S01]  /*59a0*/  IMAD.X R2, R0.reuse, 0x1, R241, P0 ;  /* 0x0000000100027824 */ /* 0x040fe200000e06f1 */
[----:B------:R-:W-:Y:S02]  /*59b0*/  LEA R10, P2, R3, c[0x0][0x1f8], 0x1 ;  /* 0x00007e00030a7a11 */ /* 0x000fe400078408ff */
[----:B------:R-:W-:Y:S01]  /*59c0*/  @!P3 IADD3 R7, P0, R225, R4, RZ ;  /* 0x00000004e107b210 */ /* 0x000fe20007f1e0ff */
[----:B------:R-:W-:Y:S01]  /*59d0*/  @!PT LDS RZ, [RZ] ;  /* 0x00000000fffff984 */ /* 0x000fe20000000800 */
[----:B------:R-:W-:Y:S01]  /*59e0*/  @!PT LDS RZ, [RZ] ;  /* 0x00000000fffff984 */ /* 0x000fe20000000800 */
[----:B------:R-:W-:Y:S01]  /*59f0*/  @!PT LDS RZ, [RZ] ;  /* 0x00000000fffff984 */ /* 0x000fe20000000800 */
[----:B------:R4:W-:Y:S01]  /*5a00*/  LDGSTS.E.BYPASS.LTC128B.128 [R218+0x1880], [R12.64], !P6 ;  /* 0x018800000cda7fae */ /* 0x0009e2000f101d48 */
[----:B------:R-:W-:Y:S01]  /*5a10*/  LEA.HI.X R11, R3, c[0x0][0x1fc], R2, 0x1, P2 ;  /* 0x00007f00030b7a11 */ /* 0x000fe200010f0c02 */
[C---:B------:R-:W-:Y:S01]  /*5a20*/  IMAD.X R4, R0.reuse, 0x1, R239, P1 ;  /* 0x0000000100047824 */ /* 0x040fe200008e06ef */
[----:B------:R-:W-:Y:S01]  /*5a30*/  @!P3 IADD3 R2, P2, R7, R234, RZ ;  /* 0x000000ea0702b210 */ /* 0x000fe20007f5e0ff */
[----:B------:R-:W-:Y:S01]  /*5a40*/  @!P3 IMAD.X R0, R0, 0x1, R224, P0 ;  /* 0x000000010000b824 */ /* 0x000fe200000e06e0 */
[C---:B------:R-:W-:Y:S01]  /*5a50*/  LEA R8, P1, R5.reuse, c[0x0][0x1f8], 0x1 ;  /* 0x00007e0005087a11 */ /* 0x040fe200078208ff */
[----:B------:R4:W-:Y:S03]  /*5a60*/  LDGSTS.E.BYPASS.LTC128B.128 [R218+0x2480], [R10.64], !P5 ;  /* 0x024800000ada7fae */ /* 0x0009e6000e901d48 */
[----:B------:R-:W-:Y:S01]  /*5a70*/  LEA.HI.X R9, R5, c[0x0][0x1fc], R4, 0x1, P1 ;  /* 0x00007f0005097a11 */ /* 0x000fe200008f0c04 */
[----:B------:R-:W-:Y:S01]  /*5a80*/  @!P3 IMAD.X R5, R0, 0x1, R237, P2 ;  /* 0x000000010005b824 */ /* 0x000fe200010e06ed */
[C---:B------:R-:W-:Y:S02]  /*5a90*/  @!P3 IADD3 R3, P1, R7.reuse, R242, RZ ;  /* 0x000000f20703b210 */ /* 0x040fe40007f3e0ff */
[----:B------:R-:W-:Y:S01]  /*5aa0*/  @!P3 LEA R16, P2, R2, c[0x0][0x1f8], 0x1 ;  /* 0x00007e000210ba11 */ /* 0x000fe200078408ff */
[----:B------:R4:W-:Y:S01]  /*5ab0*/  LDGSTS.E.BYPASS.LTC128B.128 [R218+0x3080], [R8.64], !P4 ;  /* 0x0308000008da7fae */ /* 0x0009e2000e101d48 */
[----:B------:R-:W-:Y:S01]  /*5ac0*/  @!P3 IADD3 R7, P0, R7, R240, RZ ;  /* 0x000000f00707b210 */ /* 0x000fe20007f1e0ff */
[----:B------:R-:W-:Y:S01]  /*5ad0*/  @!P3 IMAD.X R4, R0, 0x1, R241, P1 ;  /* 0x000000010004b824 */ /* 0x000fe200008e06f1 */
[----:B------:R-:W-:Y:S02]  /*5ae0*/  @!P3 LEA.HI.X R17, R2, c[0x0][0x1fc], R5, 0x1, P2 ;  /* 0x00007f000211ba11 */ /* 0x000fe400010f0c05 */
[----:B------:R-:W-:Y:S01]  /*5af0*/  @!P3 LEA R14, P1, R3, c[0x0][0x1f8], 0x1 ;  /* 0x00007e00030eba11 */ /* 0x000fe200078208ff */
[----:B------:R-:W-:Y:S01]  /*5b00*/  @!P3 IMAD.X R0, R0, 0x1, R239, P0 ;  /* 0x000000010000b824 */ /* 0x000fe200000e06ef */
[----:B------:R-:W-:Y:S01]  /*5b10*/  @!P3 LEA R6, P0, R7, c[0x0][0x1f8], 0x1 ;  /* 0x00007e000706ba11 */ /* 0x000fe200078008ff */
[----:B------:R4:W-:Y:S01]  /*5b20*/  @!P3 LDGSTS.E.BYPASS.LTC128B.128 [R218+0x2080], [R16.64], !P6 ;  /* 0x0208000010dabfae */ /* 0x0009e2000f101d48 */
[----:B------:R-:W-:Y:S02]  /*5b30*/  @!P3 LEA.HI.X R15, R3, c[0x0][0x1fc], R4, 0x1, P1 ;  /* 0x00007f00030fba11 */ /* 0x000fe400008f0c04 */
[----:B------:R-:W-:Y:S03]  /*5b40*/  @!P3 LEA.HI.X R7, R7, c[0x0][0x1fc], R0, 0x1, P0 ;  /* 0x00007f000707ba11 */ /* 0x000fe600000f0c00 */
[----:B------:R4:W-:Y:S05]  /*5b50*/  @!P3 LDGSTS.E.BYPASS.LTC128B.128 [R218+0x2c80], [R14.64], !P5 ;  /* 0x02c800000edabfae */ /* 0x0009ea000e901d48 */
[----:B------:R4:W-:Y:S02]  /*5b60*/  @!P3 LDGSTS.E.BYPASS.LTC128B.128 [R218+0x3880], [R6.64], !P4 ;  /* 0x0388000006dabfae */ /* 0x0009e4000e101d48 */
.L_x_180:
[-C--:B--2-4-:R-:W-:Y:S01]  /*5b70*/  HMMA.16816.F32 R4, R152, R156.reuse, RZ ;  /* 0x0000009c9804723c */ /* 0x094fe200000018ff */
[----:B------:R-:W-:Y:S02]  /*5b80*/  LDSM.16.M88.4 R192, [R216+0x4880] ;  /* 0x00488000d8c0783b */ /* 0x000fe40000000200 */
[----:B------:R-:W-:Y:S05]  /*5b90*/  ISETP.GT.AND P0, PT, R233, UR6, PT ;  /* 0x00000006e9007c0c */ /* 0x000fea000bf04270 */
[C---:B---3--:R-:W-:Y:S01]  /*5ba0*/  HMMA.16816.F32 R8, R160.reuse, R156, RZ ;  /* 0x0000009ca008723c */ /* 0x048fe200000018ff */
[----:B------:R-:W0:Y:S07]  /*5bb0*/  LDGDEPBAR ;  /* 0x00000000000079af */ /* 0x000e2e0000000000 */
[-C--:B------:R-:W-:Y:S01]  /*5bc0*/  HMMA.16816.F32 R12, R160, R158.reuse, RZ ;  /* 0x0000009ea00c723c */ /* 0x080fe200000018ff */
[----:B------:R-:W-:Y:S07]  /*5bd0*/  LDSM.16.M88.4 R196, [R217+0x9080] ;  /* 0x00908000d9c4783b */ /* 0x000fee0000000200 */
[C---:B------:R-:W-:Y:S01]  /*5be0*/  HMMA.16816.F32 R16, R152.reuse, R158, RZ ;  /* 0x0000009e9810723c */ /* 0x040fe200000018ff */
[----:B------:R-:W2:Y:S07]  /*5bf0*/  LDSM.16.M88.4 R156, [R217+0x8080] ;  /* 0x00808000d99c783b */ /* 0x000eae0000000200 */
[-C--:B-1----:R-:W-:Y:S08]  /*5c00*/  HMMA.16816.F32 R20, R152, R164.reuse, RZ ;  /* 0x000000a49814723c */ /* 0x082ff000000018ff */
[C---:B------:R-:W-:Y:S08]  /*5c10*/  HMMA.16816.F32 R24, R160.reuse, R164, RZ ;  /* 0x000000a4a018723c */ /* 0x040ff000000018ff */
[-C--:B------:R-:W-:Y:S08]  /*5c20*/  HMMA.16816.F32 R28, R160, R166.reuse, RZ ;  /* 0x000000a6a01c723c */ /* 0x080ff000000018ff */
[C---:B------:R-:W-:Y:S01]  /*5c30*/  HMMA.16816.F32 R32, R152.reuse, R166, RZ ;  /* 0x000000a69820723c */ /* 0x040fe200000018ff */
[----:B------:R-:W1:Y:S07]  /*5c40*/  LDSM.16.M88.4 R164, [R216+0x4c80] ;  /* 0x004c8000d8a4783b */ /* 0x000e6e0000000200 */
[-C--:B------:R-:W-:Y:S08]  /*5c50*/  HMMA.16816.F32 R36, R152, R168.reuse, RZ ;  /* 0x000000a89824723c */ /* 0x080ff000000018ff */
[C---:B------:R-:W-:Y:S08]  /*5c60*/  HMMA.16816.F32 R40, R160.reuse, R168, RZ ;  /* 0x000000a8a028723c */ /* 0x040ff000000018ff */
[-C--:B------:R-:W-:Y:S01]  /*5c70*/  HMMA.16816.F32 R44, R160, R170.reuse, RZ ;  /* 0x000000aaa02c723c */ /* 0x080fe200000018ff */
[----:B------:R-:W-:Y:S07]  /*5c80*/  LDSM.16.M88.4 R160, [R213+0x8080] ;  /* 0x00808000d5a0783b */ /* 0x000fee0000000200 */
[----:B------:R-:W-:Y:S01]  /*5c90*/  HMMA.16816.F32 R48, R152, R170, RZ ;  /* 0x000000aa9830723c */ /* 0x000fe200000018ff */
[----:B------:R-:W3:Y:S07]  /*5ca0*/  LDSM.16.M88.4 R152, [R216+0x5080] ;  /* 0x00508000d898783b */ /* 0x000eee0000000200 */
[-C--:B------:R-:W-:Y:S01]  /*5cb0*/  HMMA.16816.F32 R4, R172, R176.reuse, R4 ;  /* 0x000000b0ac04723c */ /* 0x080fe20000001804 */
[----:B------:R-:W4:Y:S07]  /*5cc0*/  LDSM.16.M88.4 R168, [R209] ;  /* 0x00000000d1a8783b */ /* 0x000f2e0000000200 */
[C---:B------:R-:W-:Y:S08]  /*5cd0*/  HMMA.16816.F32 R8, R180.reuse, R176, R8 ;  /* 0x000000b0b408723c */ /* 0x040ff00000001808 */
[-C--:B------:R-:W-:Y:S08]  /*5ce0*/  HMMA.16816.F32 R12, R180, R178.reuse, R12 ;  /* 0x000000b2b40c723c */ /* 0x080ff0000000180c */
[C---:B------:R-:W-:Y:S01]  /*5cf0*/  HMMA.16816.F32 R16, R172.reuse, R178, R16 ;  /* 0x000000b2ac10723c */ /* 0x040fe20000001810 */
[----:B------:R-:W5:Y:S07]  /*5d00*/  LDSM.16.M88.4 R176, [R213+0x9080] ;  /* 0x00908000d5b0783b */ /* 0x000f6e0000000200 */
[-C--:B------:R-:W-:Y:S08]  /*5d10*/  HMMA.16816.F32 R20, R172, R184.reuse, R20 ;  /* 0x000000b8ac14723c */ /* 0x080ff00000001814 */
[C---:B------:R-:W-:Y:S08]  /*5d20*/  HMMA.16816.F32 R24, R180.reuse, R184, R24 ;  /* 0x000000b8b418723c */ /* 0x040ff00000001818 */
[-C--:B------:R-:W-:Y:S08]  /*5d30*/  HMMA.16816.F32 R28, R180, R186.reuse, R28 ;  /* 0x000000bab41c723c */ /* 0x080ff0000000181c */
[C---:B------:R-:W-:Y:S01]  /*5d40*/  HMMA.16816.F32 R32, R172.reuse, R186, R32 ;  /* 0x000000baac20723c */ /* 0x040fe20000001820 */
[----:B------:R-:W-:Y:S07]  /*5d50*/  LDSM.16.M88.4 R184, [R216+0x5480] ;  /* 0x00548000d8b8783b */ /* 0x000fee0000000200 */
[-C--:B------:R-:W-:Y:S08]  /*5d60*/  HMMA.16816.F32 R36, R172, R188.reuse, R36 ;  /* 0x000000bcac24723c */ /* 0x080ff00000001824 */
[C---:B------:R-:W-:Y:S08]  /*5d70*/  HMMA.16816.F32 R40, R180.reuse, R188, R40 ;  /* 0x000000bcb428723c */ /* 0x040ff00000001828 */
[-C--:B------:R-:W-:Y:S01]  /*5d80*/  HMMA.16816.F32 R44, R180, R190.reuse, R44 ;  /* 0x000000beb42c723c */ /* 0x080fe2000000182c */
[----:B------:R-:W-:Y:S07]  /*5d90*/  LDSM.16.M88.4 R180, [R207] ;  /* 0x00000000cfb4783b */ /* 0x000fee0000000200 */
[----:B------:R-:W-:Y:S01]  /*5da0*/  HMMA.16816.F32 R48, R172, R190, R48 ;  /* 0x000000beac30723c */ /* 0x000fe20000001830 */
[----:B------:R-:W1:Y:S08]  /*5db0*/  LDSM.16.M88.4 R172, [R208] ;  /* 0x00000000d0ac783b */ /* 0x000e700000000200 */
[----:B------:R-:W-:Y:S01]  /*5dc0*/  LDSM.16.M88.4 R188, [R216+0x5c80] ;  /* 0x005c8000d8bc783b */ /* 0x000fe20000000200 */
[-C--:B--2---:R-:W-:Y:S08]  /*5dd0*/  HMMA.16816.F32 R4, R156, R192.reuse, R4 ;  /* 0x000000c09c04723c */ /* 0x084ff00000001804 */
[C---:B------:R-:W-:Y:S08]  /*5de0*/  HMMA.16816.F32 R8, R196.reuse, R192, R8 ;  /* 0x000000c0c408723c */ /* 0x040ff00000001808 */
[-C--:B------:R-:W-:Y:S08]  /*5df0*/  HMMA.16816.F32 R12, R196, R194.reuse, R12 ;  /* 0x000000c2c40c723c */ /* 0x080ff0000000180c */
[C---:B------:R-:W-:Y:S01]  /*5e00*/  HMMA.16816.F32 R16, R156.reuse, R194, R16 ;  /* 0x000000c29c10723c */ /* 0x040fe20000001810 */
[----:B------:R-:W-:Y:S07]  /*5e10*/  LDSM.16.M88.4 R192, [R206] ;  /* 0x00000000cec0783b */ /* 0x000fee0000000200 */
[-C--:B-1----:R-:W-:Y:S08]  /*5e20*/  HMMA.16816.F32 R20, R156, R164.reuse, R20 ;  /* 0x000000a49c14723c */ /* 0x082ff00000001814 */
[C---:B------:R-:W-:Y:S08]  /*5e30*/  HMMA.16816.F32 R24, R196.reuse, R164, R24 ;  /* 0x000000a4c418723c */ /* 0x040ff00000001818 */
[-C--:B------:R-:W-:Y:S08]  /*5e40*/  HMMA.16816.F32 R28, R196, R166.reuse, R28 ;  /* 0x000000a6c41c723c */ /* 0x080ff0000000181c */
[C---:B------:R-:W-:Y:S01]  /*5e50*/  HMMA.16816.F32 R32, R156.reuse, R166, R32 ;  /* 0x000000a69c20723c */ /* 0x040fe20000001820 */
[----:B------:R-:W1:Y:S07]  /*5e60*/  LDSM.16.M88.4 R164, [R217+0xa080] ;  /* 0x00a08000d9a4783b */ /* 0x000e6e0000000200 */
[-C--:B---3--:R-:W-:Y:S08]  /*5e70*/  HMMA.16816.F32 R36, R156, R152.reuse, R36 ;  /* 0x000000989c24723c */ /* 0x088ff00000001824 */
[C---:B------:R-:W-:Y:S08]  /*5e80*/  HMMA.16816.F32 R40, R196.reuse, R152, R40 ;  /* 0x00000098c428723c */ /* 0x040ff00000001828 */
[-C--:B------:R-:W-:Y:S08]  /*5e90*/  HMMA.16816.F32 R44, R196, R154.reuse, R44 ;  /* 0x0000009ac42c723c */ /* 0x080ff0000000182c */
[----:B------:R-:W-:Y:S01]  /*5ea0*/  HMMA.16816.F32 R48, R156, R154, R48 ;  /* 0x0000009a9c30723c */ /* 0x000fe20000001830 */
[----:B------:R-:W2:Y:S07]  /*5eb0*/  LDSM.16.M88.4 R152, [R217+0xb080] ;  /* 0x00b08000d998783b */ /* 0x000eae0000000200 */
[-C--:B----4-:R-:W-:Y:S01]  /*5ec0*/  HMMA.16816.F32 R4, R160, R168.reuse, R4 ;  /* 0x000000a8a004723c */ /* 0x090fe20000001804 */
[----:B------:R-:W3:Y:S07]  /*5ed0*/  LDSM.16.M88.4 R156, [R216+0x5880] ;  /* 0x00588000d89c783b */ /* 0x000eee0000000200 */
[C---:B-----5:R-:W-:Y:S08]  /*5ee0*/  HMMA.16816.F32 R8, R176.reuse, R168, R8 ;  /* 0x000000a8b008723c */ /* 0x060ff00000001808 */
[-C--:B------:R-:W-:Y:S08]  /*5ef0*/  HMMA.16816.F32 R12, R176, R170.reuse, R12 ;  /* 0x000000aab00c723c */ /* 0x080ff0000000180c */
[C---:B------:R-:W-:Y:S01]  /*5f00*/  HMMA.16816.F32 R16, R160.reuse, R170, R16 ;  /* 0x000000aaa010723c */ /* 0x040fe20000001810 */
[----:B------:R-:W4:Y:S07]  /*5f10*/  LDSM.16.M88.4 R168, [R213+0xa080] ;  /* 0x00a08000d5a8783b */ /* 0x000f2e0000000200 */
[-C--:B------:R-:W-:Y:S08]  /*5f20*/  HMMA.16816.F32 R20, R160, R172.reuse, R20 ;  /* 0x000000aca014723c */ /* 0x080ff00000001814 */
[C---:B------:R-:W-:Y:S08]  /*5f30*/  HMMA.16816.F32 R24, R176.reuse, R172, R24 ;  /* 0x000000acb018723c */ /* 0x040ff00000001818 */
[-C--:B------:R-:W-:Y:S08]  /*5f40*/  HMMA.16816.F32 R28, R176, R174.reuse, R28 ;  /* 0x000000aeb01c723c */ /* 0x080ff0000000181c */
[C---:B------:R-:W-:Y:S08]  /*5f50*/  HMMA.16816.F32 R32, R160.reuse, R174, R32 ;  /* 0x000000aea020723c */ /* 0x040ff00000001820 */
[-C--:B------:R-:W-:Y:S08]  /*5f60*/  HMMA.16816.F32 R36, R160, R180.reuse, R36 ;  /* 0x000000b4a024723c */ /* 0x080ff00000001824 */
[C---:B------:R-:W-:Y:S08]  /*5f70*/  HMMA.16816.F32 R40, R176.reuse, R180, R40 ;  /* 0x000000b4b028723c */ /* 0x040ff00000001828 */
[-C--:B------:R-:W-:Y:S08]  /*5f80*/  HMMA.16816.F32 R44, R176, R182.reuse, R44 ;  /* 0x000000b6b02c723c */ /* 0x080ff0000000182c */
[----:B------:R-:W-:Y:S01]  /*5f90*/  HMMA.16816.F32 R48, R160, R182, R48 ;  /* 0x000000b6a030723c */ /* 0x000fe20000001830 */
[----:B------:R-:W5:Y:S07]  /*5fa0*/  LDSM.16.M88.4 R160, [R213+0xb080] ;  /* 0x00b08000d5a0783b */ /* 0x000f6e0000000200 */
[-C--:B-1----:R-:W-:Y:S08]  /*5fb0*/  HMMA.16816.F32 R4, R164, R184.reuse, R4 ;  /* 0x000000b8a404723c */ /* 0x082ff00000001804 */
[C---:B--2---:R-:W-:Y:S08]  /*5fc0*/  HMMA.16816.F32 R8, R152.reuse, R184, R8 ;  /* 0x000000b89808723c */ /* 0x044ff00000001808 */
[-C--:B------:R-:W-:Y:S08]  /*5fd0*/  HMMA.16816.F32 R12, R152, R186.reuse, R12 ;  /* 0x000000ba980c723c */ /* 0x080ff0000000180c */
[C---:B------:R-:W-:Y:S08]  /*5fe0*/  HMMA.16816.F32 R16, R164.reuse, R186, R16 ;  /* 0x000000baa410723c */ /* 0x040ff00000001810 */
[-C--:B---3--:R-:W-:Y:S08]  /*5ff0*/  HMMA.16816.F32 R20, R164, R156.reuse, R20 ;  /* 0x0000009ca414723c */ /* 0x088ff00000001814 */
[C---:B------:R-:W-:Y:S08]  /*6000*/  HMMA.16816.F32 R24, R152.reuse, R156, R24 ;  /* 0x0000009c9818723c */ /* 0x040ff00000001818 */
[-C--:B------:R-:W-:Y:S08]  /*6010*/  HMMA.16816.F32 R28, R152, R158.reuse, R28 ;  /* 0x0000009e981c723c */ /* 0x080ff0000000181c */
[C---:B------:R-:W-:Y:S01]  /*6020*/  HMMA.16816.F32 R32, R164.reuse, R158, R32 ;  /* 0x0000009ea420723c */ /* 0x040fe20000001820 */
[----:B------:R-:W-:Y:S07]  /*6030*/  LDSM.16.M88.4 R156, [R204] ;  /* 0x00000000cc9c783b */ /* 0x000fee0000000200 */
[-C--:B------:R-:W-:Y:S08]  /*6040*/  HMMA.16816.F32 R36, R164, R188.reuse, R36 ;  /* 0x000000bca424723c */ /* 0x080ff00000001824 */
[C---:B------:R-:W-:Y:S08]  /*6050*/  HMMA.16816.F32 R40, R152.reuse, R188, R40 ;  /* 0x000000bc9828723c */ /* 0x040ff00000001828 */
[-C--:B------:R-:W-:Y:S01]  /*6060*/  HMMA.16816.F32 R44, R152, R190.reuse, R44 ;  /* 0x000000be982c723c */ /* 0x080fe2000000182c */
[----:B------:R-:W1:Y:S01]  /*6070*/  LDSM.16.M88.4 R152, [R205] ;  /* 0x00000000cd98783b */ /* 0x000e620000000200 */
[----:B------:R-:W-:Y:S06]  /*6080*/  DEPBAR.LE SB0, 0x0 ;  /* 0x000080000000791a */ /* 0x000fec0000000000 */
[----:B------:R-:W-:Y:S01]  /*6090*/  HMMA.16816.F32 R48, R164, R190, R48 ;  /* 0x000000bea430723c */ /* 0x000fe20000001830 */
[----:B------:R-:W-:Y:S07]  /*60a0*/  BAR.SYNC.DEFER_BLOCKING 0x0 ;  /* 0x0000000000007b1d */ /* 0x000fee0000010000 */
[-C--:B----4-:R-:W-:Y:S08]  /*60b0*/  HMMA.16816.F32 R4, R168, R192.reuse, R4 ;  /* 0x000000c0a804723c */ /* 0x090ff00000001804 */
[C---:B-----5:R-:W-:Y:S08]  /*60c0*/  HMMA.16816.F32 R8, R160.reuse, R192, R8 ;  /* 0x000000c0a008723c */ /* 0x060ff00000001808 */
[-C--:B------:R-:W-:Y:S08]  /*60d0*/  HMMA.16816.F32 R12, R160, R194.reuse, R12 ;  /* 0x000000c2a00c723c */ /* 0x080ff0000000180c */
[C---:B------:R-:W-:Y:S04]  /*60e0*/  HMMA.16816.F32 R16, R168.reuse, R194, R16 ;  /* 0x000000c2a810723c */ /* 0x040fe80000001810 */
[----:B------:R-:W-:Y:S02]  /*60f0*/  FMUL.FTZ R246, R4, c[0x0][0x320] ;  /* 0x0000c80004f67a20 */ /* 0x000fe40000410000 */
[----:B------:R-:W-:Y:S02]  /*6100*/  FMUL.FTZ R248, R5, c[0x0][0x320] ;  /* 0x0000c80005f87a20 */ /* 0x000fe40000410000 */
[-C--:B-1----:R-:W-:Y:S02]  /*6110*/  HMMA.16816.F32 R20, R168, R152.reuse, R20 ;  /* 0x00000098a814723c */ /* 0x082fe40000001814 */
[----:B------:R-:W1:Y:S02]  /*6120*/  MUFU.TANH R246, R246 ;  /* 0x000000f600f67308 */ /* 0x000e640000002400 */
[----:B------:R-:W-:Y:S02]  /*6130*/  FMUL.FTZ R243, R6, c[0x0][0x320] ;  /* 0x0000c80006f37a20 */ /* 0x000fe40000410000 */
[----:B------:R-:W-:Y:S02]  /*6140*/  FMUL.FTZ R244, R7, c[0x0][0x320] ;  /* 0x0000c80007f47a20 */ /* 0x000fe40000410000 */
[C---:B------:R-:W-:Y:S04]  /*6150*/  HMMA.16816.F32 R24, R160.reuse, R152, R24 ;  /* 0x00000098a018723c */ /* 0x040fe80000001818 */
[----:B------:R-:W2:Y:S01]  /*6160*/  MUFU.TANH R248, R248 ;  /* 0x000000f800f87308 */ /* 0x000ea20000002400 */
[----:B------:R-:W-:Y:S02]  /*6170*/  FMUL.FTZ R0, R8, c[0x0][0x320] ;  /* 0x0000c80008007a20 */ /* 0x000fe40000410000 */
[----:B------:R-:W-:Y:S01]  /*6180*/  FMUL.FTZ R245, R9, c[0x0][0x320] ;  /* 0x0000c80009f57a20 */ /* 0x000fe20000410000 */
[-C--:B------:R-:W-:Y:S04]  /*6190*/  HMMA.16816.F32 R28, R160, R154.reuse, R28 ;  /* 0x0000009aa01c723c */ /* 0x080fe8000000181c */
[----:B------:R-:W-:Y:S02]  /*61a0*/  FMUL.FTZ R2, R10, c[0x0][0x320] ;  /* 0x0000c8000a027a20 */ /* 0x000fe40000410000 */
[----:B------:R-:W3:Y:S01]  /*61b0*/  MUFU.TANH R243, R243 ;  /* 0x000000f300f37308 */ /* 0x000ee20000002400 */
[----:B------:R-:W-:Y:S01]  /*61c0*/  FMUL.FTZ R3, R11, c[0x0][0x320] ;  /* 0x0000c8000b037a20 */ /* 0x000fe20000410000 */
[C---:B------:R-:W-:Y:S04]  /*61d0*/  HMMA.16816.F32 R32, R168.reuse, R154, R32 ;  /* 0x0000009aa820723c */ /* 0x040fe80000001820 */
[----:B------:R-:W-:Y:S02]  /*61e0*/  FMUL.FTZ R187, R22, c[0x0][0x320] ;  /* 0x0000c80016bb7a20 */ /* 0x000fe40000410000 */
[----:B------:R-:W-:Y:S02]  /*61f0*/  FMUL.FTZ R251, R12, c[0x0][0x320] ;  /* 0x0000c8000cfb7a20 */ /* 0x000fe40000410000 */
[----:B------:R4:W1:Y:S01]  /*6200*/  MUFU.TANH R22, R187 ;  /* 0x000000bb00167308 */ /* 0x0008620000002400 */
[-C--:B------:R-:W-:Y:S03]  /*6210*/  HMMA.16816.F32 R36, R168, R156.reuse, R36 ;  /* 0x0000009ca824723c */ /* 0x080fe60000001824 */
[----:B------:R-:W-:Y:S02]  /*6220*/  FMUL.FTZ R25, R25, c[0x0][0x320] ;  /* 0x0000c80019197a20 */ /* 0x000fe40000410000 */
[----:B------:R-:W-:Y:S02]  /*6230*/  FMUL.FTZ R252, R13, c[0x0][0x320] ;  /* 0x0000c8000dfc7a20 */ /* 0x000fe40000410000 */
[----:B------:R-:W-:Y:S01]  /*6240*/  FMUL.FTZ R247, R14, c[0x0][0x320] ;  /* 0x0000c8000ef77a20 */ /* 0x000fe20000410000 */
[C---:B------:R-:W-:Y:S01]  /*6250*/  HMMA.16816.F32 R40, R160.reuse, R156, R40 ;  /* 0x0000009ca028723c */ /* 0x040fe20000001828 */
[----:B------:R5:W1:Y:S03]  /*6260*/  MUFU.TANH R199, R25 ;  /* 0x0000001900c77308 */ /* 0x000a660000002400 */
[----:B------:R-:W-:Y:S02]  /*6270*/  FMUL.FTZ R249, R15, c[0x0][0x320] ;  /* 0x0000c8000ff97a20 */ /* 0x000fe40000410000 */
[----:B------:R-:W-:Y:S02]  /*6280*/  FMUL.FTZ R250, R16, c[0x0][0x320] ;  /* 0x0000c80010fa7a20 */ /* 0x000fe40000410000 */
[-C--:B------:R-:W-:Y:S03]  /*6290*/  HMMA.16816.F32 R44, R160, R158.reuse, R44 ;  /* 0x0000009ea02c723c */ /* 0x080fe6000000182c */
[----:B------:R-:W1:Y:S01]  /*62a0*/  MUFU.TANH R244, R244 ;  /* 0x000000f400f47308 */ /* 0x000e620000002400 */
[----:B------:R-:W-:Y:S02]  /*62b0*/  FMUL.FTZ R191, R17, c[0x0][0x320] ;  /* 0x0000c80011bf7a20 */ /* 0x000fe40000410000 */
[----:B------:R-:W-:Y:S02]  /*62c0*/  FMUL.FTZ R185, R18, c[0x0][0x320] ;  /* 0x0000c80012b97a20 */ /* 0x000fe40000410000 */
[----:B------:R-:W-:Y:S04]  /*62d0*/  HMMA.16816.F32 R48, R168, R158, R48 ;  /* 0x0000009ea830723c */ /* 0x000fe80000001830 */
[----:B------:R-:W-:Y:S01]  /*62e0*/  FMUL.FTZ R186, R19, c[0x0][0x320] ;  /* 0x0000c80013ba7a20 */ /* 0x000fe20000410000 */
[----:B------:R-:W1:Y:S01]  /*62f0*/  MUFU.TANH R0, R0 ;  /* 0x0000000000007308 */ /* 0x000e620000002400 */
[----:B------:R-:W-:Y:S02]  /*6300*/  FMUL.FTZ R195, R20, c[0x0][0x320] ;  /* 0x0000c80014c37a20 */ /* 0x000fe40000410000 */
[----:B------:R-:W-:Y:S04]  /*6310*/  FMUL.FTZ R194, R21, c[0x0][0x320] ;  /* 0x0000c80015c27a20 */ /* 0x000fe80000410000 */
[----:B------:R-:W-:Y:S02]  /*6320*/  FMUL.FTZ R21, R23, c[0x0][0x320] ;  /* 0x0000c80017157a20 */ /* 0x000fe40000410000 */
[----:B------:R-:W-:Y:S01]  /*6330*/  FMUL.FTZ R190, R24, c[0x0][0x320] ;  /* 0x0000c80018be7a20 */ /* 0x000fe20000410000 */
[----:B------:R-:W1:Y:S01]  /*6340*/  MUFU.TANH R245, R245 ;  /* 0x000000f500f57308 */ /* 0x000e620000002400 */
[----:B------:R-:W-:Y:S02]  /*6350*/  FMUL.FTZ R189, R26, c[0x0][0x320] ;  /* 0x0000c8001abd7a20 */ /* 0x000fe40000410000 */
[----:B----4-:R-:W-:Y:S02]  /*6360*/  FMUL.FTZ R187, R27, c[0x0][0x320] ;  /* 0x0000c8001bbb7a20 */ /* 0x010fe40000410000 */
[----:B------:R-:W-:Y:S02]  /*6370*/  FMUL.FTZ R19, R28, c[0x0][0x320] ;  /* 0x0000c8001c137a20 */ /* 0x000fe40000410000 */
[----:B------:R-:W-:Y:S02]  /*6380*/  FMUL.FTZ R23, R29, c[0x0][0x320] ;  /* 0x0000c8001d177a20 */ /* 0x000fe40000410000 */
[----:B------:R-:W-:Y:S01]  /*6390*/  FMUL.FTZ R18, R30, c[0x0][0x320] ;  /* 0x0000c8001e127a20 */ /* 0x000fe20000410000 */
[----:B------:R-:W4:Y:S01]  /*63a0*/  MUFU.TANH R2, R2 ;  /* 0x0000000200027308 */ /* 0x000f220000002400 */
[----:B------:R-:W-:Y:S02]  /*63b0*/  FMUL.FTZ R17, R31, c[0x0][0x320] ;  /* 0x0000c8001f117a20 */ /* 0x000fe40000410000 */
[----:B------:R-:W-:Y:S02]  /*63c0*/  FMUL.FTZ R165, R32, c[0x0][0x320] ;  /* 0x0000c80020a57a20 */ /* 0x000fe40000410000 */
[----:B------:R-:W-:Y:S02]  /*63d0*/  FMUL.FTZ R33, R33, c[0x0][0x320] ;  /* 0x0000c80021217a20 */ /* 0x000fe40000410000 */
[----:B------:R-:W-:Y:S02]  /*63e0*/  FMUL.FTZ R26, R34, c[0x0][0x320] ;  /* 0x0000c800221a7a20 */ /* 0x000fe40000410000 */
[----:B-----5:R-:W-:Y:S01]  /*63f0*/  FMUL.FTZ R25, R35, c[0x0][0x320] ;  /* 0x0000c80023197a20 */ /* 0x020fe20000410000 */
[----:B------:R-:W1:Y:S01]  /*6400*/  MUFU.TANH R3, R3 ;  /* 0x0000000300037308 */ /* 0x000e620000002400 */
        /* <DEDUP_REMOVED lines=18> */
[----:B------:R-:W-:Y:S09]  /*6530*/  FMUL.FTZ R50, R50, c[0x0][0x320] ;  /* 0x0000c80032327a20 */ /* 0x000ff20000410000 */
[----:B------:R-:W1:Y:S10]  /*6540*/  MUFU.TANH R249, R249 ;  /* 0x000000f900f97308 */ /* 0x000e740000002400 */
        /* <DEDUP_REMOVED lines=23> */
[----:B------:R1:W1:Y:S10]  /*66c0*/  MUFU.TANH R167, R41 ;  /* 0x0000002900a77308 */ /* 0x0002740000002400 */
        /* <DEDUP_REMOVED lines=9> */
[----:B------:R-:W1:Y:S01]  /*6760*/  MUFU.TANH R49, R49 ;  /* 0x0000003100317308 */ /* 0x000e620000002400 */
[----:B------:R-:W-:-:S05]  /*6770*/  @!P0 BRA `(.L_x_181) ;  /* 0x000002f000008947 */ /* 0x000fca0003800000 */
[----:B--234-:R-:W-:Y:S02]  /*6780*/  IADD3 R6, R233, -0x1, RZ ;  /* 0xffffffffe9067810 */ /* 0x01cfe40007ffe0ff */
[----:B------:R-:W-:Y:S02]  /*6790*/  IADD3 R4, -R238, 0x30, RZ ;  /* 0x00000030ee047810 */ /* 0x000fe40007ffe1ff */
[----:B------:R-:W-:Y:S01]  /*67a0*/  SHF.R.S32.HI R5, RZ, 0x1f, R6 ;  /* 0x0000001fff057819 */ /* 0x000fe20000011406 */
[----:B------:R-:W-:Y:S01]  /*67b0*/  IMAD.WIDE.U32 R14, R6, c[0x0][0x1e0], RZ ;  /* 0x00007800060e7a25 */ /* 0x000fe200078e00ff */
[----:B------:R-:W-:Y:S03]  /*67c0*/  ISETP.GE.AND P1, PT, R4, 0x1, PT ;  /* 0x000000010400780c */ /* 0x000fe60003f26270 */
[----:B------:R-:W-:Y:S04]  /*67d0*/  IMAD R5, R5, c[0x0][0x1e0], RZ ;  /* 0x0000780005057a24 */ /* 0x000fe800078e02ff */
[----:B------:R-:W-:Y:S04]  /*67e0*/  IMAD R5, R6, c[0x0][0x1e4], R5 ;  /* 0x0000790006057a24 */ /* 0x000fe800078e0205 */
[----:B------:R-:W-:Y:S02]  /*67f0*/  IMAD.IADD R5, R15, 0x1, R5 ;  /* 0x000000010f057824 */ /* 0x000fe400078e0205 */
[----:B------:R-:W-:Y:S04]  /*6800*/  IMAD.WIDE.U32 R14, R14, 0x30, RZ ;  /* 0x000000300e0e7825 */ /* 0x000fe800078e00ff */
[----:B------:R-:W-:Y:S01]  /*6810*/  IMAD R5, R5, 0x30, RZ ;  /* 0x0000003005057824 */ /* 0x000fe200078e02ff */
[-C--:B------:R-:W-:Y:S02]  /*6820*/  @P1 IADD3 R7, P0, R220, R14.reuse, RZ ;  /* 0x0000000edc071210 */ /* 0x080fe40007f1e0ff */
[-C--:B------:R-:W-:Y:S01]  /*6830*/  @P1 IADD3 R9, P2, R203, R14.reuse, RZ ;  /* 0x0000000ecb091210 */ /* 0x080fe20007f5e0ff */
[----:B------:R-:W-:Y:S04]  /*6840*/  IMAD.IADD R5, R15, 0x1, R5 ;  /* 0x000000010f057824 */ /* 0x000fe800078e0205 */
[----:B------:R-:W-:Y:S01]  /*6850*/  @P1 IMAD.X R6, R5, 0x1, R229, P0 ;  /* 0x0000000105061824 */ /* 0x000fe200000e06e5 */
[----:B------:R-:W-:Y:S01]  /*6860*/  @P1 LEA R12, P0, R7, c[0x0][0x1c8], 0x1 ;  /* 0x00007200070c1a11 */ /* 0x000fe200078008ff */
[----:B------:R-:W-:Y:S01]  /*6870*/  @P1 IMAD.X R8, R5, 0x1, R202, P2 ;  /* 0x0000000105081824 */ /* 0x000fe200010e06ca */
[----:B------:R-:W-:Y:S02]  /*6880*/  @P1 LEA R10, P2, R9, c[0x0][0x1c8], 0x1 ;  /* 0x00007200090a1a11 */ /* 0x000fe400078408ff */
[----:B------:R-:W-:Y:S02]  /*6890*/  @P1 LEA.HI.X R13, R7, c[0x0][0x1cc], R6, 0x1, P0 ;  /* 0x00007300070d1a11 */ /* 0x000fe400000f0c06 */
[----:B------:R-:W-:Y:S02]  /*68a0*/  ISETP.GE.AND P0, PT, R4, 0x21, PT ;  /* 0x000000210400780c */ /* 0x000fe40003f06270 */
[----:B------:R-:W-:Y:S01]  /*68b0*/  @P1 LEA.HI.X R11, R9, c[0x0][0x1cc], R8, 0x1, P2 ;  /* 0x00007300090b1a11 */ /* 0x000fe200010f0c08 */
[----:B------:R-:W-:Y:S01]  /*68c0*/  @!PT LDS RZ, [RZ] ;  /* 0x00000000fffff984 */ /* 0x000fe20000000800 */
[----:B------:R-:W-:Y:S01]  /*68d0*/  @!PT LDS RZ, [RZ] ;  /* 0x00000000fffff984 */ /* 0x000fe20000000800 */
[----:B------:R-:W-:Y:S01]  /*68e0*/  @!PT LDS RZ, [RZ] ;  /* 0x00000000fffff984 */ /* 0x000fe20000000800 */
[----:B------:R2:W-:Y:S01]  /*68f0*/  @P1 LDGSTS.E.BYPASS.LTC128B.128 [R218+0x3c80], [R12.64], !P6 ;  /* 0x03c800000cda1fae */ /* 0x0005e2000f101d48 */
[-C--:B------:R-:W-:Y:S04]  /*6900*/  @P1 IADD3 R7, P2, R201, R14.reuse, RZ ;  /* 0x0000000ec9071210 */ /* 0x080fe80007f5e0ff */
[----:B------:R2:W-:Y:S01]  /*6910*/  @P1 LDGSTS.E.BYPASS.LTC128B.128 [R218+0x4880], [R10.64], !P5 ;  /* 0x048800000ada1fae */ /* 0x0005e2000e901d48 */
[----:B------:R-:W-:Y:S01]  /*6920*/  @P1 IMAD.X R4, R5, 0x1, R200, P2 ;  /* 0x0000000105041824 */ /* 0x000fe200010e06c8 */
[C---:B------:R-:W-:Y:S04]  /*6930*/  @P1 LEA R8, P2, R7.reuse, c[0x0][0x1c8], 0x1 ;  /* 0x0000720007081a11 */ /* 0x040fe800078408ff */
[----:B------:R-:W-:Y:S02]  /*6940*/  @P1 LEA.HI.X R9, R7, c[0x0][0x1cc], R4, 0x1, P2 ;  /* 0x0000730007091a11 */ /* 0x000fe400010f0c04 */
[----:B------:R-:W-:Y:S03]  /*6950*/  @P0 IADD3 R4, P2, R222, R14, RZ ;  /* 0x0000000ede040210 */ /* 0x000fe60007f5e0ff */
[----:B------:R2:W-:Y:S02]  /*6960*/  @P1 LDGSTS.E.BYPASS.LTC128B.128 [R218+0x5480], [R8.64], !P4 ;  /* 0x0548000008da1fae */ /* 0x0005e4000e101d48 */
[----:B------:R-:W-:Y:S01]  /*6970*/  @P0 IMAD.X R5, R223, 0x1, R5, P2 ;  /* 0x00000001df050824 */ /* 0x000fe200010e0605 */
[C---:B------:R-:W-:Y:S05]  /*6980*/  @P0 IADD3 R7, P2, R4.reuse, R220, RZ ;  /* 0x000000dc04070210 */ /* 0x040fea0007f5e0ff */
[----:B------:R-:W-:Y:S01]  /*6990*/  @P0 IMAD.X R6, R5, 0x1, R229, P2 ;  /* 0x0000000105060824 */ /* 0x000fe200010e06e5 */
[C---:B------:R-:W-:Y:S04]  /*69a0*/  @P0 LEA R14, P2, R7.reuse, c[0x0][0x1c8], 0x1 ;  /* 0x00007200070e0a11 */ /* 0x040fe800078408ff */
[----:B------:R-:W-:Y:S02]  /*69b0*/  @P0 LEA.HI.X R15, R7, c[0x0][0x1cc], R6, 0x1, P2 ;  /* 0x00007300070f0a11 */ /* 0x000fe400010f0c06 */
[C---:B------:R-:W-:Y:S03]  /*69c0*/  @P0 IADD3 R7, P2, R4.reuse, R203, RZ ;  /* 0x000000cb04070210 */ /* 0x040fe60007f5e0ff */
[----:B------:R2:W-:Y:S02]  /*69d0*/  @P0 LDGSTS.E.BYPASS.LTC128B.128 [R218+0x4480], [R14.64], !P6 ;  /* 0x044800000eda0fae */ /* 0x0005e4000f101d48 */
[----:B------:R-:W-:Y:S01]  /*69e0*/  @P0 IMAD.X R6, R5, 0x1, R202, P2 ;  /* 0x0000000105060824 */ /* 0x000fe200010e06ca */
[C---:B------:R-:W-:Y:S04]  /*69f0*/  @P0 LEA R40, P2, R7.reuse, c[0x0][0x1c8], 0x1 ;  /* 0x0000720007280a11 */ /* 0x040fe800078408ff */
[----:B-1----:R-:W-:Y:S02]  /*6a00*/  @P0 LEA.HI.X R41, R7, c[0x0][0x1cc], R6, 0x1, P2 ;  /* 0x0000730007290a11 */ /* 0x002fe400010f0c06 */
[----:B------:R-:W-:Y:S03]  /*6a10*/  @P0 IADD3 R4, P2, R4, R201, RZ ;  /* 0x000000c904040210 */ /* 0x000fe60007f5e0ff */
[----:B------:R2:W-:Y:S02]  /*6a20*/  @P0 LDGSTS.E.BYPASS.LTC128B.128 [R218+0x5080], [R40.64], !P5 ;  /* 0x0508000028da0fae */ /* 0x0005e4000e901d48 */
[----:B------:R-:W-:Y:S01]  /*6a30*/  @P0 IMAD.X R5, R5, 0x1, R200, P2 ;  /* 0x0000000105050824 */ /* 0x000fe200010e06c8 */
[C---:B------:R-:W-:Y:S04]  /*6a40*/  @P0 LEA R6, P2, R4.reuse, c[0x0][0x1c8], 0x1 ;  /* 0x0000720004060a11 */ /* 0x040fe800078408ff */
[----:B------:R-:W-:Y:S05]  /*6a50*/  @P0 LEA.HI.X R7, R4, c[0x0][0x1cc], R5, 0x1, P2 ;  /* 0x0000730004070a11 */ /* 0x000fea00010f0c05 */
[----:B------:R2:W-:Y:S04]  /*6a60*/  @P0 LDGSTS.E.BYPASS.LTC128B.128 [R218+0x5c80], [R6.64], !P4 ;  /* 0x05c8000006da0fae */ /* 0x0005e8000e101d48 */
.L_x_181:
[----:B--234-:R-:W-:Y:S01]  /*6a70*/  PLOP3.LUT P1, PT, PT, PT, UP2, 0x80, 0x0 ;  /* 0x000000000000781c */ /* 0x01cfe20003f2f028 */
[----:B------:R-:W0:Y:S01]  /*6a80*/  LDGDEPBAR ;  /* 0x00000000000079af */ /* 0x000e220000000000 */
[----:B------:R-:W-:Y:S01]  /*6a90*/  PLOP3.LUT P0, PT, PT, PT, UP2, 0x80, 0x0 ;  /* 0x000000000000781c */ /* 0x000fe20003f0f028 */
[----:B------:R-:W-:Y:S02]  /*6aa0*/  IMAD.MOV.U32 R10, RZ, RZ, R219 ;  /* 0x000000ffff0a7224 */ /* 0x000fe400078e00db */
[----:B------:R-:W-:Y:S05]  /*6ab0*/  IMAD R9, R233, -0x30, RZ ;  /* 0xffffffd0e9097824 */ /* 0x000fea00078e02ff */
[----:B------:R-:W-:Y:S03]  /*6ac0*/  IADD3 R5, -R226, 0x1, R9 ;  /* 0x00000001e2057810 */ /* 0x000fe60007ffe109 */
[----:B------:R-:W-:Y:S01]  /*6ad0*/  @P1 IMAD.HI.U32 R4, R219, c[0x0][0x2c8], RZ ;  /* 0x0000b200db041a27 */ /* 0x000fe200078e00ff */
[----:B------:R-:W-:Y:S04]  /*6ae0*/  IADD3 R5, R5, c[0x0][0x1d0], RZ ;  /* 0x0000740005057a10 */ /* 0x000fe80007ffe0ff */
[----:B------:R-:W-:Y:S02]  /*6af0*/  @P0 SHF.R.U32.HI R10, RZ, c[0x0][0x2cc], R4 ;  /* 0x0000b300ff0a0a19 */ /* 0x000fe40000011604 */
[----:B------:R-:W-:Y:S02]  /*6b00*/  PLOP3.LUT P0, PT, PT, PT, UP1, 0x40, 0x0 ;  /* 0x000000000000781c */ /* 0x000fe40003f0e818 */
[----:B------:R-:W-:Y:S01]  /*6b10*/  IADD3 R5, R5, -c[0x0][0x168], RZ ;  /* 0x80005a0005057a10 */ /* 0x000fe20007ffe0ff */
[----:B------:R-:W2:Y:S03]  /*6b20*/  SHFL.IDX PT, R4, R10, RZ, 0x1c1f ;  /* 0x001c1fff0a047589 */ /* 0x000ea600000e0000 */
[C---:B------:R-:W-:Y:S02]  /*6b30*/  IADD3 R8, R5.reuse, c[0x0][0x328], RZ ;  /* 0x0000ca0005087a10 */ /* 0x040fe40007ffe0ff */
[----:B------:R-:W-:Y:S03]  /*6b40*/  IADD3 R5, R5, UR7, RZ ;  /* 0x0000000705057c10 */ /* 0x000fe6000fffe0ff */
[----:B--2---:R-:W-:Y:S02]  /*6b50*/  IMAD.IADD R7, R8, 0x1, R4 ;  /* 0x0000000108077824 */ /* 0x004fe400078e0204 */
[----:B------:R-:W-:Y:S01]  /*6b60*/  IMAD.IADD R6, R4, 0x1, R5 ;  /* 0x0000000104067824 */ /* 0x000fe200078e0205 */
[----:B------:R-:W-:-:S05]  /*6b70*/  @P0 BRA `(.L_x_182) ;  /* 0x0000019000000947 */ /* 0x000fca0003800000 */
[----:B------:R-:W-:Y:S01]  /*6b80*/  IADD3 R4, R4, c[0x0][0x1d0], RZ ;  /* 0x0000740004047a10 */ /* 0x000fe20007ffe0ff */
[----:B------:R-:W-:Y:S03]  /*6b90*/  BSSY B0, `(.L_x_183) ;  /* 0x0000012000007945 */ /* 0x000fe60003800000 */
[----:B------:R-:W-:Y:S04]  /*6ba0*/  IADD3 R11, R4, -c[0x0][0x168], RZ ;  /* 0x80005a00040b7a10 */ /* 0x000fe80007ffe0ff */
[----:B------:R-:W-:Y:S11]  /*6bb0*/  ISETP.GT.AND P0, PT, R11, -0x1, PT ;  /* 0xffffffff0b00780c */ /* 0x000ff60003f04270 */
[----:B------:R-:W-:Y:S02]  /*6bc0*/  @!UPT UIADD3 URZ, URZ, URZ, URZ ;  /* 0x0000003f3f3ff290 */ /* 0x000fe4000fffe03f */
[----:B------:R-:W-:-:S05]  /*6bd0*/  @P0 BRA `(.L_x_184) ;  /* 0x0000008000000947 */ /* 0x000fca0003800000 */
[----:B------:R-:W-:Y:S01]  /*6be0*/  LOP3.LUT R11, RZ, R11, RZ, 0x33, !PT ;  /* 0x0000000bff0b7212 */ /* 0x000fe200078e33ff */
[----:B------:R-:W-:Y:S05]  /*6bf0*/  IMAD.MOV.U32 R4, RZ, RZ, c[0x0][0x32c] ;  /* 0x0000cb00ff047624 */ /* 0x000fea00078e00ff */
[----:B------:R-:W-:Y:S11]  /*6c00*/  ISETP.NE.AND P0, PT, R4, 0x1, PT ;  /* 0x000000010400780c */ /* 0x000ff60003f05270 */
[----:B------:R-:W-:Y:S02]  /*6c10*/  @!UPT UIADD3 URZ, URZ, URZ, URZ ;  /* 0x0000003f3f3ff290 */ /* 0x000fe4000fffe03f */
[----:B------:R-:W-:Y:S05]  /*6c20*/  @P0 IMAD.HI.U32 R4, R11, c[0x0][0x330], RZ ;  /* 0x0000cc000b040a27 */ /* 0x000fea00078e00ff */
[----:B------:R-:W-:Y:S04]  /*6c30*/  @P0 SHF.R.U32.HI R11, RZ, c[0x0][0x334], R4 ;  /* 0x0000cd00ff0b0a19 */ /* 0x000fe80000011604 */
[----:B------:R-:W-:Y:S01]  /*6c40*/  LOP3.LUT R11, RZ, R11, RZ, 0x33, !PT ;  /* 0x0000000bff0b7212 */ /* 0x000fe200078e33ff */
[----:B------:R-:W-:-:S05]  /*6c50*/  BRA `(.L_x_185) ;  /* 0x0000005000007947 */ /* 0x000fca0003800000 */
.L_x_184:
[----:B------:R-:W-:Y:S04]  /*6c60*/  MOV R4, c[0x0][0x32c] ;  /* 0x0000cb0000047a02 */ /* 0x000fe80000000f00 */
[----:B------:R-:W-:Y:S11]  /*6c70*/  ISETP.NE.AND P0, PT, R4, 0x1, PT ;  /* 0x000000010400780c */ /* 0x000ff60003f05270 */
[----:B------:R-:W-:Y:S02]  /*6c80*/  @!UPT UIADD3 URZ, URZ, URZ, URZ ;  /* 0x0000003f3f3ff290 */ /* 0x000fe4000fffe03f */
[----:B------:R-:W-:Y:S05]  /*6c90*/  @P0 IMAD.HI.U32 R4, R11, c[0x0][0x330], RZ ;  /* 0x0000cc000b040a27 */ /* 0x000fea00078e00ff */
[----:B------:R-:W-:Y:S02]  /*6ca0*/  @P0 SHF.R.U32.HI R11, RZ, c[0x0][0x334], R4 ;  /* 0x0000cd00ff0b0a19 */ /* 0x000fe40000011604 */
.L_x_185:
[----:B------:R-:W-:Y:S05]  /*6cb0*/  BSYNC B0 ;  /* 0x0000000000007941 */ /* 0x000fea0003800000 */
.L_x_183:
[----:B------:R-:W-:Y:S04]  /*6cc0*/  IMAD.IADD R4, R9, 0x1, -R226 ;  /* 0x0000000109047824 */ /* 0x000fe800078e0ae2 */
[----:B------:R-:W-:Y:S05]  /*6cd0*/  IMAD R11, R11, c[0x0][0x32c], R4 ;  /* 0x0000cb000b0b7a24 */ /* 0x000fea00078e0204 */
[----:B------:R-:W-:Y:S02]  /*6ce0*/  IADD3 R4, R11, c[0x0][0x32c], RZ ;  /* 0x0000cb000b047a10 */ /* 0x000fe40007ffe0ff */
[----:B------:R-:W-:Y:S02]  /*6cf0*/  IMNMX R6, R6, R11, !PT ;  /* 0x0000000b06067217 */ /* 0x000fe40007800200 */
[----:B------:R-:W-:Y:S02]  /*6d00*/  IMNMX R7, R7, R4, PT ;  /* 0x0000000407077217 */ /* 0x000fe40003800200 */
.L_x_182:
[C---:B------:R-:W-:Y:S02]  /*6d10*/  ISETP.GE.AND P0, PT, R9.reuse, 0x1, PT ;  /* 0x000000010900780c */ /* 0x040fe40003f06270 */
[----:B------:R-:W-:Y:S02]  /*6d20*/  ISETP.GE.AND P1, PT, R9, 0x2, PT ;  /* 0x000000020900780c */ /* 0x000fe40003f26270 */
[----:B------:R-:W-:Y:S02]  /*6d30*/  P2R R48, PR, RZ, 0x1 ;  /* 0x00000001ff307803 */ /* 0x000fe40000000000 */
[----:B------:R-:W-:Y:S02]  /*6d40*/  ISETP.GT.AND P0, PT, R6, RZ, !P0 ;  /* 0x000000ff0600720c */ /* 0x000fe40004704270 */
[----:B------:R-:W-:Y:S02]  /*6d50*/  P2R R12, PR, RZ, 0x2 ;  /* 0x00000002ff0c7803 */ /* 0x000fe40000000000 */
[----:B------:R-:W-:Y:S04]  /*6d60*/  ISETP.LT.OR P0, PT, R7, 0x1, P0 ;  /* 0x000000010700780c */ /* 0x000fe80000701670 */
[----:B-1----:R-:W-:Y:S02]  /*6d70*/  FSEL R20, R246, -INF , !P0 ;  /* 0xff800000f6147808 */ /* 0x002fe40004000000 */
[----:B------:R-:W-:Y:S02]  /*6d80*/  ISETP.GT.AND P0, PT, R6, 0x1, !P1 ;  /* 0x000000010600780c */ /* 0x000fe40004f04270 */
[----:B------:R-:W-:Y:S02]  /*6d90*/  ISETP.GE.AND P1, PT, R9, 0x9, PT ;  /* 0x000000090900780c */ /* 0x000fe40003f26270 */
[----:B------:R-:W-:Y:S02]  /*6da0*/  ISETP.LT.OR P0, PT, R7, 0x2, P0 ;  /* 0x000000020700780c */ /* 0x000fe40000701670 */
[----:B------:R-:W-:Y:S02]  /*6db0*/  P2R R47, PR, RZ, 0x2 ;  /* 0x00000002ff2f7803 */ /* 0x000fe40000000000 */
[----:B------:R-:W-:Y:S02]  /*6dc0*/  FSEL R16, R248, -INF , !P0 ;  /* 0xff800000f8107808 */ /* 0x000fe40004000000 */
[----:B------:R-:W-:Y:S02]  /*6dd0*/  ISETP.GT.AND P0, PT, R6, 0x8, !P1 ;  /* 0x000000080600780c */ /* 0x000fe40004f04270 */
[----:B------:R-:W-:Y:S02]  /*6de0*/  ISETP.GE.AND P1, PT, R9, 0xa, PT ;  /* 0x0000000a0900780c */ /* 0x000fe40003f26270 */
[----:B------:R-:W-:Y:S02]  /*6df0*/  ISETP.LT.OR P0, PT, R7, 0x9, P0 ;  /* 0x000000090700780c */ /* 0x000fe40000701670 */
[----:B------:R-:W-:Y:S02]  /*6e00*/  P2R R45, PR, RZ, 0x2 ;  /* 0x00000002ff2d7803 */ /* 0x000fe40000000000 */
[----:B------:R-:W-:Y:S02]  /*6e10*/  FSEL R14, R250, -INF , !P0 ;  /* 0xff800000fa0e7808 */ /* 0x000fe40004000000 */
[C---:B------:R-:W-:Y:S02]  /*6e20*/  ISETP.GT.AND P0, PT, R6.reuse, 0x9, !P1 ;  /* 0x000000090600780c */ /* 0x040fe40004f04270 */
        /* <DEDUP_REMOVED lines=31> */
[----:B------:R-:W-:Y:S04]  /*7020*/  ISETP.LT.OR P0, PT, R7, 0x22, P0 ;  /* 0x000000220700780c */ /* 0x000fe80000701670 */
[----:B------:R-:W-:Y:S02]  /*7030*/  FSEL R250, R177, -INF , !P0 ;  /* 0xff800000b1fa7808 */ /* 0x000fe40004000000 */
[C---:B------:R-:W-:Y:S04]  /*7040*/  ISETP.GT.AND P0, PT, R6.reuse, 0x28, !P1 ;  /* 0x000000280600780c */ /* 0x040fe80004f04270 */
[----:B------:R-:W-:Y:S04]  /*7050*/  ISETP.LT.OR P0, PT, R7, 0x29, P0 ;  /* 0x000000290700780c */ /* 0x000fe80000701670 */
[----:B------:R-:W-:Y:S02]  /*7060*/  FSEL R174, R169, -INF , !P0 ;  /* 0xff800000a9ae7808 */ /* 0x000fe40004000000 */
[----:B------:R-:W-:Y:S04]  /*7070*/  ISETP.GE.AND P0, PT, R9, 0x2a, PT ;  /* 0x0000002a0900780c */ /* 0x000fe80003f06270 */
[----:B------:R-:W-:Y:S02]  /*7080*/  ISETP.GT.AND P2, PT, R6, 0x29, !P0 ;  /* 0x000000290600780c */ /* 0x000fe40004744270 */
[----:B------:R-:W1:Y:S02]  /*7090*/  SHFL.IDX PT, R6, R10, 0x1, 0x1c1f ;  /* 0x003c1f000a067f89 */ /* 0x000e6400000e0000 */
[----:B------:R-:W-:Y:S04]  /*70a0*/  ISETP.LT.OR P2, PT, R7, 0x2a, P2 ;  /* 0x0000002a0700780c */ /* 0x000fe80001741670 */
[----:B------:R-:W-:Y:S02]  /*70b0*/  FSEL R172, R46, -INF , !P2 ;  /* 0xff8000002eac7808 */ /* 0x000fe40005000000 */
[----:B------:R-:W-:Y:S01]  /*70c0*/  PLOP3.LUT P2, PT, PT, PT, UP1, 0x40, 0x0 ;  /* 0x000000000000781c */ /* 0x000fe20003f4e818 */
[--C-:B-1----:R-:W-:Y:S02]  /*70d0*/  IMAD.IADD R11, R8, 0x1, R6.reuse ;  /* 0x00000001080b7824 */ /* 0x102fe400078e0206 */
[----:B------:R-:W-:Y:S10]  /*70e0*/  IMAD.IADD R7, R5, 0x1, R6 ;  /* 0x0000000105077824 */ /* 0x000ff400078e0206 */
        /* <DEDUP_REMOVED lines=15> */
.L_x_188:
[----:B------:R-:W-:Y:S04]  /*71e0*/  MOV R6, c[0x0][0x32c] ;  /* 0x0000cb0000067a02 */ /* 0x000fe80000000f00 */
[----:B------:R-:W-:Y:S11]  /*71f0*/  ISETP.NE.AND P2, PT, R6, 0x1, PT ;  /* 0x000000010600780c */ /* 0x000ff60003f45270 */
[----:B------:R-:W-:Y:S02]  /*7200*/  @!UPT UIADD3 URZ, URZ, URZ, URZ ;  /* 0x0000003f3f3ff290 */ /* 0x000fe4000fffe03f */
[----:B------:R-:W-:Y:S05]  /*7210*/  @P2 IMAD.HI.U32 R6, R13, c[0x0][0x330], RZ ;  /* 0x0000cc000d062a27 */ /* 0x000fea00078e00ff */
[----:B------:R-:W-:Y:S02]  /*7220*/  @P2 SHF.R.U32.HI R13, RZ, c[0x0][0x334], R6 ;  /* 0x0000cd00ff0d2a19 */ /* 0x000fe40000011606 */
.L_x_189:
[----:B------:R-:W-:Y:S05]  /*7230*/  BSYNC B0 ;  /* 0x0000000000007941 */ /* 0x000fea0003800000 */
.L_x_187:
[----:B------:R-:W-:Y:S04]  /*7240*/  IMAD.IADD R6, R9, 0x1, -R226 ;  /* 0x0000000109067824 */ /* 0x000fe800078e0ae2 */
[----:B------:R-:W-:Y:S05]  /*7250*/  IMAD R6, R13, c[0x0][0x32c], R6 ;  /* 0x0000cb000d067a24 */ /* 0x000fea00078e0206 */
[----:B------:R-:W-:Y:S02]  /*7260*/  IADD3 R24, R6, c[0x0][0x32c], RZ ;  /* 0x0000cb0006187a10 */ /* 0x000fe40007ffe0ff */
[----:B------:R-:W-:Y:S02]  /*7270*/  IMNMX R7, R7, R6, !PT ;  /* 0x0000000607077217 */ /* 0x000fe40007800200 */
[----:B------:R-:W-:Y:S02]  /*7280*/  IMNMX R11, R11, R24, PT ;  /* 0x000000180b0b7217 */ /* 0x000fe40003800200 */
.L_x_186:
[----:B------:R-:W-:Y:S04]  /*7290*/  ISETP.NE.AND P2, PT, R12, RZ, PT ;  /* 0x000000ff0c00720c */ /* 0x000fe80003f45270 */
[----:B------:R-:W-:Y:S04]  /*72a0*/  ISETP.GT.AND P2, PT, R7, 0x1, !P2 ;  /* 0x000000010700780c */ /* 0x000fe80005744270 */
[----:B------:R-:W-:Y:S04]  /*72b0*/  ISETP.LT.OR P2, PT, R11, 0x2, P2 ;  /* 0x000000020b00780c */ /* 0x000fe80001741670 */
[----:B------:R-:W-:Y:S02]  /*72c0*/  FSEL R24, R244, -INF , !P2 ;  /* 0xff800000f4187808 */ /* 0x000fe40005000000 */
        /* <DEDUP_REMOVED lines=32> */
[----:B------:R-:W-:Y:S04]  /*74d0*/  ISETP.GT.AND P2, PT, R7, 0x28, !P1 ;  /* 0x000000280700780c */ /* 0x000fe80004f44270 */
[----:B------:R-:W-:Y:S04]  /*74e0*/  ISETP.LT.OR P2, PT, R11, 0x29, P2 ;  /* 0x000000290b00780c */ /* 0x000fe80001741670 */
[----:B------:R-:W-:Y:S02]  /*74f0*/  FSEL R170, R170, -INF , !P2 ;  /* 0xff800000aaaa7808 */ /* 0x000fe40005000000 */
[----:B------:R-:W-:Y:S04]  /*7500*/  ISETP.NE.AND P2, PT, R48, RZ, PT ;  /* 0x000000ff3000720c */ /* 0x000fe80003f45270 */
[----:B------:R-:W-:Y:S04]  /*7510*/  ISETP.GT.AND P2, PT, R7, RZ, !P2 ;  /* 0x000000ff0700720c */ /* 0x000fe80005744270 */
[----:B------:R-:W-:Y:S04]  /*7520*/  ISETP.LT.OR P2, PT, R11, 0x1, P2 ;  /* 0x000000010b00780c */ /* 0x000fe80001741670 */
[----:B------:R-:W-:Y:S02]  /*7530*/  FSEL R21, R243, -INF , !P2 ;  /* 0xff800000f3157808 */ /* 0x000fe40005000000 */
        /* <DEDUP_REMOVED lines=22> */
.L_x_192:
[----:B------:R-:W-:Y:S04]  /*76a0*/  MOV R7, c[0x0][0x32c] ;  /* 0x0000cb0000077a02 */ /* 0x000fe80000000f00 */
[----:B------:R-:W-:Y:S11]  /*76b0*/  ISETP.NE.AND P2, PT, R7, 0x1, PT ;  /* 0x000000010700780c */ /* 0x000ff60003f45270 */
[----:B------:R-:W-:Y:S02]  /*76c0*/  @!UPT UIADD3 URZ, URZ, URZ, URZ ;  /* 0x0000003f3f3ff290 */ /* 0x000fe4000fffe03f */
[----:B------:R-:W-:Y:S05]  /*76d0*/  @P2 IMAD.HI.U32 R7, R26, c[0x0][0x330], RZ ;  /* 0x0000cc001a072a27 */ /* 0x000fea00078e00ff */
[----:B------:R-:W-:Y:S02]  /*76e0*/  @P2 SHF.R.U32.HI R26, RZ, c[0x0][0x334], R7 ;  /* 0x0000cd00ff1a2a19 */ /* 0x000fe40000011607 */
.L_x_193:
[----:B------:R-:W-:Y:S05]  /*76f0*/  BSYNC B0 ;  /* 0x0000000000007941 */ /* 0x000fea0003800000 */
.L_x_191:
[----:B------:R-:W-:Y:S04]  /*7700*/  IMAD.IADD R7, R9, 0x1, -R226 ;  /* 0x0000000109077824 */ /* 0x000fe800078e0ae2 */
[----:B------:R-:W-:Y:S05]  /*7710*/  IMAD R7, R26, c[0x0][0x32c], R7 ;  /* 0x0000cb001a077a24 */ /* 0x000fea00078e0207 */
[----:B------:R-:W-:Y:S02]  /*7720*/  IADD3 R26, R7, c[0x0][0x32c], RZ ;  /* 0x0000cb00071a7a10 */ /* 0x000fe40007ffe0ff */
[----:B------:R-:W-:Y:S02]  /*7730*/  IMNMX R22, R22, R7, !PT ;  /* 0x0000000716167217 */ /* 0x000fe40007800200 */
[----:B------:R-:W-:Y:S02]  /*7740*/  IMNMX R25, R25, R26, PT ;  /* 0x0000001a19197217 */ /* 0x000fe40003800200 */
.L_x_190:
[----:B------:R-:W-:Y:S01]  /*7750*/  ISETP.NE.AND P2, PT, R12, RZ, PT ;  /* 0x000000ff0c00720c */ /* 0x000fe20003f45270 */
[----:B------:R-:W1:Y:S03]  /*7760*/  SHFL.IDX PT, R10, R10, 0x3, 0x1c1f ;  /* 0x007c1f000a0a7f89 */ /* 0x000e6600000e0000 */
[C---:B------:R-:W-:Y:S04]  /*7770*/  ISETP.GT.AND P2, PT, R22.reuse, 0x1, !P2 ;  /* 0x000000011600780c */ /* 0x040fe80005744270 */
[----:B------:R-:W-:Y:S04]  /*7780*/  ISETP.LT.OR P2, PT, R25, 0x2, P2 ;  /* 0x000000021900780c */ /* 0x000fe80001741670 */
[----:B------:R-:W-:Y:S02]  /*7790*/  FSEL R13, R245, -INF , !P2 ;  /* 0xff800000f50d7808 */ /* 0x000fe40005000000 */
[----:B------:R-:W-:Y:S04]  /*77a0*/  ISETP.NE.AND P2, PT, R47, RZ, PT ;  /* 0x000000ff2f00720c */ /* 0x000fe80003f45270 */
[C---:B------:R-:W-:Y:S04]  /*77b0*/  ISETP.GT.AND P2, PT, R22.reuse, 0x8, !P2 ;  /* 0x000000081600780c */ /* 0x040fe80005744270 */
[----:B------:R-:W-:Y:S01]  /*77c0*/  ISETP.LT.OR P2, PT, R25, 0x9, P2 ;  /* 0x000000091900780c */ /* 0x000fe20001741670 */
[--C-:B-1----:R-:W-:Y:S03]  /*77d0*/  IMAD.IADD R5, R5, 0x1, R10.reuse ;  /* 0x0000000105057824 */ /* 0x102fe600078e020a */
        /* <DEDUP_REMOVED lines=22> */
[C---:B------:R-:W-:Y:S04]  /*7940*/  ISETP.GT.AND P2, PT, R22.reuse, 0x20, !P2 ;  /* 0x000000201600780c */ /* 0x040fe80005744270 */
[----:B------:R-:W-:Y:S04]  /*7950*/  ISETP.LT.OR P2, PT, R25, 0x21, P2 ;  /* 0x000000211900780c */ /* 0x000fe80001741670 */
[----:B------:R-:W-:Y:S02]  /*7960*/  FSEL R169, R37, -INF , !P2 ;  /* 0xff80000025a97808 */ /* 0x000fe40005000000 */
[----:B------:R-:W-:Y:S04]  /*7970*/  ISETP.NE.AND P2, PT, R15, RZ, PT ;  /* 0x000000ff0f00720c */ /* 0x000fe80003f45270 */
[C---:B------:R-:W-:Y:S04]  /*7980*/  ISETP.GT.AND P2, PT, R22.reuse, 0x21, !P2 ;  /* 0x000000211600780c */ /* 0x040fe80005744270 */
[----:B------:R-:W-:Y:S04]  /*7990*/  ISETP.LT.OR P2, PT, R25, 0x22, P2 ;  /* 0x000000221900780c */ /* 0x000fe80001741670 */
[----:B------:R-:W-:Y:S02]  /*79a0*/  FSEL R167, R167, -INF , !P2 ;  /* 0xff800000a7a77808 */ /* 0x000fe40005000000 */
[----:B------:R-:W-:Y:S04]  /*79b0*/  ISETP.GT.AND P2, PT, R22, 0x28, !P1 ;  /* 0x000000281600780c */ /* 0x000fe80004f44270 */
[C---:B------:R-:W-:Y:S04]  /*79c0*/  ISETP.LT.OR P2, PT, R25.reuse, 0x29, P2 ;  /* 0x000000291900780c */ /* 0x040fe80001741670 */
[----:B------:R-:W-:Y:S02]  /*79d0*/  FSEL R165, R38, -INF , !P2 ;  /* 0xff80000026a57808 */ /* 0x000fe40005000000 */
[----:B------:R-:W-:Y:S04]  /*79e0*/  ISETP.NE.AND P2, PT, R48, RZ, PT ;  /* 0x000000ff3000720c */ /* 0x000fe80003f45270 */
[----:B------:R-:W-:Y:S04]  /*79f0*/  ISETP.GT.AND P2, PT, R22, RZ, !P2 ;  /* 0x000000ff1600720c */ /* 0x000fe80005744270 */
[C---:B------:R-:W-:Y:S04]  /*7a00*/  ISETP.LT.OR P2, PT, R25.reuse, 0x1, P2 ;  /* 0x000000011900780c */ /* 0x040fe80001741670 */
[----:B------:R-:W-:Y:S01]  /*7a10*/  FSEL R19, R0, -INF , !P2 ;  /* 0xff80000000137808 */ /* 0x000fe20005000000 */
[----:B------:R-:W-:Y:S01]  /*7a20*/  IMAD.IADD R0, R8, 0x1, R10 ;  /* 0x0000000108007824 */ /* 0x000fe200078e020a */
[----:B------:R-:W-:Y:S04]  /*7a30*/  ISETP.GT.AND P2, PT, R22, 0x29, !P0 ;  /* 0x000000291600780c */ /* 0x000fe80004744270 */
[----:B------:R-:W-:Y:S04]  /*7a40*/  ISETP.LT.OR P2, PT, R25, 0x2a, P2 ;  /* 0x0000002a1900780c */ /* 0x000fe80001741670 */
[----:B------:R-:W-:Y:S02]  /*7a50*/  FSEL R163, R39, -INF , !P2 ;  /* 0xff80000027a37808 */ /* 0x000fe40005000000 */
[----:B------:R-:W-:Y:S11]  /*7a60*/  PLOP3.LUT P2, PT, PT, PT, UP1, 0x40, 0x0 ;  /* 0x000000000000781c */ /* 0x000ff60003f4e818 */
[----:B------:R-:W-:Y:S02]  /*7a70*/  @!UPT UIADD3 URZ, URZ, URZ, URZ ;  /* 0x0000003f3f3ff290 */ /* 0x000fe4000fffe03f */
        /* <DEDUP_REMOVED lines=15> */
.L_x_196:
[----:B------:R-:W-:Y:S04]  /*7b70*/  MOV R8, c[0x0][0x32c] ;  /* 0x0000cb0000087a02 */ /* 0x000fe80000000f00 */
[----:B------:R-:W-:Y:S11]  /*7b80*/  ISETP.NE.AND P2, PT, R8, 0x1, PT ;  /* 0x000000010800780c */ /* 0x000ff60003f45270 */
[----:B------:R-:W-:Y:S02]  /*7b90*/  @!UPT UIADD3 URZ, URZ, URZ, URZ ;  /* 0x0000003f3f3ff290 */ /* 0x000fe4000fffe03f */
[----:B------:R-:W-:Y:S05]  /*7ba0*/  @P2 IMAD.HI.U32 R8, R10, c[0x0][0x330], RZ ;  /* 0x0000cc000a082a27 */ /* 0x000fea00078e00ff */
[----:B------:R-:W-:Y:S02]  /*7bb0*/  @P2 SHF.R.U32.HI R10, RZ, c[0x0][0x334], R8 ;  /* 0x0000cd00ff0a2a19 */ /* 0x000fe40000011608 */
.L_x_197:
[----:B------:R-:W-:Y:S05]  /*7bc0*/  BSYNC B0 ;  /* 0x0000000000007941 */ /* 0x000fea0003800000 */
.L_x_195:
[----:B------:R-:W-:Y:S04]  /*7bd0*/  IMAD.IADD R9, R9, 0x1, -R226 ;  /* 0x0000000109097824 */ /* 0x000fe800078e0ae2 */
[----:B------:R-:W-:Y:S05]  /*7be0*/  IMAD R9, R10, c[0x0][0x32c], R9 ;  /* 0x0000cb000a097a24 */ /* 0x000fea00078e0209 */
[----:B------:R-:W-:Y:S02]  /*7bf0*/  IADD3 R23, R9, c[0x0][0x32c], RZ ;  /* 0x0000cb0009177a10 */ /* 0x000fe40007ffe0ff */
[----:B------:R-:W-:Y:S02]  /*7c00*/  IMNMX R5, R5, R9, !PT ;  /* 0x0000000905057217 */ /* 0x000fe40007800200 */
[----:B------:R-:W-:Y:S02]  /*7c10*/  IMNMX R0, R0, R23, PT ;  /* 0x0000001700007217 */ /* 0x000fe40003800200 */
.L_x_194:
[----:B------:R-:W-:Y:S02]  /*7c20*/  ISETP.NE.AND P2, PT, R48, RZ, PT ;  /* 0x000000ff3000720c */ /* 0x000fe40003f45270 */
[C---:B------:R-:W-:Y:S02]  /*7c30*/  ISETP.GT.AND P1, PT, R5.reuse, 0x28, !P1 ;  /* 0x000000280500780c */ /* 0x040fe40004f24270 */
[C---:B------:R-:W-:Y:S02]  /*7c40*/  ISETP.GT.AND P2, PT, R5.reuse, RZ, !P2 ;  /* 0x000000ff0500720c */ /* 0x040fe40005744270 */
[----:B------:R-:W-:Y:S02]  /*7c50*/  ISETP.GT.AND P0, PT, R5, 0x29, !P0 ;  /* 0x000000290500780c */ /* 0x000fe40004704270 */
[C---:B------:R-:W-:Y:S02]  /*7c60*/  ISETP.LT.OR P2, PT, R0.reuse, 0x1, P2 ;  /* 0x000000010000780c */ /* 0x040fe40001741670 */
[----:B------:R-:W-:Y:S02]  /*7c70*/  ISETP.LT.OR P1, PT, R0, 0x29, P1 ;  /* 0x000000290000780c */ /* 0x000fe40000f21670 */
[----:B------:R-:W-:Y:S02]  /*7c80*/  FSEL R9, R2, -INF , !P2 ;  /* 0xff80000002097808 */ /* 0x000fe40005000000 */
[----:B------:R-:W-:Y:S02]  /*7c90*/  ISETP.NE.AND P2, PT, R12, RZ, PT ;  /* 0x000000ff0c00720c */ /* 0x000fe40003f45270 */
[----:B------:R-:W-:Y:S02]  /*7ca0*/  FMNMX.FTZ R23, R9, R148, !PT ;  /* 0x0000009409177209 */ /* 0x000fe40007810000 */
[----:B------:R-:W-:Y:S02]  /*7cb0*/  ISETP.GT.AND P2, PT, R5, 0x1, !P2 ;  /* 0x000000010500780c */ /* 0x000fe40005744270 */
[----:B------:R-:W-:Y:S02]  /*7cc0*/  FSEL R160, R31, -INF , !P1 ;  /* 0xff8000001fa07808 */ /* 0x000fe40004800000 */
[C---:B------:R-:W-:Y:S02]  /*7cd0*/  ISETP.LT.OR P2, PT, R0.reuse, 0x2, P2 ;  /* 0x000000020000780c */ /* 0x040fe40001741670 */
[----:B------:R-:W-:Y:S02]  /*7ce0*/  ISETP.LT.OR P0, PT, R0, 0x2a, P0 ;  /* 0x0000002a0000780c */ /* 0x000fe40000701670 */
[----:B------:R-:W-:Y:S02]  /*7cf0*/  FSEL R12, R3, -INF , !P2 ;  /* 0xff800000030c7808 */ /* 0x000fe40005000000 */
[----:B------:R-:W-:Y:S02]  /*7d00*/  ISETP.NE.AND P2, PT, R47, RZ, PT ;  /* 0x000000ff2f00720c */ /* 0x000fe40003f45270 */
[----:B------:R-:W-:Y:S02]  /*7d10*/  FMNMX.FTZ R3, R20, R151, !PT ;  /* 0x0000009714037209 */ /* 0x000fe40007810000 */
[----:B------:R-:W-:Y:S02]  /*7d20*/  ISETP.GT.AND P2, PT, R5, 0x8, !P2 ;  /* 0x000000080500780c */ /* 0x000fe40005744270 */
[----:B------:R-:W-:Y:S02]  /*7d30*/  FMNMX.FTZ R3, R16, R3, !PT ;  /* 0x0000000310037209 */ /* 0x000fe40007810000 */
[----:B------:R-:W-:Y:S02]  /*7d40*/  ISETP.LT.OR P2, PT, R0, 0x9, P2 ;  /* 0x000000090000780c */ /* 0x000fe40001741670 */
[----:B------:R-:W-:Y:S02]  /*7d50*/  FMNMX.FTZ R3, R14, R3, !PT ;  /* 0x000000030e037209 */ /* 0x000fe40007810000 */
        /* <DEDUP_REMOVED lines=18> */
[----:B------:R-:W-:Y:S02]  /*7e80*/  FSEL R153, R30, -INF , !P0 ;  /* 0xff8000001e997808 */ /* 0x000fe40004000000 */
[----:B------:R-:W-:Y:S04]  /*7e90*/  ISETP.LT.OR P2, PT, R0, 0x12, P2 ;  /* 0x000000120000780c */ /* 0x000fe80001741670 */
[----:B------:R-:W-:Y:S02]  /*7ea0*/  FSEL R252, R187, -INF , !P2 ;  /* 0xff800000bbfc7808 */ /* 0x000fe40005000000 */
[----:B------:R-:W-:Y:S02]  /*7eb0*/  ISETP.NE.AND P2, PT, R36, RZ, PT ;  /* 0x000000ff2400720c */ /* 0x000fe40003f45270 */
[----:B------:R-:W-:Y:S02]  /*7ec0*/  LDSM.16.MT88.4 R36, [R212+0x1880] ;  /* 0x00188000d424783b */ /* 0x000fe40000004200 */
[C---:B------:R-:W-:Y:S04]  /*7ed0*/  ISETP.GT.AND P2, PT, R5.reuse, 0x18, !P2 ;  /* 0x000000180500780c */ /* 0x040fe80005744270 */
[----:B------:R-:W-:Y:S04]  /*7ee0*/  ISETP.LT.OR P2, PT, R0, 0x19, P2 ;  /* 0x000000190000780c */ /* 0x000fe80001741670 */
[----:B------:R-:W-:Y:S02]  /*7ef0*/  FSEL R249, R18, -INF , !P2 ;  /* 0xff80000012f97808 */ /* 0x000fe40005000000 */
[----:B------:R-:W-:Y:S04]  /*7f00*/  ISETP.NE.AND P2, PT, R32, RZ, PT ;  /* 0x000000ff2000720c */ /* 0x000fe80003f45270 */
[----:B------:R-:W-:Y:S04]  /*7f10*/  ISETP.GT.AND P2, PT, R5, 0x19, !P2 ;  /* 0x000000190500780c */ /* 0x000fe80005744270 */
[----:B------:R-:W-:Y:S04]  /*7f20*/  ISETP.LT.OR P2, PT, R0, 0x1a, P2 ;  /* 0x0000001a0000780c */ /* 0x000fe80001741670 */
[----:B------:R-:W-:Y:S02]  /*7f30*/  FSEL R247, R17, -INF , !P2 ;  /* 0xff80000011f77808 */ /* 0x000fe40005000000 */
[----:B------:R-:W-:Y:S02]  /*7f40*/  FMNMX.FTZ R17, R21, R150, !PT ;  /* 0x0000009615117209 */ /* 0x000fe40007810000 */
        /* <DEDUP_REMOVED lines=9> */
[----:B------:R-:W-:Y:S02]  /*7fe0*/  FMNMX.FTZ R17, R46, R17, !PT ;  /* 0x000000112e117209 */ /* 0x000fe40007810000 */
[----:B------:R-:W-:Y:S02]  /*7ff0*/  FMNMX.FTZ R15, R250, R15, !PT ;  /* 0x0000000ffa0f7209 */ /* 0x000fe40007810000 */
[----:B------:R-:W-:Y:S02]  /*8000*/  FMNMX.FTZ R17, R44, R17, !PT ;  /* 0x000000112c117209 */ /* 0x000fe40007810000 */
[----:B------:R-:W-:Y:S02]  /*8010*/  FMNMX.FTZ R15, R174, R15, !PT ;  /* 0x0000000fae0f7209 */ /* 0x000fe40007810000 */
[----:B------:R-:W-:Y:S02]  /*8020*/  FMNMX.FTZ R17, R196, R17, !PT ;  /* 0x00000011c4117209 */ /* 0x000fe40007810000 */
[----:B------:R-:W-:Y:S02]  /*8030*/  FMNMX.FTZ R3, R172, R15, !PT ;  /* 0x0000000fac037209 */ /* 0x000fe40007810000 */
[----:B------:R-:W-:Y:S02]  /*8040*/  FMNMX.FTZ R17, R246, R17, !PT ;  /* 0x00000011f6117209 */ /* 0x000fe40007810000 */
[----:B------:R-:W-:Y:S01]  /*8050*/  FMNMX.FTZ R2, R19, R149, !PT ;  /* 0x0000009513027209 */ /* 0x000fe20007810000 */
[----:B------:R-:W-:Y:S01]  /*8060*/  SHFL.BFLY PT, R22, R3, 0x2, 0x1f ;  /* 0x0c401f0003167f89 */ /* 0x000fe200000e0000 */
[----:B------:R-:W-:Y:S02]  /*8070*/  FMNMX.FTZ R17, R248, R17, !PT ;  /* 0x00000011f8117209 */ /* 0x000fe40007810000 */
[----:B------:R-:W-:Y:S02]  /*8080*/  FMNMX.FTZ R18, R13, R2, !PT ;  /* 0x000000020d127209 */ /* 0x000fe40007810000 */
[----:B------:R-:W-:Y:S02]  /*8090*/  FMNMX.FTZ R17, R244, R17, !PT ;  /* 0x00000011f4117209 */ /* 0x000fe40007810000 */
[----:B------:R-:W-:Y:S02]  /*80a0*/  FMNMX.FTZ R18, R11, R18, !PT ;  /* 0x000000120b127209 */ /* 0x000fe40007810000 */
[----:B------:R-:W-:Y:S02]  /*80b0*/  FMNMX.FTZ R17, R170, R17, !PT ;  /* 0x00000011aa117209 */ /* 0x000fe40007810000 */
[----:B------:R-:W-:Y:S02]  /*80c0*/  ISETP.GT.AND P2, PT, R5, 0x21, !P2 ;  /* 0x000000210500780c */ /* 0x000fe40005744270 */
[----:B------:R-:W-:Y:S02]  /*80d0*/  FMNMX.FTZ R15, R168, R17, !PT ;  /* 0x00000011a80f7209 */ /* 0x000fe40007810000 */
[----:B------:R-:W-:Y:S02]  /*80e0*/  FMNMX.FTZ R17, R7, R18, !PT ;  /* 0x0000001207117209 */ /* 0x000fe40007810000 */
[----:B------:R-:W-:Y:S01]  /*80f0*/  ISETP.LT.OR P2, PT, R0, 0x22, P2 ;  /* 0x000000220000780c */ /* 0x000fe20001741670 */
[----:B------:R-:W1:Y:S01]  /*8100*/  SHFL.BFLY PT, R2, R15, 0x2, 0x1f ;  /* 0x0c401f000f027f89 */ /* 0x000e6200000e0000 */
[----:B------:R-:W-:Y:S02]  /*8110*/  FMNMX.FTZ R18, R198, R17, !PT ;  /* 0x00000011c6127209 */ /* 0x000fe40007810000 */
[----:B------:R-:W-:Y:S02]  /*8120*/  FSEL R162, R27, -INF , !P2 ;  /* 0xff8000001ba27808 */ /* 0x000fe40005000000 */
[----:B------:R-:W-:Y:S04]  /*8130*/  FMNMX.FTZ R18, R199, R18, !PT ;  /* 0x00000012c7127209 */ /* 0x000fe80007810000 */
[----:B------:R-:W-:Y:S04]  /*8140*/  FMNMX.FTZ R18, R243, R18, !PT ;  /* 0x00000012f3127209 */ /* 0x000fe80007810000 */
[----:B------:R-:W-:Y:S04]  /*8150*/  FMNMX.FTZ R18, R251, R18, !PT ;  /* 0x00000012fb127209 */ /* 0x000fe80007810000 */
[----:B------:R-:W-:Y:S04]  /*8160*/  FMNMX.FTZ R18, R169, R18, !PT ;  /* 0x00000012a9127209 */ /* 0x000fe80007810000 */
[----:B------:R-:W-:Y:S02]  /*8170*/  FMNMX.FTZ R18, R167, R18, !PT ;  /* 0x00000012a7127209 */ /* 0x000fe40007810000 */
[----:B-1----:R-:W-:Y:S02]  /*8180*/  FMNMX.FTZ R2, R15, R2, !PT ;  /* 0x000000020f027209 */ /* 0x002fe40007810000 */
[----:B------:R-:W-:Y:S02]  /*8190*/  FMNMX.FTZ R22, R3, R22, !PT ;  /* 0x0000001603167209 */ /* 0x000fe40007810000 */
[----:B------:R-:W-:Y:S01]  /*81a0*/  FMNMX.FTZ R18, R165, R18, !PT ;  /* 0x00000012a5127209 */ /* 0x000fe20007810000 */
[----:B------:R-:W1:Y:S03]  /*81b0*/  SHFL.BFLY PT, R17, R2, 0x1, 0x1f ;  /* 0x0c201f0002117f89 */ /* 0x000e6600000e0000 */
[----:B------:R-:W-:Y:S05]  /*81c0*/  FMNMX.FTZ R15, R163, R18, !PT ;  /* 0x00000012a30f7209 */ /* 0x000fea0007810000 */
[----:B------:R-:W2:Y:S08]  /*81d0*/  SHFL.BFLY PT, R3, R22, 0x1, 0x1f ;  /* 0x0c201f0016037f89 */ /* 0x000eb000000e0000 */
[----:B------:R-:W3:Y:S01]  /*81e0*/  SHFL.BFLY PT, R18, R15, 0x2, 0x1f ;  /* 0x0c401f000f127f89 */ /* 0x000ee200000e0000 */
[----:B-1----:R-:W-:Y:S04]  /*81f0*/  FMNMX.FTZ R2, R2, R17, !PT ;  /* 0x0000001102027209 */ /* 0x002fe80007810000 */
[C---:B------:R-:W-:Y:S01]  /*8200*/  FSETP.NEU.FTZ.AND P1, PT, R2.reuse, -INF , PT ;  /* 0xff8000000200780b */ /* 0x040fe20003f3d000 */
[----:B------:R-:W-:Y:S01]  /*8210*/  FMUL.FTZ R171, R2, c[0x0][0x2d0] ;  /* 0x0000b40002ab7a20 */ /* 0x000fe20000410000 */
[----:B--2---:R-:W-:Y:S04]  /*8220*/  FMNMX.FTZ R3, R22, R3, !PT ;  /* 0x0000000316037209 */ /* 0x004fe80007810000 */
[----:B------:R-:W-:Y:S02]  /*8230*/  FSEL R171, R171, RZ, P1 ;  /* 0x000000ffabab7208 */ /* 0x000fe40000800000 */
[C---:B------:R-:W-:Y:S01]  /*8240*/  FSETP.NEU.FTZ.AND P2, PT, R3.reuse, -INF , PT ;  /* 0xff8000000300780b */ /* 0x040fe20003f5d000 */
[----:B------:R-:W-:Y:S02]  /*8250*/  FMUL.FTZ R173, R3, c[0x0][0x2d0] ;  /* 0x0000b40003ad7a20 */ /* 0x000fe40000410000 */
[--C-:B------:R-:W-:Y:S01]  /*8260*/  FFMA.FTZ R155, R21, c[0x0][0x2d0], -R171.reuse ;  /* 0x0000b400159b7a23 */ /* 0x100fe200000108ab */
[----:B---3--:R-:W-:Y:S01]  /*8270*/  FMNMX.FTZ R15, R15, R18, !PT ;  /* 0x000000120f0f7209 */ /* 0x008fe20007810000 */
[--C-:B------:R-:W-:Y:S01]  /*8280*/  FFMA.FTZ R183, R6, c[0x0][0x2d0], -R171.reuse ;  /* 0x0000b40006b77a23 */ /* 0x100fe200000108ab */
[----:B------:R-:W-:Y:S01]  /*8290*/  FSEL R173, R173, RZ, P2 ;  /* 0x000000ffadad7208 */ /* 0x000fe20001000000 */
[--C-:B------:R-:W-:Y:S02]  /*82a0*/  FFMA.FTZ R154, R24, c[0x0][0x2d0], -R171.reuse ;  /* 0x0000b400189a7a23 */ /* 0x100fe400000108ab */
[----:B------:R-:W-:Y:S01]  /*82b0*/  FFMA.FTZ R182, R186, c[0x0][0x2d0], -R171 ;  /* 0x0000b400bab67a23 */ /* 0x000fe200000108ab */
[----:B------:R-:W-:Y:S01]  /*82c0*/  MUFU.EX2 R155, R155 ;  /* 0x0000009b009b7308 */ /* 0x000fe20000000800 */
[--C-:B------:R-:W-:Y:S01]  /*82d0*/  FFMA.FTZ R177, R14, c[0x0][0x2d0], -R173.reuse ;  /* 0x0000b4000eb17a23 */ /* 0x100fe200000108ad */
[----:B------:R-:W-:Y:S01]  /*82e0*/  FMNMX.FTZ R14, R8, R23, !PT ;  /* 0x00000017080e7209 */ /* 0x000fe20007810000 */
[--C-:B------:R-:W-:Y:S02]  /*82f0*/  FFMA.FTZ R176, R4, c[0x0][0x2d0], -R173.reuse ;  /* 0x0000b40004b07a23 */ /* 0x100fe400000108ad */
[--C-:B------:R-:W-:Y:S01]  /*8300*/  FFMA.FTZ R179, R20, c[0x0][0x2d0], -R173.reuse ;  /* 0x0000b40014b37a23 */ /* 0x100fe200000108ad */
[----:B------:R-:W-:Y:S01]  /*8310*/  FMNMX.FTZ R17, R245, R14, !PT ;  /* 0x0000000ef5117209 */ /* 0x000fe20007810000 */
[----:B------:R-:W-:Y:S01]  /*8320*/  LDSM.16.MT88.4 R20, [R214+0x1880] ;  /* 0x00188000d614783b */ /* 0x000fe20000004200 */
[--C-:B------:R-:W-:Y:S02]  /*8330*/  FFMA.FTZ R178, R16, c[0x0][0x2d0], -R173.reuse ;  /* 0x0000b40010b27a23 */ /* 0x100fe400000108ad */
[----:B------:R-:W-:Y:S01]  /*8340*/  FMNMX.FTZ R4, R252, R17, !PT ;  /* 0x00000011fc047209 */ /* 0x000fe20007810000 */
[----:B------:R-:W-:Y:S01]  /*8350*/  MUFU.EX2 R179, R179 ;  /* 0x000000b300b37308 */ /* 0x000fe20000000800 */
[----:B------:R-:W-:Y:S02]  /*8360*/  FFMA.FTZ R174, R174, c[0x0][0x2d0], -R173 ;  /* 0x0000b400aeae7a23 */ /* 0x000fe400000108ad */
[----:B------:R-:W-:Y:S01]  /*8370*/  FMNMX.FTZ R4, R249, R4, !PT ;  /* 0x00000004f9047209 */ /* 0x000fe20007810000 */
[----:B------:R-:W1:Y:S01]  /*8380*/  SHFL.BFLY PT, R14, R15, 0x1, 0x1f ;  /* 0x0c201f000f0e7f89 */ /* 0x000e6200000e0000 */
[----:B------:R-:W-:Y:S02]  /*8390*/  FFMA.FTZ R170, R170, c[0x0][0x2d0], -R171 ;  /* 0x0000b400aaaa7a23 */ /* 0x000fe400000108ab */
[----:B------:R-:W-:Y:S01]  /*83a0*/  FMNMX.FTZ R17, R247, R4, !PT ;  /* 0x00000004f7117209 */ /* 0x000fe20007810000 */
[--C-:B------:R-:W-:Y:S02]  /*83b0*/  FFMA.FTZ R190, R42, c[0x0][0x2d0], -R173.reuse ;  /* 0x0000b4002abe7a23 */ /* 0x100fe400000108ad */
[----:B------:R-:W2:Y:S01]  /*83c0*/  MUFU.EX2 R178, R178 ;  /* 0x000000b200b27308 */ /* 0x000ea20000000800 */
[----:B------:R-:W-:Y:S01]  /*83d0*/  FMNMX.FTZ R5, R164, R17, !PT ;  /* 0x00000011a4057209 */ /* 0x000fe20007810000 */
[----:B------:R-:W-:Y:S02]  /*83e0*/  FFMA.FTZ R191, R40, c[0x0][0x2d0], -R173 ;  /* 0x0000b40028bf7a23 */ /* 0x000fe400000108ad */
[--C-:B------:R-:W-:Y:S01]  /*83f0*/  FFMA.FTZ R192, R46, c[0x0][0x2d0], -R171.reuse ;  /* 0x0000b4002ec07a23 */ /* 0x100fe200000108ab */
[----:B------:R-:W-:Y:S01]  /*8400*/  FMNMX.FTZ R5, R162, R5, !PT ;  /* 0x00000005a2057209 */ /* 0x000fe20007810000 */
[----:B------:R-:W-:Y:S02]  /*8410*/  FFMA.FTZ R193, R44, c[0x0][0x2d0], -R171 ;  /* 0x0000b4002cc17a23 */ /* 0x000fe400000108ab */
[--C-:B------:R-:W-:Y:S01]  /*8420*/  FFMA.FTZ R194, R194, c[0x0][0x2d0], -R173.reuse ;  /* 0x0000b400c2c27a23 */ /* 0x100fe200000108ad */
[----:B------:R-:W-:Y:S01]  /*8430*/  FMNMX.FTZ R0, R160, R5, !PT ;  /* 0x00000005a0007209 */ /* 0x000fe20007810000 */
[----:B------:R-:W-:Y:S01]  /*8440*/  MUFU.EX2 R177, R177 ;  /* 0x000000b100b17308 */ /* 0x000fe20000000800 */
[----:B------:R-:W-:Y:S02]  /*8450*/  FFMA.FTZ R195, R195, c[0x0][0x2d0], -R173 ;  /* 0x0000b400c3c37a23 */ /* 0x000fe400000108ad */
[----:B------:R-:W-:Y:S01]  /*8460*/  FMNMX.FTZ R4, R153, R0, !PT ;  /* 0x0000000099047209 */ /* 0x000fe20007810000 */
[--C-:B------:R-:W-:Y:S02]  /*8470*/  FFMA.FTZ R196, R196, c[0x0][0x2d0], -R171.reuse ;  /* 0x0000b400c4c47a23 */ /* 0x100fe400000108ab */
[----:B------:R-:W-:Y:S02]  /*8480*/  FFMA.FTZ R197, R246, c[0x0][0x2d0], -R171 ;  /* 0x0000b400f6c57a23 */ /* 0x000fe400000108ab */
[----:B------:R-:W3:Y:S01]  /*8490*/  SHFL.BFLY PT, R5, R4, 0x2, 0x1f ;  /* 0x0c401f0004057f89 */ /* 0x000ee200000e0000 */
[----:B-1----:R-:W-:Y:S01]  /*84a0*/  FMNMX.FTZ R0, R15, R14, !PT ;  /* 0x0000000e0f007209 */ /* 0x002fe20007810000 */
[----:B------:R-:W1:Y:S01]  /*84b0*/  MUFU.EX2 R176, R176 ;  /* 0x000000b000b07308 */ /* 0x000e620000000800 */
[----:B------:R-:W-:Y:S02]  /*84c0*/  FFMA.FTZ R250, R250, c[0x0][0x2d0], -R173 ;  /* 0x0000b400fafa7a23 */ /* 0x000fe400000108ad */
[C---:B------:R-:W-:Y:S01]  /*84d0*/  FSETP.NEU.FTZ.AND P0, PT, R0.reuse, -INF , PT ;  /* 0xff8000000000780b */ /* 0x040fe20003f1d000 */
[----:B------:R-:W-:Y:S01]  /*84e0*/  FMUL.FTZ R166, R0, c[0x0][0x2d0] ;  /* 0x0000b40000a67a20 */ /* 0x000fe20000410000 */
[----:B--2---:R-:W-:Y:S01]  /*84f0*/  F2FP.PACK_AB R156, R178, R179 ;  /* 0x000000b3b29c723e */ /* 0x004fe200000000ff */
[--C-:B------:R-:W-:Y:S02]  /*8500*/  FFMA.FTZ R248, R248, c[0x0][0x2d0], -R171.reuse ;  /* 0x0000b400f8f87a23 */ /* 0x100fe400000108ab */
[--C-:B------:R-:W-:Y:S01]  /*8510*/  FFMA.FTZ R244, R244, c[0x0][0x2d0], -R171.reuse ;  /* 0x0000b400f4f47a23 */ /* 0x100fe200000108ab */
[----:B------:R-:W-:Y:S01]  /*8520*/  FSEL R166, R166, RZ, P0 ;  /* 0x000000ffa6a67208 */ /* 0x000fe20000000000 */
[----:B------:R-:W2:Y:S01]  /*8530*/  MUFU.EX2 R154, R154 ;  /* 0x0000009a009a7308 */ /* 0x000ea20000000800 */
[----:B------:R-:W-:Y:S03]  /*8540*/  FFMA.FTZ R171, R168, c[0x0][0x2d0], -R171 ;  /* 0x0000b400a8ab7a23 */ /* 0x000fe600000108ab */
[--C-:B------:R-:W-:Y:S01]  /*8550*/  FFMA.FTZ R184, R7, c[0x0][0x2d0], -R166.reuse ;  /* 0x0000b40007b87a23 */ /* 0x100fe200000108a6 */
[----:B------:R-:W-:Y:S01]  /*8560*/  FSEL R7, R2, RZ, P1 ;  /* 0x000000ff02077208 */ /* 0x000fe20000800000 */
[--C-:B------:R-:W-:Y:S02]  /*8570*/  FFMA.FTZ R181, R19, c[0x0][0x2d0], -R166.reuse ;  /* 0x0000b40013b57a23 */ /* 0x100fe400000108a6 */
[----:B------:R-:W-:Y:S02]  /*8580*/  FFMA.FTZ R180, R13, c[0x0][0x2d0], -R166 ;  /* 0x0000b4000db47a23 */ /* 0x000fe400000108a6 */
[----:B------:R-:W-:Y:S01]  /*8590*/  FADD.FTZ R6, -R7, R150 ;  /* 0x0000009607067221 */ /* 0x000fe20000010100 */
[----:B------:R-:W-:Y:S01]  /*85a0*/  MUFU.EX2 R183, R183 ;  /* 0x000000b700b77308 */ /* 0x000fe20000000800 */
[----:B---3--:R-:W-:Y:S01]  /*85b0*/  FMNMX.FTZ R5, R4, R5, !PT ;  /* 0x0000000504057209 */ /* 0x008fe20007810000 */
[--C-:B------:R-:W-:Y:S01]  /*85c0*/  FFMA.FTZ R185, R11, c[0x0][0x2d0], -R166.reuse ;  /* 0x0000b4000bb97a23 */ /* 0x100fe200000108a6 */
[----:B------:R-:W-:Y:S01]  /*85d0*/  FSEL R4, R3, RZ, P2 ;  /* 0x000000ff03047208 */ /* 0x000fe20001000000 */
[----:B------:R-:W-:Y:S01]  /*85e0*/  FMUL.FTZ R150, R6, c[0x0][0x2d0] ;  /* 0x0000b40006967a20 */ /* 0x000fe20000410000 */
[----:B-1----:R-:W-:Y:S01]  /*85f0*/  F2FP.PACK_AB R158, R176, R177 ;  /* 0x000000b1b09e723e */ /* 0x002fe200000000ff */
[----:B------:R-:W1:Y:S01]  /*8600*/  SHFL.BFLY PT, R152, R5, 0x1, 0x1f ;  /* 0x0c201f0005987f89 */ /* 0x000e6200000e0000 */
[--C-:B------:R-:W-:Y:S02]  /*8610*/  FFMA.FTZ R169, R169, c[0x0][0x2d0], -R166.reuse ;  /* 0x0000b400a9a97a23 */ /* 0x100fe400000108a6 */
[----:B------:R-:W-:Y:S01]  /*8620*/  FADD.FTZ R4, -R4, R151 ;  /* 0x0000009704047221 */ /* 0x000fe20000010100 */
[----:B------:R-:W3:Y:S01]  /*8630*/  MUFU.EX2 R150, R150 ;  /* 0x0000009600967308 */ /* 0x000ee20000000800 */
[--C-:B------:R-:W-:Y:S02]  /*8640*/  FFMA.FTZ R167, R167, c[0x0][0x2d0], -R166.reuse ;  /* 0x0000b400a7a77a23 */ /* 0x100fe400000108a6 */
[----:B------:R-:W-:Y:S01]  /*8650*/  FMUL.FTZ R151, R4, c[0x0][0x2d0] ;  /* 0x0000b40004977a20 */ /* 0x000fe20000410000 */
[----:B------:R-:W-:Y:S01]  /*8660*/  FSEL R4, R0, RZ, P0 ;  /* 0x000000ff00047208 */ /* 0x000fe20000000000 */
[--C-:B------:R-:W-:Y:S01]  /*8670*/  FFMA.FTZ R165, R165, c[0x0][0x2d0], -R166.reuse ;  /* 0x0000b400a5a57a23 */ /* 0x100fe200000108a6 */
[----:B--2---:R-:W-:Y:S01]  /*8680*/  F2FP.PACK_AB R157, R154, R155 ;  /* 0x0000009b9a9d723e */ /* 0x004fe200000000ff */
[--C-:B------:R-:W-:Y:S02]  /*8690*/  FFMA.FTZ R198, R198, c[0x0][0x2d0], -R166.reuse ;  /* 0x0000b400c6c67a23 */ /* 0x100fe400000108a6 */
[----:B------:R-:W-:Y:S01]  /*86a0*/  FADD.FTZ R4, -R4, R149 ;  /* 0x0000009504047221 */ /* 0x000fe20000010100 */
[----:B------:R-:W-:Y:S01]  /*86b0*/  MUFU.EX2 R151, R151 ;  /* 0x0000009700977308 */ /* 0x000fe20000000800 */
[--C-:B------:R-:W-:Y:S02]  /*86c0*/  FFMA.FTZ R199, R199, c[0x0][0x2d0], -R166.reuse ;  /* 0x0000b400c7c77a23 */ /* 0x100fe400000108a6 */
[----:B------:R-:W-:Y:S02]  /*86d0*/  FMUL.FTZ R149, R4, c[0x0][0x2d0] ;  /* 0x0000b40004957a20 */ /* 0x000fe40000410000 */
[--C-:B------:R-:W-:Y:S02]  /*86e0*/  FFMA.FTZ R243, R243, c[0x0][0x2d0], -R166.reuse ;  /* 0x0000b400f3f37a23 */ /* 0x100fe400000108a6 */
[----:B------:R-:W-:Y:S02]  /*86f0*/  FFMA.FTZ R246, R251, c[0x0][0x2d0], -R166 ;  /* 0x0000b400fbf67a23 */ /* 0x000fe400000108a6 */
[--C-:B------:R-:W-:Y:S01]  /*8700*/  FFMA.FTZ R251, R175, c[0x0][0x2d0], -R173.reuse ;  /* 0x0000b400affb7a23 */ /* 0x100fe200000108ad */
[----:B-1----:R-:W-:Y:S01]  /*8710*/  FMNMX.FTZ R152, R5, R152, !PT ;  /* 0x0000009805987209 */ /* 0x002fe20007810000 */
[----:B------:R-:W1:Y:S01]  /*8720*/  MUFU.EX2 R182, R182 ;  /* 0x000000b600b67308 */ /* 0x000e620000000800 */
[----:B------:R-:W-:Y:S02]  /*8730*/  FFMA.FTZ R173, R172, c[0x0][0x2d0], -R173 ;  /* 0x0000b400acad7a23 */ /* 0x000fe400000108ad */
[C---:B------:R-:W-:Y:S01]  /*8740*/  FSETP.NEU.FTZ.AND P0, PT, R152.reuse, -INF , PT ;  /* 0xff8000009800780b */ /* 0x040fe20003f1d000 */
[----:B------:R-:W-:Y:S02]  /*8750*/  FMUL.FTZ R161, R152, c[0x0][0x2d0] ;  /* 0x0000b40098a17a20 */ /* 0x000fe40000410000 */
[----:B---3--:R-:W-:Y:S01]  /*8760*/  FMUL.FTZ R6, R150, R146 ;  /* 0x0000009296067220 */ /* 0x008fe20000410000 */
[----:B------:R-:W-:Y:S01]  /*8770*/  FSEL R5, R152, RZ, P0 ;  /* 0x000000ff98057208 */ /* 0x000fe20000000000 */
[C---:B------:R-:W-:Y:S01]  /*8780*/  FMUL.FTZ R7, R150.reuse, R147 ;  /* 0x0000009396077220 */ /* 0x040fe20000410000 */
[----:B------:R-:W-:Y:S01]  /*8790*/  FSEL R161, R161, RZ, P0 ;  /* 0x000000ffa1a17208 */ /* 0x000fe20000000000 */
[----:B------:R-:W2:Y:S01]  /*87a0*/  MUFU.EX2 R149, R149 ;  /* 0x0000009500957308 */ /* 0x000ea20000000800 */
[----:B------:R-:W-:Y:S01]  /*87b0*/  FMUL.FTZ R18, R150, R134 ;  /* 0x0000008696127220 */ /* 0x000fe20000410000 */
[----:B------:R-:W-:Y:S01]  /*87c0*/  ISETP.GT.AND P0, PT, R233, UR4, PT ;  /* 0x00000004e9007c0c */ /* 0x000fe2000bf04270 */
[----:B------:R-:W-:Y:S01]  /*87d0*/  FADD.FTZ R5, -R5, R148 ;  /* 0x0000009405057221 */ /* 0x000fe20000010100 */
[----:B------:R-:W-:Y:S01]  /*87e0*/  IADD3 R233, R233, -0x1, RZ ;  /* 0xffffffffe9e97810 */ /* 0x000fe20007ffe0ff */
[--C-:B------:R-:W-:Y:S02]  /*87f0*/  FFMA.FTZ R188, R12, c[0x0][0x2d0], -R161.reuse ;  /* 0x0000b4000cbc7a23 */ /* 0x100fe400000108a1 */
[--C-:B------:R-:W-:Y:S02]  /*8800*/  FFMA.FTZ R189, R9, c[0x0][0x2d0], -R161.reuse ;  /* 0x0000b40009bd7a23 */ /* 0x100fe400000108a1 */
[--C-:B------:R-:W-:Y:S01]  /*8810*/  FFMA.FTZ R187, R10, c[0x0][0x2d0], -R161.reuse ;  /* 0x0000b4000abb7a23 */ /* 0x100fe200000108a1 */
[----:B------:R-:W-:Y:S01]  /*8820*/  MUFU.EX2 R181, R181 ;  /* 0x000000b500b57308 */ /* 0x000fe20000000800 */
[--C-:B------:R-:W-:Y:S02]  /*8830*/  FFMA.FTZ R186, R8, c[0x0][0x2d0], -R161.reuse ;  /* 0x0000b40008ba7a23 */ /* 0x100fe400000108a1 */
[----:B------:R-:W-:Y:S01]  /*8840*/  FMUL.FTZ R8, R5, c[0x0][0x2d0] ;  /* 0x0000b40005087a20 */ /* 0x000fe20000410000 */
[----:B-1----:R-:W-:Y:S01]  /*8850*/  F2FP.PACK_AB R159, R182, R183 ;  /* 0x000000b7b69f723e */ /* 0x002fe200000000ff */
[C---:B------:R-:W-:Y:S02]  /*8860*/  FMUL.FTZ R4, R151.reuse, R144 ;  /* 0x0000009097047220 */ /* 0x040fe40000410000 */
[C---:B------:R-:W-:Y:S02]  /*8870*/  FMUL.FTZ R5, R151.reuse, R145 ;  /* 0x0000009197057220 */ /* 0x040fe40000410000 */
[C---:B------:R-:W-:Y:S01]  /*8880*/  FMUL.FTZ R16, R151.reuse, R132 ;  /* 0x0000008497107220 */ /* 0x040fe20000410000 */
[----:B------:R1:W3:Y:S01]  /*8890*/  MUFU.EX2 R148, R8 ;  /* 0x0000000800947308 */ /* 0x0002e20000000800 */
[----:B------:R-:W-:Y:S02]  /*88a0*/  FMUL.FTZ R17, R151, R133 ;  /* 0x0000008597117220 */ /* 0x000fe40000410000 */
[C---:B------:R-:W-:Y:S01]  /*88b0*/  FMUL.FTZ R19, R150.reuse, R135 ;  /* 0x0000008796137220 */ /* 0x040fe20000410000 */
[-C--:B------:R-:W-:Y:S01]  /*88c0*/  HMMA.16816.F32 R4, R156, R20.reuse, R4 ;  /* 0x000000149c04723c */ /* 0x080fe20000001804 */
[C---:B--2---:R-:W-:Y:S01]  /*88d0*/  FMUL.FTZ R9, R149.reuse, R141 ;  /* 0x0000008d95097220 */ /* 0x044fe20000410000 */
[----:B------:R-:W-:Y:S01]  /*88e0*/  LDSM.16.MT88.4 R132, [R214+0x2080] ;  /* 0x00208000d684783b */ /* 0x000fe20000004200 */
[C---:B------:R-:W-:Y:S02]  /*88f0*/  FMUL.FTZ R12, R149.reuse, R136 ;  /* 0x00000088950c7220 */ /* 0x040fe40000410000 */
[----:B------:R-:W-:Y:S01]  /*8900*/  FMUL.FTZ R13, R149, R137 ;  /* 0x00000089950d7220 */ /* 0x000fe20000410000 */
[----:B------:R-:W2:Y:S01]  /*8910*/  MUFU.EX2 R180, R180 ;  /* 0x000000b400b47308 */ /* 0x000ea20000000800 */
[C---:B------:R-:W-:Y:S02]  /*8920*/  FMUL.FTZ R32, R151.reuse, R116 ;  /* 0x0000007497207220 */ /* 0x040fe40000410000 */
[----:B------:R-:W-:Y:S03]  /*8930*/  FMUL.FTZ R33, R151, R117 ;  /* 0x0000007597217220 */ /* 0x000fe60000410000 */
[C---:B------:R-:W-:Y:S02]  /*8940*/  FMUL.FTZ R34, R150.reuse, R118 ;  /* 0x0000007696227220 */ /* 0x040fe40000410000 */
[----:B------:R-:W-:Y:S02]  /*8950*/  FMUL.FTZ R35, R150, R119 ;  /* 0x0000007796237220 */ /* 0x000fe40000410000 */
[----:B------:R-:W-:Y:S01]  /*8960*/  MUFU.EX2 R185, R185 ;  /* 0x000000b900b97308 */ /* 0x000fe20000000800 */
[----:B------:R-:W-:Y:S01]  /*8970*/  LDSM.16.MT88.4 R116, [R214+0x2880] ;  /* 0x00288000d674783b */ /* 0x000fe20000004200 */
[C---:B------:R-:W-:Y:S02]  /*8980*/  FMUL.FTZ R40, R149.reuse, R108 ;  /* 0x0000006c95287220 */ /* 0x040fe40000410000 */
[C---:B-1----:R-:W-:Y:S02]  /*8990*/  FMUL.FTZ R8, R149.reuse, R140 ;  /* 0x0000008c95087220 */ /* 0x042fe40000410000 */
[C---:B---3--:R-:W-:Y:S02]  /*89a0*/  FMUL.FTZ R10, R148.reuse, R142 ;  /* 0x0000008e940a7220 */ /* 0x048fe40000410000 */
[C---:B------:R-:W-:Y:S02]  /*89b0*/  FMUL.FTZ R11, R148.reuse, R143 ;  /* 0x0000008f940b7220 */ /* 0x040fe40000410000 */
[----:B------:R-:W1:Y:S01]  /*89c0*/  MUFU.EX2 R184, R184 ;  /* 0x000000b800b87308 */ /* 0x000e620000000800 */
[C---:B------:R-:W-:Y:S02]  /*89d0*/  FMUL.FTZ R14, R148.reuse, R138 ;  /* 0x0000008a940e7220 */ /* 0x040fe40000410000 */
[----:B------:R-:W-:Y:S01]  /*89e0*/  FMUL.FTZ R15, R148, R139 ;  /* 0x0000008b940f7220 */ /* 0x000fe20000410000 */
[----:B--2---:R-:W-:Y:S01]  /*89f0*/  F2FP.PACK_AB R144, R180, R181 ;  /* 0x000000b5b490723e */ /* 0x004fe200000000ff */
[C---:B------:R-:W-:Y:S02]  /*8a00*/  FMUL.FTZ R41, R149.reuse, R109 ;  /* 0x0000006d95297220 */ /* 0x040fe40000410000 */
[C---:B------:R-:W-:Y:S02]  /*8a10*/  FMUL.FTZ R42, R148.reuse, R110 ;  /* 0x0000006e942a7220 */ /* 0x040fe40000410000 */
[C---:B------:R-:W-:Y:S01]  /*8a20*/  FMUL.FTZ R43, R148.reuse, R111 ;  /* 0x0000006f942b7220 */ /* 0x040fe20000410000 */
[----:B------:R-:W-:Y:S01]  /*8a30*/  MUFU.EX2 R189, R189 ;  /* 0x000000bd00bd7308 */ /* 0x000fe20000000800 */
[----:B------:R-:W-:Y:S01]  /*8a40*/  LDSM.16.MT88.4 R108, [R214+0x1c80] ;  /* 0x001c8000d66c783b */ /* 0x000fe20000004200 */
[C---:B------:R-:W-:Y:S02]  /*8a50*/  FMUL.FTZ R44, R149.reuse, R104 ;  /* 0x00000068952c7220 */ /* 0x040fe40000410000 */
[----:B------:R-:W-:Y:S02]  /*8a60*/  FMUL.FTZ R45, R149, R105 ;  /* 0x00000069952d7220 */ /* 0x000fe40000410000 */
[C---:B------:R-:W-:Y:S02]  /*8a70*/  FMUL.FTZ R46, R148.reuse, R106 ;  /* 0x0000006a942e7220 */ /* 0x040fe40000410000 */
[----:B------:R-:W-:Y:S02]  /*8a80*/  FMUL.FTZ R47, R148, R107 ;  /* 0x0000006b942f7220 */ /* 0x000fe40000410000 */
[----:B------:R-:W2:Y:S01]  /*8a90*/  MUFU.EX2 R188, R188 ;  /* 0x000000bc00bc7308 */ /* 0x000ea20000000800 */
[----:B------:R-:W-:Y:S01]  /*8aa0*/  LDSM.16.MT88.4 R104, [R212+0x3080] ;  /* 0x00308000d468783b */ /* 0x000fe20000004200 */
[C---:B------:R-:W-:Y:S01]  /*8ab0*/  FMUL.FTZ R48, R151.reuse, R100 ;  /* 0x0000006497307220 */ /* 0x040fe20000410000 */
[----:B-1----:R-:W-:Y:S01]  /*8ac0*/  F2FP.PACK_AB R146, R184, R185 ;  /* 0x000000b9b892723e */ /* 0x002fe200000000ff */
[----:B------:R-:W-:Y:S02]  /*8ad0*/  FMUL.FTZ R49, R151, R101 ;  /* 0x0000006597317220 */ /* 0x000fe40000410000 */
[C---:B------:R-:W-:Y:S02]  /*8ae0*/  FMUL.FTZ R50, R150.reuse, R102 ;  /* 0x0000006696327220 */ /* 0x040fe40000410000 */
[----:B------:R-:W-:Y:S02]  /*8af0*/  FMUL.FTZ R51, R150, R103 ;  /* 0x0000006796337220 */ /* 0x000fe40000410000 */
[----:B------:R-:W-:Y:S01]  /*8b00*/  MUFU.EX2 R187, R187 ;  /* 0x000000bb00bb7308 */ /* 0x000fe20000000800 */
[----:B------:R-:W-:Y:S01]  /*8b10*/  LDSM.16.MT88.4 R100, [R214+0x3080] ;  /* 0x00308000d664783b */ /* 0x000fe20000004200 */
[----:B------:R-:W-:Y:S02]  /*8b20*/  FFMA.FTZ R166, R163, c[0x0][0x2d0], -R166 ;  /* 0x0000b400a3a67a23 */ /* 0x000fe400000108a6 */
[--C-:B------:R-:W-:Y:S02]  /*8b30*/  FFMA.FTZ R164, R164, c[0x0][0x2d0], -R161.reuse ;  /* 0x0000b400a4a47a23 */ /* 0x100fe400000108a1 */
[C---:B------:R-:W-:Y:S02]  /*8b40*/  FMUL.FTZ R24, R149.reuse, R124 ;  /* 0x0000007c95187220 */ /* 0x040fe40000410000 */
[C---:B------:R-:W-:Y:S02]  /*8b50*/  FMUL.FTZ R25, R149.reuse, R125 ;  /* 0x0000007d95197220 */ /* 0x040fe40000410000 */
[----:B------:R-:W1:Y:S01]  /*8b60*/  MUFU.EX2 R186, R186 ;  /* 0x000000ba00ba7308 */ /* 0x000e620000000800 */
[C---:B------:R-:W-:Y:S02]  /*8b70*/  FMUL.FTZ R26, R148.reuse, R126 ;  /* 0x0000007e941a7220 */ /* 0x040fe40000410000 */
[----:B------:R-:W-:Y:S01]  /*8b80*/  FMUL.FTZ R27, R148, R127 ;  /* 0x0000007f941b7220 */ /* 0x000fe20000410000 */
[----:B--2---:R-:W-:Y:S01]  /*8b90*/  F2FP.PACK_AB R145, R188, R189 ;  /* 0x000000bdbc91723e */ /* 0x004fe200000000ff */
[----:B------:R-:W-:Y:S02]  /*8ba0*/  FMUL.FTZ R29, R149, R121 ;  /* 0x00000079951d7220 */ /* 0x000fe40000410000 */
[----:B------:R-:W-:Y:S02]  /*8bb0*/  FMUL.FTZ R30, R148, R122 ;  /* 0x0000007a941e7220 */ /* 0x000fe40000410000 */
[C---:B------:R-:W-:Y:S01]  /*8bc0*/  FMUL.FTZ R52, R151.reuse, R52 ;  /* 0x0000003497347220 */ /* 0x040fe20000410000 */
[----:B------:R-:W-:Y:S01]  /*8bd0*/  MUFU.EX2 R127, R174 ;  /* 0x000000ae007f7308 */ /* 0x000fe20000000800 */
[----:B------:R-:W-:Y:S02]  /*8be0*/  FMUL.FTZ R53, R151, R53 ;  /* 0x0000003597357220 */ /* 0x000fe40000410000 */
[C---:B------:R-:W-:Y:S02]  /*8bf0*/  FMUL.FTZ R54, R150.reuse, R54 ;  /* 0x0000003696367220 */ /* 0x040fe40000410000 */
[----:B------:R-:W-:Y:S02]  /*8c00*/  FMUL.FTZ R55, R150, R55 ;  /* 0x0000003796377220 */ /* 0x000fe40000410000 */
[C---:B------:R-:W-:Y:S02]  /*8c10*/  FMUL.FTZ R56, R149.reuse, R56 ;  /* 0x0000003895387220 */ /* 0x040fe40000410000 */
[C---:B------:R-:W-:Y:S01]  /*8c20*/  FMUL.FTZ R57, R149.reuse, R57 ;  /* 0x0000003995397220 */ /* 0x040fe20000410000 */
[----:B------:R2:W-:Y:S01]  /*8c30*/  MUFU.EX2 R136, R173 ;  /* 0x000000ad00887308 */ /* 0x0005e20000000800 */
[C---:B------:R-:W-:Y:S02]  /*8c40*/  FMUL.FTZ R58, R148.reuse, R58 ;  /* 0x0000003a943a7220 */ /* 0x040fe40000410000 */
[----:B------:R-:W-:Y:S01]  /*8c50*/  FMUL.FTZ R59, R148, R59 ;  /* 0x0000003b943b7220 */ /* 0x000fe20000410000 */
[----:B-1----:R-:W-:Y:S01]  /*8c60*/  F2FP.PACK_AB R147, R186, R187 ;  /* 0x000000bbba93723e */ /* 0x002fe200000000ff */
[C---:B------:R-:W-:Y:S02]  /*8c70*/  FMUL.FTZ R60, R149.reuse, R60 ;  /* 0x0000003c953c7220 */ /* 0x040fe40000410000 */
[----:B------:R-:W-:Y:S02]  /*8c80*/  FMUL.FTZ R61, R149, R61 ;  /* 0x0000003d953d7220 */ /* 0x000fe40000410000 */
[C---:B------:R-:W-:Y:S01]  /*8c90*/  FMUL.FTZ R62, R148.reuse, R62 ;  /* 0x0000003e943e7220 */ /* 0x040fe20000410000 */
[----:B------:R-:W-:Y:S01]  /*8ca0*/  MUFU.EX2 R121, R170 ;  /* 0x000000aa00797308 */ /* 0x000fe20000000800 */
[C---:B------:R-:W-:Y:S01]  /*8cb0*/  HMMA.16816.F32 R8, R144.reuse, R20, R8 ;  /* 0x000000149008723c */ /* 0x040fe20000001808 */
[----:B------:R-:W-:Y:S02]  /*8cc0*/  FMUL.FTZ R63, R148, R63 ;  /* 0x0000003f943f7220 */ /* 0x000fe40000410000 */
[C---:B------:R-:W-:Y:S02]  /*8cd0*/  FMUL.FTZ R64, R151.reuse, R64 ;  /* 0x0000004097407220 */ /* 0x040fe40000410000 */
[C---:B------:R-:W-:Y:S02]  /*8ce0*/  FMUL.FTZ R65, R151.reuse, R65 ;  /* 0x0000004197417220 */ /* 0x040fe40000410000 */
[C---:B------:R-:W-:Y:S01]  /*8cf0*/  FMUL.FTZ R20, R151.reuse, R128 ;  /* 0x0000008097147220 */ /* 0x040fe20000410000 */
[-C--:B------:R-:W-:Y:S01]  /*8d00*/  HMMA.16816.F32 R12, R144, R22.reuse, R12 ;  /* 0x00000016900c723c */ /* 0x080fe2000000180c */
[----:B------:R-:W-:Y:S01]  /*8d10*/  FMUL.FTZ R21, R151, R129 ;  /* 0x0000008197157220 */ /* 0x000fe20000410000 */
[----:B------:R-:W-:Y:S02]  /*8d20*/  MUFU.EX2 R138, R171 ;  /* 0x000000ab008a7308 */ /* 0x000fe40000000800 */
[C---:B------:R-:W-:Y:S01]  /*8d30*/  FMUL.FTZ R66, R150.reuse, R66 ;  /* 0x0000004296427220 */ /* 0x040fe20000410000 */
[----:B--2---:R-:W-:Y:S01]  /*8d40*/  LDSM.16.MT88.4 R172, [R214+0x3880] ;  /* 0x00388000d6ac783b */ /* 0x004fe20000004200 */
[----:B------:R-:W-:Y:S02]  /*8d50*/  FMUL.FTZ R67, R150, R67 ;  /* 0x0000004396437220 */ /* 0x000fe40000410000 */
[C---:B------:R-:W-:Y:S01]  /*8d60*/  HMMA.16816.F32 R16, R156.reuse, R22, R16 ;  /* 0x000000169c10723c */ /* 0x040fe20000001810 */
[C---:B------:R-:W-:Y:S03]  /*8d70*/  FMUL.FTZ R28, R149.reuse, R120 ;  /* 0x00000078951c7220 */ /* 0x040fe60000410000 */
[----:B------:R-:W-:Y:S01]  /*8d80*/  FMUL.FTZ R31, R148, R123 ;  /* 0x0000007b941f7220 */ /* 0x000fe20000410000 */
[----:B------:R1:W-:Y:S01]  /*8d90*/  MUFU.EX2 R124, R169 ;  /* 0x000000a9007c7308 */ /* 0x0003e20000000800 */
[C---:B------:R-:W-:Y:S02]  /*8da0*/  FMUL.FTZ R72, R149.reuse, R72 ;  /* 0x0000004895487220 */ /* 0x040fe40000410000 */
[C---:B------:R-:W-:Y:S04]  /*8db0*/  FMUL.FTZ R22, R150.reuse, R130 ;  /* 0x0000008296167220 */ /* 0x040fe80000410000 */
[----:B------:R-:W-:Y:S02]  /*8dc0*/  FMUL.FTZ R23, R150, R131 ;  /* 0x0000008396177220 */ /* 0x000fe40000410000 */
[----:B------:R-:W2:Y:S01]  /*8dd0*/  LDSM.16.MT88.4 R128, [R214+0x2480] ;  /* 0x00248000d680783b */ /* 0x000ea20000004200 */
[----:B------:R-:W-:Y:S01]  /*8de0*/  MUFU.EX2 R126, R167 ;  /* 0x000000a7007e7308 */ /* 0x000fe20000000800 */
[C---:B------:R-:W-:Y:S02]  /*8df0*/  FMUL.FTZ R73, R149.reuse, R73 ;  /* 0x0000004995497220 */ /* 0x040fe40000410000 */
[C---:B------:R-:W-:Y:S01]  /*8e00*/  FMUL.FTZ R74, R148.reuse, R74 ;  /* 0x0000004a944a7220 */ /* 0x040fe20000410000 */
[-C--:B------:R-:W-:Y:S01]  /*8e10*/  HMMA.16816.F32 R20, R156, R36.reuse, R20 ;  /* 0x000000249c14723c */ /* 0x080fe20000001814 */
[C---:B------:R-:W-:Y:S02]  /*8e20*/  FMUL.FTZ R75, R148.reuse, R75 ;  /* 0x0000004b944b7220 */ /* 0x040fe40000410000 */
[C---:B------:R-:W-:Y:S02]  /*8e30*/  FMUL.FTZ R76, R149.reuse, R76 ;  /* 0x0000004c954c7220 */ /* 0x040fe40000410000 */
[C---:B------:R-:W-:Y:S01]  /*8e40*/  FMUL.FTZ R77, R149.reuse, R77 ;  /* 0x0000004d954d7220 */ /* 0x040fe20000410000 */
[----:B------:R-:W-:Y:S01]  /*8e50*/  MUFU.EX2 R122, R165 ;  /* 0x000000a5007a7308 */ /* 0x000fe20000000800 */
[C---:B------:R-:W-:Y:S01]  /*8e60*/  FMUL.FTZ R78, R148.reuse, R78 ;  /* 0x0000004e944e7220 */ /* 0x040fe20000410000 */
[C---:B------:R-:W-:Y:S01]  /*8e70*/  HMMA.16816.F32 R24, R144.reuse, R36, R24 ;  /* 0x000000249018723c */ /* 0x040fe20000001818 */
[C---:B------:R-:W-:Y:S01]  /*8e80*/  FMUL.FTZ R79, R148.reuse, R79 ;  /* 0x0000004f944f7220 */ /* 0x040fe20000410000 */
[----:B-1----:R-:W-:Y:S02]  /*8e90*/  LDSM.16.MT88.4 R168, [R212+0x2c80] ;  /* 0x002c8000d4a8783b */ /* 0x002fe40000004200 */
[C---:B------:R-:W-:Y:S02]  /*8ea0*/  FMUL.FTZ R88, R149.reuse, R88 ;  /* 0x0000005895587220 */ /* 0x040fe40000410000 */
[----:B------:R-:W-:Y:S02]  /*8eb0*/  FMUL.FTZ R89, R149, R89 ;  /* 0x0000005995597220 */ /* 0x000fe40000410000 */
[-C--:B------:R-:W-:Y:S01]  /*8ec0*/  HMMA.16816.F32 R28, R144, R38.reuse, R28 ;  /* 0x00000026901c723c */ /* 0x080fe2000000181c */
[C---:B------:R-:W-:Y:S01]  /*8ed0*/  FMUL.FTZ R36, R151.reuse, R112 ;  /* 0x0000007097247220 */ /* 0x040fe20000410000 */
[----:B------:R-:W-:Y:S02]  /*8ee0*/  MUFU.EX2 R139, R166 ;  /* 0x000000a6008b7308 */ /* 0x000fe40000000800 */
[----:B------:R-:W-:Y:S02]  /*8ef0*/  FMUL.FTZ R37, R151, R113 ;  /* 0x0000007197257220 */ /* 0x000fe40000410000 */
[C---:B------:R-:W-:Y:S02]  /*8f00*/  FMUL.FTZ R90, R148.reuse, R90 ;  /* 0x0000005a945a7220 */ /* 0x040fe40000410000 */
[C---:B------:R-:W-:Y:S01]  /*8f10*/  HMMA.16816.F32 R32, R156.reuse, R38, R32 ;  /* 0x000000269c20723c */ /* 0x040fe20000001820 */
[----:B------:R-:W-:Y:S03]  /*8f20*/  FMUL.FTZ R91, R148, R91 ;  /* 0x0000005b945b7220 */ /* 0x000fe60000410000 */
[----:B------:R1:W-:Y:S01]  /*8f30*/  MUFU.EX2 R125, R164 ;  /* 0x000000a4007d7308 */ /* 0x0003e20000000800 */
[C---:B------:R-:W-:Y:S02]  /*8f40*/  FMUL.FTZ R92, R149.reuse, R92 ;  /* 0x0000005c955c7220 */ /* 0x040fe40000410000 */
[C---:B------:R-:W-:Y:S02]  /*8f50*/  FMUL.FTZ R38, R150.reuse, R114 ;  /* 0x0000007296267220 */ /* 0x040fe40000410000 */
[----:B------:R-:W-:Y:S02]  /*8f60*/  FMUL.FTZ R39, R150, R115 ;  /* 0x0000007396277220 */ /* 0x000fe40000410000 */
[----:B------:R-:W3:Y:S01]  /*8f70*/  LDSM.16.MT88.4 R112, [R212+0x2480] ;  /* 0x00248000d470783b */ /* 0x000ee20000004200 */
[----:B------:R-:W-:Y:S02]  /*8f80*/  FMUL.FTZ R93, R149, R93 ;  /* 0x0000005d955d7220 */ /* 0x000fe40000410000 */
[----:B------:R-:W-:Y:S01]  /*8f90*/  MUFU.EX2 R190, R190 ;  /* 0x000000be00be7308 */ /* 0x000fe20000000800 */
[C---:B------:R-:W-:Y:S01]  /*8fa0*/  FMUL.FTZ R94, R148.reuse, R94 ;  /* 0x0000005e945e7220 */ /* 0x040fe20000410000 */
[-C--:B--2---:R-:W-:Y:S01]  /*8fb0*/  HMMA.16816.F32 R36, R156, R128.reuse, R36 ;  /* 0x000000809c24723c */ /* 0x084fe20000001824 */
[----:B------:R-:W-:Y:S02]  /*8fc0*/  FMUL.FTZ R95, R148, R95 ;  /* 0x0000005f945f7220 */ /* 0x000fe40000410000 */
[C---:B------:R-:W-:Y:S02]  /*8fd0*/  FMUL.FTZ R96, R151.reuse, R96 ;  /* 0x0000006097607220 */ /* 0x040fe40000410000 */
[C---:B------:R-:W-:Y:S02]  /*8fe0*/  FMUL.FTZ R97, R151.reuse, R97 ;  /* 0x0000006197617220 */ /* 0x040fe40000410000 */
[C---:B------:R-:W-:Y:S01]  /*8ff0*/  FMUL.FTZ R98, R150.reuse, R98 ;  /* 0x0000006296627220 */ /* 0x040fe20000410000 */
[C---:B------:R-:W-:Y:S01]  /*9000*/  HMMA.16816.F32 R40, R144.reuse, R128, R40 ;  /* 0x000000809028723c */ /* 0x040fe20000001828 */
[----:B------:R-:W2:Y:S01]  /*9010*/  MUFU.EX2 R191, R191 ;  /* 0x000000bf00bf7308 */ /* 0x000ea20000000800 */
[----:B-1----:R-:W-:Y:S02]  /*9020*/  LDSM.16.MT88.4 R164, [R214+0x2c80] ;  /* 0x002c8000d6a4783b */ /* 0x002fe40000004200 */
[C---:B------:R-:W-:Y:S02]  /*9030*/  FMUL.FTZ R99, R150.reuse, R99 ;  /* 0x0000006396637220 */ /* 0x040fe40000410000 */
[C---:B------:R-:W-:Y:S02]  /*9040*/  FMUL.FTZ R68, R151.reuse, R68 ;  /* 0x0000004497447220 */ /* 0x040fe40000410000 */
[-C--:B------:R-:W-:Y:S01]  /*9050*/  HMMA.16816.F32 R44, R144, R130.reuse, R44 ;  /* 0x00000082902c723c */ /* 0x080fe2000000182c */
[C---:B------:R-:W-:Y:S02]  /*9060*/  FMUL.FTZ R69, R151.reuse, R69 ;  /* 0x0000004597457220 */ /* 0x040fe40000410000 */
[----:B------:R-:W-:Y:S01]  /*9070*/  MUFU.EX2 R192, R192 ;  /* 0x000000c000c07308 */ /* 0x000fe20000000800 */
[C---:B------:R-:W-:Y:S02]  /*9080*/  FMUL.FTZ R70, R150.reuse, R70 ;  /* 0x0000004696467220 */ /* 0x040fe40000410000 */
[C---:B------:R-:W-:Y:S02]  /*9090*/  FMUL.FTZ R71, R150.reuse, R71 ;  /* 0x0000004796477220 */ /* 0x040fe40000410000 */
[C---:B------:R-:W-:Y:S01]  /*90a0*/  HMMA.16816.F32 R48, R156.reuse, R130, R48 ;  /* 0x000000829c30723c */ /* 0x040fe20000001830 */
[C---:B------:R-:W-:Y:S03]  /*90b0*/  FMUL.FTZ R80, R151.reuse, R80 ;  /* 0x0000005097507220 */ /* 0x040fe60000410000 */
[C---:B------:R-:W-:Y:S01]  /*90c0*/  FMUL.FTZ R81, R151.reuse, R81 ;  /* 0x0000005197517220 */ /* 0x040fe20000410000 */
[----:B------:R-:W1:Y:S01]  /*90d0*/  MUFU.EX2 R193, R193 ;  /* 0x000000c100c17308 */ /* 0x000e620000000800 */
[C---:B------:R-:W-:Y:S02]  /*90e0*/  FMUL.FTZ R82, R150.reuse, R82 ;  /* 0x0000005296527220 */ /* 0x040fe40000410000 */
[C---:B------:R-:W-:Y:S01]  /*90f0*/  FMUL.FTZ R83, R150.reuse, R83 ;  /* 0x0000005396537220 */ /* 0x040fe20000410000 */
[-C--:B---3--:R-:W-:Y:S03]  /*9100*/  HMMA.16816.F32 R52, R156, R112.reuse, R52 ;  /* 0x000000709c34723c */ /* 0x088fe60000001834 */
[C---:B------:R-:W-:Y:S02]  /*9110*/  FMUL.FTZ R84, R151.reuse, R84 ;  /* 0x0000005497547220 */ /* 0x040fe40000410000 */
[----:B------:R-:W-:Y:S01]  /*9120*/  FMUL.FTZ R85, R151, R85 ;  /* 0x0000005597557220 */ /* 0x000fe20000410000 */
[----:B------:R-:W-:Y:S01]  /*9130*/  MUFU.EX2 R194, R194 ;  /* 0x000000c200c27308 */ /* 0x000fe20000000800 */
[C---:B------:R-:W-:Y:S02]  /*9140*/  FMUL.FTZ R86, R150.reuse, R86 ;  /* 0x0000005696567220 */ /* 0x040fe40000410000 */
[----:B------:R-:W-:Y:S01]  /*9150*/  FMUL.FTZ R87, R150, R87 ;  /* 0x0000005796577220 */ /* 0x000fe20000410000 */
[C---:B------:R-:W-:Y:S02]  /*9160*/  HMMA.16816.F32 R56, R144.reuse, R112, R56 ;  /* 0x000000709038723c */ /* 0x040fe40000001838 */
[--C-:B------:R-:W-:Y:S02]  /*9170*/  FFMA.FTZ R245, R245, c[0x0][0x2d0], -R161.reuse ;  /* 0x0000b400f5f57a23 */ /* 0x100fe400000108a1 */
[--C-:B------:R-:W-:Y:S02]  /*9180*/  FFMA.FTZ R252, R252, c[0x0][0x2d0], -R161.reuse ;  /* 0x0000b400fcfc7a23 */ /* 0x100fe400000108a1 */
[----:B------:R-:W3:Y:S01]  /*9190*/  MUFU.EX2 R195, R195 ;  /* 0x000000c300c37308 */ /* 0x000ee20000000800 */
[--C-:B------:R-:W-:Y:S01]  /*91a0*/  FFMA.FTZ R249, R249, c[0x0][0x2d0], -R161.reuse ;  /* 0x0000b400f9f97a23 */ /* 0x100fe200000108a1 */
[-C--:B------:R-:W-:Y:S01]  /*91b0*/  HMMA.16816.F32 R60, R144, R114.reuse, R60 ;  /* 0x00000072903c723c */ /* 0x080fe2000000183c */
[--C-:B------:R-:W-:Y:S03]  /*91c0*/  FFMA.FTZ R247, R247, c[0x0][0x2d0], -R161.reuse ;  /* 0x0000b400f7f77a23 */ /* 0x100fe600000108a1 */
[--C-:B------:R-:W-:Y:S02]  /*91d0*/  FFMA.FTZ R162, R162, c[0x0][0x2d0], -R161.reuse ;  /* 0x0000b400a2a27a23 */ /* 0x100fe400000108a1 */
[--C-:B------:R-:W-:Y:S02]  /*91e0*/  FFMA.FTZ R160, R160, c[0x0][0x2d0], -R161.reuse ;  /* 0x0000b400a0a07a23 */ /* 0x100fe400000108a1 */
[C---:B------:R-:W-:Y:S01]  /*91f0*/  HMMA.16816.F32 R64, R156.reuse, R114, R64 ;  /* 0x000000729c40723c */ /* 0x040fe20000001840 */
[----:B------:R-:W4:Y:S01]  /*9200*/  LDSM.16.MT88.4 R112, [R212+0x1c80] ;  /* 0x001c8000d470783b */ /* 0x000f220000004200 */
[----:B------:R-:W-:Y:S02]  /*9210*/  MUFU.EX2 R196, R196 ;  /* 0x000000c400c47308 */ /* 0x000fe40000000800 */
[----:B------:R-:W-:Y:S02]  /*9220*/  FFMA.FTZ R161, R153, c[0x0][0x2d0], -R161 ;  /* 0x0000b40099a17a23 */ /* 0x000fe400000108a1 */
[----:B------:R-:W-:Y:S01]  /*9230*/  FFMA.FTZ R179, R151, R232, R179 ;  /* 0x000000e897b37223 */ /* 0x000fe200000100b3 */
[----:B------:R-:W-:Y:S01]  /*9240*/  MOV R151, R3 ;  /* 0x0000000300977202 */ /* 0x000fe20000000f00 */
[-C--:B------:R-:W-:Y:S01]  /*9250*/  HMMA.16816.F32 R68, R156, R100.reuse, R68 ;  /* 0x000000649c44723c */ /* 0x080fe20000001844 */
[----:B------:R-:W-:Y:S03]  /*9260*/  FFMA.FTZ R155, R150, R231, R155 ;  /* 0x000000e7969b7223 */ /* 0x000fe6000001009b */
[----:B------:R-:W5:Y:S01]  /*9270*/  MUFU.EX2 R197, R197 ;  /* 0x000000c500c57308 */ /* 0x000f620000000800 */
[----:B------:R-:W-:Y:S01]  /*9280*/  FFMA.FTZ R181, R149, R230, R181 ;  /* 0x000000e695b57223 */ /* 0x000fe200000100b5 */
[----:B------:R-:W-:Y:S01]  /*9290*/  MOV R150, R2 ;  /* 0x0000000200967202 */ /* 0x000fe20000000f00 */
[----:B------:R-:W-:Y:S01]  /*92a0*/  FFMA.FTZ R189, R148, R227, R189 ;  /* 0x000000e394bd7223 */ /* 0x000fe200000100bd */
[C---:B------:R-:W-:Y:S01]  /*92b0*/  HMMA.16816.F32 R72, R144.reuse, R100, R72 ;  /* 0x000000649048723c */ /* 0x040fe20000001848 */
[----:B------:R-:W-:Y:S03]  /*92c0*/  FADD.FTZ R178, R178, R179 ;  /* 0x000000b3b2b27221 */ /* 0x000fe60000010000 */
[----:B------:R-:W-:Y:S01]  /*92d0*/  FADD.FTZ R154, R154, R155 ;  /* 0x0000009b9a9a7221 */ /* 0x000fe20000010000 */
[----:B------:R-:W-:Y:S01]  /*92e0*/  MOV R149, R0 ;  /* 0x0000000000957202 */ /* 0x000fe20000000f00 */
[----:B------:R-:W-:Y:S01]  /*92f0*/  MUFU.EX2 R198, R198 ;  /* 0x000000c600c67308 */ /* 0x000fe20000000800 */
[----:B--2---:R-:W-:Y:S01]  /*9300*/  F2FP.PACK_AB R100, R191, R190 ;  /* 0x000000bebf64723e */ /* 0x004fe200000000ff */
[-C--:B------:R-:W-:Y:S01]  /*9310*/  HMMA.16816.F32 R76, R144, R102.reuse, R76 ;  /* 0x00000066904c723c */ /* 0x080fe2000000184c */
[----:B-1----:R-:W-:Y:S03]  /*9320*/  F2FP.PACK_AB R101, R193, R192 ;  /* 0x000000c0c165723e */ /* 0x002fe600000000ff */
[----:B------:R-:W-:Y:S01]  /*9330*/  MOV R148, R152 ;  /* 0x0000009800947202 */ /* 0x000fe20000000f00 */
[----:B------:R-:W-:Y:S02]  /*9340*/  FADD.FTZ R180, R180, R181 ;  /* 0x000000b5b4b47221 */ /* 0x000fe40000010000 */
[----:B------:R-:W-:Y:S01]  /*9350*/  FADD.FTZ R188, R188, R189 ;  /* 0x000000bdbcbc7221 */ /* 0x000fe20000010000 */
[C---:B------:R-:W-:Y:S01]  /*9360*/  HMMA.16816.F32 R80, R156.reuse, R102, R80 ;  /* 0x000000669c50723c */ /* 0x040fe20000001850 */
[----:B------:R-:W1:Y:S03]  /*9370*/  MUFU.EX2 R199, R199 ;  /* 0x000000c700c77308 */ /* 0x000e660000000800 */
[----:B------:R-:W-:Y:S02]  /*9380*/  FADD.FTZ R177, R177, R178 ;  /* 0x000000b2b1b17221 */ /* 0x000fe40000010000 */
[----:B------:R-:W-:Y:S01]  /*9390*/  FADD.FTZ R183, R183, R154 ;  /* 0x0000009ab7b77221 */ /* 0x000fe20000010000 */
[----:B---3--:R-:W-:Y:S01]  /*93a0*/  F2FP.PACK_AB R102, R195, R194 ;  /* 0x000000c2c366723e */ /* 0x008fe200000000ff */
[-C--:B------:R-:W-:Y:S01]  /*93b0*/  HMMA.16816.F32 R84, R156, R104.reuse, R84 ;  /* 0x000000689c54723c */ /* 0x080fe20000001854 */
[----:B-----5:R-:W-:Y:S02]  /*93c0*/  F2FP.PACK_AB R103, R197, R196 ;  /* 0x000000c4c567723e */ /* 0x020fe400000000ff */
[----:B------:R-:W-:Y:S01]  /*93d0*/  MUFU.EX2 R243, R243 ;  /* 0x000000f300f37308 */ /* 0x000fe20000000800 */
[----:B------:R-:W-:Y:S02]  /*93e0*/  FADD.FTZ R185, R185, R180 ;  /* 0x000000b4b9b97221 */ /* 0x000fe40000010000 */
[----:B------:R-:W-:Y:S02]  /*93f0*/  FADD.FTZ R187, R187, R188 ;  /* 0x000000bcbbbb7221 */ /* 0x000fe40000010000 */
[C---:B------:R-:W-:Y:S01]  /*9400*/  HMMA.16816.F32 R88, R144.reuse, R104, R88 ;  /* 0x000000689058723c */ /* 0x040fe20000001858 */
[----:B------:R-:W-:Y:S03]  /*9410*/  FADD.FTZ R177, R176, R177 ;  /* 0x000000b1b0b17221 */ /* 0x000fe60000010000 */
[----:B------:R-:W-:Y:S01]  /*9420*/  FADD.FTZ R183, R182, R183 ;  /* 0x000000b7b6b77221 */ /* 0x000fe20000010000 */
[----:B------:R-:W2:Y:S01]  /*9430*/  MUFU.EX2 R246, R246 ;  /* 0x000000f600f67308 */ /* 0x000ea20000000800 */
[----:B------:R-:W-:Y:S02]  /*9440*/  FADD.FTZ R185, R184, R185 ;  /* 0x000000b9b8b97221 */ /* 0x000fe40000010000 */
[-C--:B------:R-:W-:Y:S01]  /*9450*/  HMMA.16816.F32 R92, R144, R106.reuse, R92 ;  /* 0x0000006a905c723c */ /* 0x080fe2000000185c */
[----:B-1----:R-:W-:Y:S03]  /*9460*/  F2FP.PACK_AB R104, R199, R198 ;  /* 0x000000c6c768723e */ /* 0x002fe600000000ff */
[----:B------:R-:W-:Y:S02]  /*9470*/  FADD.FTZ R186, R186, R187 ;  /* 0x000000bbbaba7221 */ /* 0x000fe40000010000 */
[----:B------:R-:W-:Y:S01]  /*9480*/  FADD.FTZ R190, R190, R177 ;  /* 0x000000b1bebe7221 */ /* 0x000fe20000010000 */
[----:B------:R-:W-:Y:S01]  /*9490*/  MUFU.EX2 R245, R245 ;  /* 0x000000f500f57308 */ /* 0x000fe20000000800 */
[----:B------:R-:W-:Y:S01]  /*94a0*/  HMMA.16816.F32 R96, R156, R106, R96 ;  /* 0x0000006a9c60723c */ /* 0x000fe20000001860 */
[----:B------:R-:W-:Y:S03]  /*94b0*/  FADD.FTZ R192, R192, R183 ;  /* 0x000000b7c0c07221 */ /* 0x000fe60000010000 */
[----:B------:R-:W-:Y:S02]  /*94c0*/  FADD.FTZ R198, R198, R185 ;  /* 0x000000b9c6c67221 */ /* 0x000fe40000010000 */
[----:B------:R-:W-:Y:S01]  /*94d0*/  FADD.FTZ R191, R191, R190 ;  /* 0x000000bebfbf7221 */ /* 0x000fe20000010000 */
[----:B------:R-:W-:Y:S01]  /*94e0*/  F2FP.PACK_AB R158, R136, R127 ;  /* 0x0000007f889e723e */ /* 0x000fe200000000ff */
[-C--:B------:R-:W-:Y:S01]  /*94f0*/  HMMA.16816.F32 R4, R100, R108.reuse, R4 ;  /* 0x0000006c6404723c */ /* 0x080fe20000001804 */
[----:B------:R-:W1:Y:S03]  /*9500*/  MUFU.EX2 R252, R252 ;  /* 0x000000fc00fc7308 */ /* 0x000e660000000800 */
[----:B------:R-:W-:Y:S01]  /*9510*/  F2FP.PACK_AB R159, R138, R121 ;  /* 0x000000798a9f723e */ /* 0x000fe200000000ff */
[----:B------:R-:W-:Y:S01]  /*9520*/  FADD.FTZ R193, R193, R192 ;  /* 0x000000c0c1c17221 */ /* 0x000fe20000010000 */
[----:B--2---:R-:W-:Y:S01]  /*9530*/  F2FP.PACK_AB R106, R246, R243 ;  /* 0x000000f3f66a723e */ /* 0x004fe200000000ff */
[----:B------:R-:W-:Y:S02]  /*9540*/  FADD.FTZ R198, R199, R198 ;  /* 0x000000c6c7c67221 */ /* 0x000fe40000010000 */
[----:B------:R-:W-:Y:S02]  /*9550*/  FADD.FTZ R194, R194, R191 ;  /* 0x000000bfc2c27221 */ /* 0x000fe40000010000 */
[----:B------:R-:W2:Y:S01]  /*9560*/  MUFU.EX2 R249, R249 ;  /* 0x000000f900f97308 */ /* 0x000ea20000000800 */
[----:B------:R-:W-:Y:S02]  /*9570*/  FADD.FTZ R196, R196, R193 ;  /* 0x000000c1c4c47221 */ /* 0x000fe40000010000 */
[----:B------:R-:W-:Y:S02]  /*9580*/  FADD.FTZ R243, R243, R198 ;  /* 0x000000c6f3f37221 */ /* 0x000fe40000010000 */
[----:B------:R-:W-:Y:S02]  /*9590*/  FADD.FTZ R194, R195, R194 ;  /* 0x000000c2c3c27221 */ /* 0x000fe40000010000 */
[----:B------:R-:W-:Y:S02]  /*95a0*/  FADD.FTZ R197, R197, R196 ;  /* 0x000000c4c5c57221 */ /* 0x000fe40000010000 */
[----:B------:R-:W-:Y:S01]  /*95b0*/  FADD.FTZ R243, R246, R243 ;  /* 0x000000f3f6f37221 */ /* 0x000fe20000010000 */
[----:B------:R-:W3:Y:S01]  /*95c0*/  MUFU.EX2 R247, R247 ;  /* 0x000000f700f77308 */ /* 0x000ee20000000800 */
[C---:B-1----:R-:W-:Y:S01]  /*95d0*/  F2FP.PACK_AB R105, R252.reuse, R245 ;  /* 0x000000f5fc69723e */ /* 0x042fe200000000ff */
[----:B------:R-:W-:Y:S04]  /*95e0*/  FADD.FTZ R245, R245, R186 ;  /* 0x000000baf5f57221 */ /* 0x000fe80000010000 */
[----:B------:R-:W-:Y:S04]  /*95f0*/  FADD.FTZ R252, R252, R245 ;  /* 0x000000f5fcfc7221 */ /* 0x000fe80000010000 */
[----:B------:R-:W-:Y:S01]  /*9600*/  MUFU.EX2 R251, R251 ;  /* 0x000000fb00fb7308 */ /* 0x000fe20000000800 */
[----:B--2---:R-:W-:Y:S09]  /*9610*/  FADD.FTZ R252, R249, R252 ;  /* 0x000000fcf9fc7221 */ /* 0x004ff20000010000 */
[----:B------:R-:W1:Y:S01]  /*9620*/  MUFU.EX2 R250, R250 ;  /* 0x000000fa00fa7308 */ /* 0x000e620000000800 */
[C---:B---3--:R-:W-:Y:S01]  /*9630*/  F2FP.PACK_AB R107, R247.reuse, R249 ;  /* 0x000000f9f76b723e */ /* 0x048fe200000000ff */
[----:B------:R-:W-:Y:S08]  /*9640*/  FADD.FTZ R252, R247, R252 ;  /* 0x000000fcf7fc7221 */ /* 0x000ff00000010000 */
[----:B------:R-:W2:Y:S01]  /*9650*/  MUFU.EX2 R248, R248 ;  /* 0x000000f800f87308 */ /* 0x000ea20000000800 */
[C---:B------:R-:W-:Y:S08]  /*9660*/  HMMA.16816.F32 R8, R104.reuse, R108, R8 ;  /* 0x0000006c6808723c */ /* 0x040ff00000001808 */
[-C--:B------:R-:W-:Y:S01]  /*9670*/  HMMA.16816.F32 R12, R104, R110.reuse, R12 ;  /* 0x0000006e680c723c */ /* 0x080fe2000000180c */
[----:B------:R-:W3:Y:S03]  /*9680*/  MUFU.EX2 R244, R244 ;  /* 0x000000f400f47308 */ /* 0x000ee60000000800 */
[C---:B-1----:R-:W-:Y:S01]  /*9690*/  F2FP.PACK_AB R156, R250.reuse, R251 ;  /* 0x000000fbfa9c723e */ /* 0x042fe200000000ff */
[----:B------:R-:W-:Y:S03]  /*96a0*/  FADD.FTZ R251, R251, R194 ;  /* 0x000000c2fbfb7221 */ /* 0x000fe60000010000 */
[C---:B------:R-:W-:Y:S01]  /*96b0*/  HMMA.16816.F32 R16, R100.reuse, R110, R16 ;  /* 0x0000006e6410723c */ /* 0x040fe20000001810 */
[----:B------:R-:W1:Y:S02]  /*96c0*/  LDSM.16.MT88.4 R108, [R212+0x2880] ;  /* 0x00288000d46c783b */ /* 0x000e640000004200 */
[----:B------:R5:W1:Y:S01]  /*96d0*/  MUFU.EX2 R120, R162 ;  /* 0x000000a200787308 */ /* 0x000a620000000800 */
[----:B------:R-:W-:Y:S02]  /*96e0*/  FADD.FTZ R251, R250, R251 ;  /* 0x000000fbfafb7221 */ /* 0x000fe40000010000 */
[----:B--2---:R-:W-:Y:S02]  /*96f0*/  FADD.FTZ R197, R248, R197 ;  /* 0x000000c5f8c57221 */ /* 0x004fe40000010000 */
[-C--:B----4-:R-:W-:Y:S05]  /*9700*/  HMMA.16816.F32 R20, R100, R112.reuse, R20 ;  /* 0x000000706414723c */ /* 0x090fea0000001814 */
[----:B------:R2:W-:Y:S03]  /*9710*/  MUFU.EX2 R137, R160 ;  /* 0x000000a000897308 */ /* 0x0005e60000000800 */
[C---:B------:R-:W-:Y:S01]  /*9720*/  HMMA.16816.F32 R24, R104.reuse, R112, R24 ;  /* 0x000000706818723c */ /* 0x040fe20000001818 */
[C---:B---3--:R-:W-:Y:S03]  /*9730*/  F2FP.PACK_AB R157, R244.reuse, R248 ;  /* 0x000000f8f49d723e */ /* 0x048fe600000000ff */
[----:B------:R-:W-:Y:S03]  /*9740*/  FADD.FTZ R197, R244, R197 ;  /* 0x000000c5f4c57221 */ /* 0x000fe60000010000 */
[----:B------:R1:W3:Y:S01]  /*9750*/  MUFU.EX2 R153, R161 ;  /* 0x000000a100997308 */ /* 0x0002e20000000800 */
[-C--:B------:R-:W-:Y:S01]  /*9760*/  HMMA.16816.F32 R28, R104, R114.reuse, R28 ;  /* 0x00000072681c723c */ /* 0x080fe2000000181c */
[----:B-----5:R-:W-:Y:S07]  /*9770*/  F2FP.PACK_AB R162, R139, R122 ;  /* 0x0000007a8ba2723e */ /* 0x020fee00000000ff */
[C---:B------:R-:W-:Y:S01]  /*9780*/  HMMA.16816.F32 R32, R100.reuse, R114, R32 ;  /* 0x000000726420723c */ /* 0x040fe20000001820 */
[----:B------:R-:W4:Y:S03]  /*9790*/  LDSM.16.MT88.4 R112, [R214+0x3480] ;  /* 0x00348000d670783b */ /* 0x000f260000004200 */
[----:B--2---:R-:W-:Y:S04]  /*97a0*/  F2FP.PACK_AB R160, R126, R124 ;  /* 0x0000007c7ea0723e */ /* 0x004fe800000000ff */
[-C--:B------:R-:W-:Y:S01]  /*97b0*/  HMMA.16816.F32 R36, R100, R116.reuse, R36 ;  /* 0x000000746424723c */ /* 0x080fe20000001824 */
[----:B-1----:R-:W-:Y:S07]  /*97c0*/  F2FP.PACK_AB R161, R120, R125 ;  /* 0x0000007d78a1723e */ /* 0x002fee00000000ff */
[C---:B------:R-:W-:Y:S01]  /*97d0*/  HMMA.16816.F32 R40, R104.reuse, R116, R40 ;  /* 0x000000746828723c */ /* 0x040fe20000001828 */
[----:B---3--:R-:W-:Y:S07]  /*97e0*/  F2FP.PACK_AB R163, R153, R137 ;  /* 0x0000008999a3723e */ /* 0x008fee00000000ff */
[-C--:B------:R-:W-:Y:S08]  /*97f0*/  HMMA.16816.F32 R44, R104, R118.reuse, R44 ;  /* 0x00000076682c723c */ /* 0x080ff0000000182c */
[C---:B------:R-:W-:Y:S01]  /*9800*/  HMMA.16816.F32 R48, R100.reuse, R118, R48 ;  /* 0x000000766430723c */ /* 0x040fe20000001830 */
[----:B------:R-:W1:Y:S07]  /*9810*/  LDSM.16.MT88.4 R116, [R212+0x3480] ;  /* 0x00348000d474783b */ /* 0x000e6e0000004200 */
[-C--:B------:R-:W-:Y:S08]  /*9820*/  HMMA.16816.F32 R52, R100, R108.reuse, R52 ;  /* 0x0000006c6434723c */ /* 0x080ff00000001834 */
[C---:B------:R-:W-:Y:S08]  /*9830*/  HMMA.16816.F32 R56, R104.reuse, R108, R56 ;  /* 0x0000006c6838723c */ /* 0x040ff00000001838 */
[-C--:B------:R-:W-:Y:S08]  /*9840*/  HMMA.16816.F32 R60, R104, R110.reuse, R60 ;  /* 0x0000006e683c723c */ /* 0x080ff0000000183c */
[C---:B------:R-:W-:Y:S01]  /*9850*/  HMMA.16816.F32 R64, R100.reuse, R110, R64 ;  /* 0x0000006e6440723c */ /* 0x040fe20000001840 */
[----:B------:R-:W2:Y:S07]  /*9860*/  LDSM.16.MT88.4 R108, [R212+0x2080] ;  /* 0x00208000d46c783b */ /* 0x000eae0000004200 */
[-C--:B----4-:R-:W-:Y:S08]  /*9870*/  HMMA.16816.F32 R68, R100, R112.reuse, R68 ;  /* 0x000000706444723c */ /* 0x090ff00000001844 */
[C---:B------:R-:W-:Y:S08]  /*9880*/  HMMA.16816.F32 R72, R104.reuse, R112, R72 ;  /* 0x000000706848723c */ /* 0x040ff00000001848 */
[-C--:B------:R-:W-:Y:S08]  /*9890*/  HMMA.16816.F32 R76, R104, R114.reuse, R76 ;  /* 0x00000072684c723c */ /* 0x080ff0000000184c */
[C---:B------:R-:W-:Y:S08]  /*98a0*/  HMMA.16816.F32 R80, R100.reuse, R114, R80 ;  /* 0x000000726450723c */ /* 0x040ff00000001850 */
[-C--:B-1----:R-:W-:Y:S08]  /*98b0*/  HMMA.16816.F32 R84, R100, R116.reuse, R84 ;  /* 0x000000746454723c */ /* 0x082ff00000001854 */
[C---:B------:R-:W-:Y:S08]  /*98c0*/  HMMA.16816.F32 R88, R104.reuse, R116, R88 ;  /* 0x000000746858723c */ /* 0x040ff00000001858 */
[-C--:B------:R-:W-:Y:S08]  /*98d0*/  HMMA.16816.F32 R92, R104, R118.reuse, R92 ;  /* 0x00000076685c723c */ /* 0x080ff0000000185c */
[----:B------:R-:W-:Y:S08]  /*98e0*/  HMMA.16816.F32 R96, R100, R118, R96 ;  /* 0x000000766460723c */ /* 0x000ff00000001860 */
[-C--:B------:R-:W-:Y:S01]  /*98f0*/  HMMA.16816.F32 R144, R156, R132.reuse, R4 ;  /* 0x000000849c90723c */ /* 0x080fe20000001804 */
[----:B------:R-:W1:Y:S07]  /*9900*/  LDSM.16.MT88.4 R4, [R212+0x3880] ;  /* 0x00388000d404783b */ /* 0x000e6e0000004200 */
[C---:B------:R-:W-:Y:S07]  /*9910*/  HMMA.16816.F32 R140, R160.reuse, R132, R8 ;  /* 0x00000084a08c723c */ /* 0x040fee0000001808 */
[----:B------:R-:W-:Y:S02]  /*9920*/  MOV R11, R139 ;  /* 0x0000008b000b7202 */ /* 0x000fe40000000f00 */
[----:B------:R-:W-:Y:S03]  /*9930*/  MOV R10, R138 ;  /* 0x0000008a000a7202 */ /* 0x000fe60000000f00 */
[----:B------:R-:W-:Y:S02]  /*9940*/  MOV R9, R137 ;  /* 0x0000008900097202 */ /* 0x000fe40000000f00 */
[----:B------:R-:W-:Y:S02]  /*9950*/  MOV R8, R136 ;  /* 0x0000008800087202 */ /* 0x000fe40000000f00 */
[-C--:B------:R-:W-:Y:S07]  /*9960*/  HMMA.16816.F32 R136, R160, R134.reuse, R12 ;  /* 0x00000086a088723c */ /* 0x080fee000000180c */
[----:B------:R-:W-:Y:S01]  /*9970*/  MOV R12, R127 ;  /* 0x0000007f000c7202 */ /* 0x000fe20000000f00 */
[C---:B------:R-:W-:Y:S01]  /*9980*/  HMMA.16816.F32 R132, R156.reuse, R134, R16 ;  /* 0x000000869c84723c */ /* 0x040fe20000001810 */
[----:B------:R-:W-:Y:S03]  /*9990*/  MOV R15, R122 ;  /* 0x0000007a000f7202 */ /* 0x000fe60000000f00 */
[----:B------:R-:W-:Y:S01]  /*99a0*/  MOV R14, R121 ;  /* 0x00000079000e7202 */ /* 0x000fe20000000f00 */
[----:B------:R-:W-:Y:S01]  /*99b0*/  FADD.FTZ R251, R12, R251 ;  /* 0x000000fb0cfb7221 */ /* 0x000fe20000010000 */
[----:B------:R-:W-:Y:S02]  /*99c0*/  MOV R13, R120 ;  /* 0x00000078000d7202 */ /* 0x000fe40000000f00 */
[-C--:B--2---:R-:W-:Y:S01]  /*99d0*/  HMMA.16816.F32 R128, R156, R108.reuse, R20 ;  /* 0x0000006c9c80723c */ /* 0x084fe20000001814 */
[----:B------:R-:W-:Y:S03]  /*99e0*/  MOV R19, R126 ;  /* 0x0000007e00137202 */ /* 0x000fe60000000f00 */
[----:B------:R-:W-:Y:S01]  /*99f0*/  MOV R18, R125 ;  /* 0x0000007d00127202 */ /* 0x000fe20000000f00 */
[----:B------:R-:W-:Y:S01]  /*9a00*/  FADD.FTZ R197, R14, R197 ;  /* 0x000000c50ec57221 */ /* 0x000fe20000010000 */
[----:B------:R-:W-:Y:S01]  /*9a10*/  MOV R17, R124 ;  /* 0x0000007c00117202 */ /* 0x000fe20000000f00 */
[----:B------:R-:W-:Y:S01]  /*9a20*/  FADD.FTZ R232, R8, R251 ;  /* 0x000000fb08e87221 */ /* 0x000fe20000010000 */
[C---:B------:R-:W-:Y:S01]  /*9a30*/  HMMA.16816.F32 R124, R160.reuse, R108, R24 ;  /* 0x0000006ca07c723c */ /* 0x040fe20000001818 */
[----:B------:R-:W-:Y:S03]  /*9a40*/  FADD.FTZ R252, R18, R252 ;  /* 0x000000fc12fc7221 */ /* 0x000fe60000010000 */
[----:B------:R-:W-:Y:S02]  /*9a50*/  FADD.FTZ R243, R17, R243 ;  /* 0x000000f311f37221 */ /* 0x000fe40000010000 */
[----:B------:R-:W-:Y:S02]  /*9a60*/  FADD.FTZ R252, R13, R252 ;  /* 0x000000fc0dfc7221 */ /* 0x000fe40000010000 */
[-C--:B------:R-:W-:Y:S01]  /*9a70*/  HMMA.16816.F32 R120, R160, R110.reuse, R28 ;  /* 0x0000006ea078723c */ /* 0x080fe2000000181c */
[----:B------:R-:W-:Y:S03]  /*9a80*/  FADD.FTZ R243, R19, R243 ;  /* 0x000000f313f37221 */ /* 0x000fe60000010000 */
[----:B------:R-:W-:Y:S02]  /*9a90*/  FADD.FTZ R252, R9, R252 ;  /* 0x000000fc09fc7221 */ /* 0x000fe40000010000 */
[----:B------:R-:W-:Y:S02]  /*9aa0*/  FADD.FTZ R243, R15, R243 ;  /* 0x000000f30ff37221 */ /* 0x000fe40000010000 */
[C---:B------:R-:W-:Y:S01]  /*9ab0*/  HMMA.16816.F32 R116, R156.reuse, R110, R32 ;  /* 0x0000006e9c74723c */ /* 0x040fe20000001820 */
[----:B------:R-:W-:Y:S03]  /*9ac0*/  FADD.FTZ R231, R10, R197 ;  /* 0x000000c50ae77221 */ /* 0x000fe60000010000 */
[----:B------:R-:W-:Y:S02]  /*9ad0*/  FADD.FTZ R230, R11, R243 ;  /* 0x000000f30be67221 */ /* 0x000fe40000010000 */
[----:B------:R-:W-:Y:S02]  /*9ae0*/  FADD.FTZ R227, R153, R252 ;  /* 0x000000fc99e37221 */ /* 0x000fe40000010000 */
        /* <DEDUP_REMOVED lines=12> */
[-C--:B-1----:R-:W-:Y:S08]  /*9bb0*/  HMMA.16816.F32 R84, R156, R4.reuse, R84 ;  /* 0x000000049c54723c */ /* 0x082ff00000001854 */
[C---:B------:R-:W-:Y:S08]  /*9bc0*/  HMMA.16816.F32 R88, R160.reuse, R4, R88 ;  /* 0x00000004a058723c */ /* 0x040ff00000001858 */
[-C--:B------:R-:W-:Y:S08]  /*9bd0*/  HMMA.16816.F32 R92, R160, R6.reuse, R92 ;  /* 0x00000006a05c723c */ /* 0x080ff0000000185c */
[----:B------:R-:W-:Y:S01]  /*9be0*/  HMMA.16816.F32 R96, R156, R6, R96 ;  /* 0x000000069c60723c */ /* 0x000fe20000001860 */
[----:B------:R-:W-:-:S07]  /*9bf0*/  @P0 BRA `(.L_x_198) ;  /* 0xffffbbe000000947 */ /* 0x000fce000383ffff */
.L_x_179:
[----:B------:R-:W1:Y:S01]  /*9c00*/  S2UR UR10, SR_CTAID.X ;  /* 0x00000000000a79c3 */ /* 0x000e620000002500 */
[----:B------:R-:W-:Y:S01]  /*9c10*/  ULDC.64 UR4, c[0x0][0x2c8] ;  /* 0x0000b20000047ab9 */ /* 0x000fe20000000a00 */
[----:B------:R-:W-:Y:S01]  /*9c20*/  PLOP3.LUT P0, PT, PT, PT, UP1, 0x40, 0x0 ;  /* 0x000000000000781c */ /* 0x000fe20003f0e818 */
[----:B-1----:R-:W-:-:S04]  /*9c30*/  ULEA UR10, UR10, 0x7f, 0x7 ;  /* 0x0000007f0a0a7891 */ /* 0x002fc8000f8e383f */
[----:B------:R-:W-:-:S03]  /*9c40*/  UIMAD.WIDE.U32 UR12, UR10, UR4, URZ ;  /* 0x000000040a0c72a5 */ /* 0x000fc6000f8e003f */
[----:B------:R-:W-:Y:S02]  /*9c50*/  ULDC UR4, c[0x0][0x168] ;  /* 0x00005a0000047ab9 */ /* 0x000fe40000000800 */
[----:B------:R-:W-:Y:S02]  /*9c60*/  @UP2 USHF.R.U32.HI UR10, URZ, UR5, UR13 ;  /* 0x000000053f0a2299 */ /* 0x000fe4000801160d */
[----:B------:R-:W-:Y:S02]  /*9c70*/  UIADD3 UR4, -UR4, 0x1, URZ ;  /* 0x0000000104047890 */ /* 0x000fe4000fffe13f */
[----:B------:R-:W-:Y:S02]  /*9c80*/  ULDC UR5, c[0x0][0x1d0] ;  /* 0x0000740000057ab9 */ /* 0x000fe40000000800 */
[----:B------:R-:W-:-:S03]  /*9c90*/  UIADD3 UR11, UR10, UR5, UR4 ;  /* 0x000000050a0b7290 */ /* 0x000fc6000fffe004 */
[----:B------:R-:W-:Y:S02]  /*9ca0*/  ULDC UR10, c[0x0][0x324] ;  /* 0x0000c900000a7ab9 */ /* 0x000fe40000000800 */
[----:B------:R-:W-:Y:S01]  /*9cb0*/  UIADD3 UR10, UR11, -UR10, URZ ;  /* 0x8000000a0b0a7290 */ /* 0x000fe2000fffe03f */
[----:B------:R-:W-:Y:S05]  /*9cc0*/  @P0 BRA `(.L_x_199) ;  /* 0x0000014000000947 */ /* 0x000fea0003800000 */
        /* <DEDUP_REMOVED lines=11> */
.L_x_200:
[----:B------:R-:W-:Y:S02]  /*9d80*/  ULDC UR4, c[0x0][0x32c] ;  /* 0x0000cb0000047ab9 */ /* 0x000fe40000000800 */
[----:B------:R-:W-:-:S03]  /*9d90*/  UISETP.NE.AND UP0, UPT, UR4, 0x1, UPT ;  /* 0x000000010400788c */ /* 0x000fc6000bf05270 */
[----:B------:R-:W-:Y:S02]  /*9da0*/  ULDC.64 UR4, c[0x0][0x330] ;  /* 0x0000cc0000047ab9 */ /* 0x000fe40000000a00 */
[----:B------:R-:W-:-:S06]  /*9db0*/  UIMAD.WIDE.U32 UR12, UR11, UR4, URZ ;  /* 0x000000040b0c72a5 */ /* 0x000fcc000f8e003f */
[----:B------:R-:W-:Y:S02]  /*9dc0*/  @UP0 USHF.R.U32.HI UR11, URZ, UR5, UR13 ;  /* 0x000000053f0b0299 */ /* 0x000fe4000801160d */
.L_x_201:
[----:B------:R-:W-:Y:S02]  /*9dd0*/  ULDC UR4, c[0x0][0x32c] ;  /* 0x0000cb0000047ab9 */ /* 0x000fe40000000800 */
[----:B------:R-:W-:-:S04]  /*9de0*/  UIMAD UR4, UR11, UR4, URZ ;  /* 0x000000040b0472a4 */ /* 0x000fc8000f8e023f */
[----:B------:R-:W-:-:S04]  /*9df0*/  UISETP.LT.AND UP0, UPT, UR10, UR4, UPT ;  /* 0x000000040a00728c */ /* 0x000fc8000bf01270 */
[----:B------:R-:W-:-:S04]  /*9e00*/  USEL UR10, UR10, UR4, !UP0 ;  /* 0x000000040a0a7287 */ /* 0x000fc8000c000000 */
.L_x_199:
[----:B------:R-:W-:-:S04]  /*9e10*/  UIADD3 UR10, UR10, 0x2f, URZ ;  /* 0x0000002f0a0a7890 */ /* 0x000fc8000fffe03f */
[----:B------:R-:W-:-:S04]  /*9e20*/  UIMAD.WIDE UR4, UR10, 0x2aaaaaab, URZ ;  /* 0x2aaaaaab0a0478a5 */ /* 0x000fc8000f8e023f */
[----:B------:R-:W-:-:S04]  /*9e30*/  USHF.R.U32.HI UR4, URZ, 0x1f, UR5 ;  /* 0x0000001f3f047899 */ /* 0x000fc80008011605 */
[----:B------:R-:W-:-:S04]  /*9e40*/  ULEA.HI.SX32 UR4, UR5, UR4, 0x1d ;  /* 0x0000000405047291 */ /* 0x000fc8000f8fea3f */
[----:B------:R-:W-:-:S04]  /*9e50*/  UISETP.LT.AND UP0, UPT, UR6, UR4, UPT ;  /* 0x000000040600728c */ /* 0x000fc8000bf01270 */
[----:B------:R-:W-:-:S06]  /*9e60*/  USEL UR4, UR6, UR4, !UP0 ;  /* 0x0000000406047287 */ /* 0x000fcc000c000000 */
[----:B------:R-:W-:-:S13]  /*9e70*/  ISETP.GE.AND P0, PT, R233, UR4, PT ;  /* 0x00000004e9007c0c */ /* 0x000fda000bf06270 */
[----:B------:R-:W-:Y:S05]  /*9e80*/  @!P0 BRA `(.L_x_202) ;  /* 0x0000303000008947 */ /* 0x000fea0003800000 */
[C---:B------:R-:W-:Y:S02]  /*9e90*/  IADD3 R246, P0, R234.reuse, 0x20, RZ ;  /* 0x00000020eaf67810 */ /* 0x040fe40007f1e0ff */
[----:B------:R-:W-:Y:S02]  /*9ea0*/  IADD3 R244, P2, R234, 0x40, RZ ;  /* 0x00000040eaf47810 */ /* 0x000fe40007f5e0ff */
[C---:B------:R-:W-:Y:S01]  /*9eb0*/  IADD3 R242, P1, R220.reuse, 0x20, RZ ;  /* 0x00000020dcf27810 */ /* 0x040fe20007f3e0ff */
[--C-:B------:R-:W-:Y:S01]  /*9ec0*/  IMAD.X R245, RZ, RZ, R237.reuse, P0 ;  /* 0x000000fffff57224 */ /* 0x100fe200000e06ed */
[----:B------:R-:W-:Y:S01]  /*9ed0*/  IADD3 R240, P0, R220, 0x40, RZ ;  /* 0x00000040dcf07810 */ /* 0x000fe20007f1e0ff */
[----:B------:R-:W-:Y:S02]  /*9ee0*/  IMAD.X R243, RZ, RZ, R237, P2 ;  /* 0x000000fffff37224 */ /* 0x000fe400010e06ed */
[--C-:B------:R-:W-:Y:S02]  /*9ef0*/  IMAD.X R241, RZ, RZ, R229.reuse, P1 ;  /* 0x000000fffff17224 */ /* 0x100fe400008e06e5 */
[----:B------:R-:W-:-:S02]  /*9f00*/  IMAD.X R239, RZ, RZ, R229, P0 ;  /* 0x000000ffffef7224 */ /* 0x000fc400000e06e5 */
.L_x_205:
[----:B------:R-:W-:Y:S04]  /*9f10*/  DEPBAR.LE SB0, 0x0 ;  /* 0x000080000000791a */ /* 0x000fe80000000000 */
[----:B------:R-:W-:Y:S01]  /*9f20*/  BAR.SYNC.DEFER_BLOCKING 0x0 ;  /* 0x0000000000007b1d */ /* 0x000fe20000010000 */
[----:B------:R-:W-:Y:S01]  /*9f30*/  ISETP.LT.AND P0, PT, R233, UR6, PT ;  /* 0x00000006e9007c0c */ /* 0x000fe2000bf01270 */
[----:B------:R-:W-:Y:S01]  /*9f40*/  IMAD.MOV.U32 R148, RZ, RZ, R3 ;  /* 0x000000ffff947224 */ /* 0x000fe200078e0003 */
[----:B------:R-:W-:Y:S01]  /*9f50*/  MOV R153, R2 ;  /* 0x0000000200997202 */ /* 0x000fe20000000f00 */
[----:B------:R-:W-:Y:S02]  /*9f60*/  IMAD.MOV.U32 R149, RZ, RZ, R0 ;  /* 0x000000ffff957224 */ /* 0x000fe400078e0000 */
        /* <DEDUP_REMOVED lines=18> */
[-C--:B------:R-:W-:Y:S02]  /*a090*/  IADD3 R10, P0, R234, R16.reuse, RZ ;  /* 0x00000010ea0a7210 */ /* 0x080fe40007f1e0ff */
[-C--:B------:R-:W-:Y:S01]  /*a0a0*/  IADD3 R8, P1, R244, R16.reuse, RZ ;  /* 0x00000010f4087210 */ /* 0x080fe20007f3e0ff */
[----:B------:R-:W-:Y:S01]  /*a0b0*/  IMAD.IADD R4, R17, 0x1, R5 ;  /* 0x0000000111047824 */ /* 0x000fe200078e0205 */
[----:B------:R-:W-:Y:S03]  /*a0c0*/  LEA R14, P2, R10, c[0x0][0x1f8], 0x1 ;  /* 0x00007e000a0e7a11 */ /* 0x000fe600078408ff */
[----:B------:R-:W-:Y:S01]  /*a0d0*/  IMAD.X R5, R4, 0x1, R237, P0 ;  /* 0x0000000104057824 */ /* 0x000fe200000e06ed */
[-C--:B------:R-:W-:Y:S01]  /*a0e0*/  IADD3 R6, P0, R246, R16.reuse, RZ ;  /* 0x00000010f6067210 */ /* 0x080fe20007f1e0ff */
[----:B------:R-:W-:Y:S03]  /*a0f0*/  IMAD.X R7, R4, 0x1, R243, P1 ;  /* 0x0000000104077824 */ /* 0x000fe600008e06f3 */
[----:B------:R-:W-:Y:S01]  /*a100*/  LEA.HI.X R15, R10, c[0x0][0x1fc], R5, 0x1, P2 ;  /* 0x00007f000a0f7a11 */ /* 0x000fe200010f0c05 */
[----:B------:R-:W-:Y:S01]  /*a110*/  IMAD.X R5, R4, 0x1, R245, P0 ;  /* 0x0000000104057824 */ /* 0x000fe200000e06f5 */
[C---:B------:R-:W-:Y:S02]  /*a120*/  LEA R12, P2, R6.reuse, c[0x0][0x1f8], 0x1 ;  /* 0x00007e00060c7a11 */ /* 0x040fe400078408ff */
[----:B------:R-:W-:Y:S01]  /*a130*/  @!P3 IADD3 R9, P0, R225, R16, RZ ;  /* 0x00000010e109b210 */ /* 0x000fe20007f1e0ff */
[----:B------:R-:W-:Y:S01]  /*a140*/  @!PT LDS RZ, [RZ] ;  /* 0x00000000fffff984 */ /* 0x000fe20000000800 */
[----:B------:R-:W-:Y:S01]  /*a150*/  @!PT LDS RZ, [RZ] ;  /* 0x00000000fffff984 */ /* 0x000fe20000000800 */
[----:B------:R-:W-:Y:S01]  /*a160*/  @!PT LDS RZ, [RZ] ;  /* 0x00000000fffff984 */ /* 0x000fe20000000800 */
[----:B------:R4:W-:Y:S01]  /*a170*/  LDGSTS.E.BYPASS.LTC128B.128 [R218+0x1880], [R14.64], !P6 ;  /* 0x018800000eda7fae */ /* 0x0009e2000f101d48 */
[----:B------:R-:W-:Y:S02]  /*a180*/  LEA.HI.X R13, R6, c[0x0][0x1fc], R5, 0x1, P2 ;  /* 0x00007f00060d7a11 */ /* 0x000fe400010f0c05 */
[C---:B------:R-:W-:Y:S01]  /*a190*/  @!P3 IADD3 R5, P2, R9.reuse, R234, RZ ;  /* 0x000000ea0905b210 */ /* 0x040fe20007f5e0ff */
[----:B------:R-:W-:Y:S01]  /*a1a0*/  @!P3 IMAD.X R4, R4, 0x1, R224, P0 ;  /* 0x000000010404b824 */ /* 0x000fe200000e06e0 */
[C---:B------:R-:W-:Y:S01]  /*a1b0*/  LEA R10, P1, R8.reuse, c[0x0][0x1f8], 0x1 ;  /* 0x00007e00080a7a11 */ /* 0x040fe200078208ff */
[----:B------:R4:W-:Y:S03]  /*a1c0*/  LDGSTS.E.BYPASS.LTC128B.128 [R218+0x2480], [R12.64], !P5 ;  /* 0x024800000cda7fae */ /* 0x0009e6000e901d48 */
[----:B------:R-:W-:Y:S01]  /*a1d0*/  LEA.HI.X R11, R8, c[0x0][0x1fc], R7, 0x1, P1 ;  /* 0x00007f00080b7a11 */ /* 0x000fe200008f0c07 */
[C---:B------:R-:W-:Y:S01]  /*a1e0*/  @!P3 IMAD.X R8, R4.reuse, 0x1, R237, P2 ;  /* 0x000000010408b824 */ /* 0x040fe200010e06ed */
[----:B------:R-:W-:Y:S02]  /*a1f0*/  @!P3 IADD3 R6, P1, R9, R246, RZ ;  /* 0x000000f60906b210 */ /* 0x000fe40007f3e0ff */
[----:B------:R-:W-:Y:S01]  /*a200*/  @!P3 LEA R18, P2, R5, c[0x0][0x1f8], 0x1 ;  /* 0x00007e000512ba11 */ /* 0x000fe200078408ff */
[----:B------:R4:W-:Y:S01]  /*a210*/  LDGSTS.E.BYPASS.LTC128B.128 [R218+0x3080], [R10.64], !P4 ;  /* 0x030800000ada7fae */ /* 0x0009e2000e101d48 */
[----:B------:R-:W-:Y:S01]  /*a220*/  @!P3 IADD3 R9, P0, R9, R244, RZ ;  /* 0x000000f40909b210 */ /* 0x000fe20007f1e0ff */
[----:B------:R-:W-:Y:S01]  /*a230*/  @!P3 IMAD.X R7, R4, 0x1, R245, P1 ;  /* 0x000000010407b824 */ /* 0x000fe200008e06f5 */
[----:B------:R-:W-:Y:S02]  /*a240*/  @!P3 LEA.HI.X R19, R5, c[0x0][0x1fc], R8, 0x1, P2 ;  /* 0x00007f000513ba11 */ /* 0x000fe400010f0c08 */
[----:B------:R-:W-:Y:S01]  /*a250*/  @!P3 LEA R16, P1, R6, c[0x0][0x1f8], 0x1 ;  /* 0x00007e000610ba11 */ /* 0x000fe200078208ff */
[----:B------:R-:W-:Y:S01]  /*a260*/  @!P3 IMAD.X R4, R4, 0x1, R243, P0 ;  /* 0x000000010404b824 */ /* 0x000fe200000e06f3 */
[C---:B------:R-:W-:Y:S01]  /*a270*/  @!P3 LEA R20, P0, R9.reuse, c[0x0][0x1f8], 0x1 ;  /* 0x00007e000914ba11 */ /* 0x040fe200078008ff */
[----:B------:R4:W-:Y:S01]  /*a280*/  @!P3 LDGSTS.E.BYPASS.LTC128B.128 [R218+0x2080], [R18.64], !P6 ;  /* 0x0208000012dabfae */ /* 0x0009e2000f101d48 */
[----:B------:R-:W-:Y:S02]  /*a290*/  @!P3 LEA.HI.X R17, R6, c[0x0][0x1fc], R7, 0x1, P1 ;  /* 0x00007f000611ba11 */ /* 0x000fe400008f0c07 */
[----:B------:R-:W-:Y:S03]  /*a2a0*/  @!P3 LEA.HI.X R21, R9, c[0x0][0x1fc], R4, 0x1, P0 ;  /* 0x00007f000915ba11 */ /* 0x000fe600000f0c04 */
[----:B------:R4:W-:Y:S05]  /*a2b0*/  @!P3 LDGSTS.E.BYPASS.LTC128B.128 [R218+0x2c80], [R16.64], !P5 ;  /* 0x02c8000010dabfae */ /* 0x0009ea000e901d48 */
[----:B------:R4:W-:Y:S02]  /*a2c0*/  @!P3 LDGSTS.E.BYPASS.LTC128B.128 [R218+0x3880], [R20.64], !P4 ;  /* 0x0388000014dabfae */ /* 0x0009e4000e101d48 */
.L_x_203:
        /* <DEDUP_REMOVED lines=9> */
[-C--:B-1----:R-:W-:Y:S01]  /*a360*/  HMMA.16816.F32 R20, R156, R32.reuse, RZ ;  /* 0x000000209c14723c */ /* 0x082fe200000018ff */
[----:B------:R-:W1:Y:S07]  /*a370*/  LDSM.16.M88.4 R192, [R216+0x4c80] ;  /* 0x004c8000d8c0783b */ /* 0x000e6e0000000200 */
[C---:B------:R-:W-:Y:S01]  /*a380*/  HMMA.16816.F32 R24, R44.reuse, R32, RZ ;  /* 0x000000202c18723c */ /* 0x040fe200000018ff */
[----:B------:R-:W-:Y:S07]  /*a390*/  LDSM.16.M88.4 R196, [R209] ;  /* 0x00000000d1c4783b */ /* 0x000fee0000000200 */
[-C--:B------:R-:W-:Y:S01]  /*a3a0*/  HMMA.16816.F32 R28, R44, R34.reuse, RZ ;  /* 0x000000222c1c723c */ /* 0x080fe200000018ff */
[----:B------:R-:W-:Y:S07]  /*a3b0*/  LDSM.16.M88.4 R200, [R213+0x9080] ;  /* 0x00908000d5c8783b */ /* 0x000fee0000000200 */
[C---:B------:R-:W-:Y:S08]  /*a3c0*/  HMMA.16816.F32 R32, R156.reuse, R34, RZ ;  /* 0x000000229c20723c */ /* 0x040ff000000018ff */
[-C--:B------:R-:W-:Y:S08]  /*a3d0*/  HMMA.16816.F32 R36, R156, R48.reuse, RZ ;  /* 0x000000309c24723c */ /* 0x080ff000000018ff */
[C---:B------:R-:W-:Y:S08]  /*a3e0*/  HMMA.16816.F32 R40, R44.reuse, R48, RZ ;  /* 0x000000302c28723c */ /* 0x040ff000000018ff */
[-C--:B------:R-:W-:Y:S08]  /*a3f0*/  HMMA.16816.F32 R44, R44, R50.reuse, RZ ;  /* 0x000000322c2c723c */ /* 0x080ff000000018ff */
[----:B------:R-:W-:Y:S01]  /*a400*/  HMMA.16816.F32 R48, R156, R50, RZ ;  /* 0x000000329c30723c */ /* 0x000fe200000018ff */
[----:B------:R-:W3:Y:S07]  /*a410*/  LDSM.16.M88.4 R156, [R216+0x5080] ;  /* 0x00508000d89c783b */ /* 0x000eee0000000200 */
[-C--:B------:R-:W-:Y:S08]  /*a420*/  HMMA.16816.F32 R4, R164, R168.reuse, R4 ;  /* 0x000000a8a404723c */ /* 0x080ff00000001804 */
[C---:B------:R-:W-:Y:S08]  /*a430*/  HMMA.16816.F32 R8, R172.reuse, R168, R8 ;  /* 0x000000a8ac08723c */ /* 0x040ff00000001808 */
[-C--:B------:R-:W-:Y:S08]  /*a440*/  HMMA.16816.F32 R12, R172, R170.reuse, R12 ;  /* 0x000000aaac0c723c */ /* 0x080ff0000000180c */
[C---:B------:R-:W-:Y:S01]  /*a450*/  HMMA.16816.F32 R16, R164.reuse, R170, R16 ;  /* 0x000000aaa410723c */ /* 0x040fe20000001810 */
[----:B------:R-:W4:Y:S07]  /*a460*/  LDSM.16.M88.4 R168, [R213+0x8080] ;  /* 0x00808000d5a8783b */ /* 0x000f2e0000000200 */
        /* <DEDUP_REMOVED lines=10> */
[----:B------:R-:W5:Y:S08]  /*a510*/  LDSM.16.M88.4 R164, [R208] ;  /* 0x00000000d0a4783b */ /* 0x000f700000000200 */
[----:B------:R-:W3:Y:S01]  /*a520*/  LDSM.16.M88.4 R180, [R216+0x5480] ;  /* 0x00548000d8b4783b */ /* 0x000ee20000000200 */
[-C--:B--2---:R-:W-:Y:S08]  /*a530*/  HMMA.16816.F32 R4, R160, R184.reuse, R4 ;  /* 0x000000b8a004723c */ /* 0x084ff00000001804 */
        /* <DEDUP_REMOVED lines=8> */
[----:B------:R-:W-:Y:S07]  /*a5c0*/  LDSM.16.M88.4 R192, [R206] ;  /* 0x00000000cec0783b */ /* 0x000fee0000000200 */
[-C--:B---3--:R-:W-:Y:S08]  /*a5d0*/  HMMA.16816.F32 R36, R160, R156.reuse, R36 ;  /* 0x0000009ca024723c */ /* 0x088ff00000001824 */
[C---:B------:R-:W-:Y:S08]  /*a5e0*/  HMMA.16816.F32 R40, R188.reuse, R156, R40 ;  /* 0x0000009cbc28723c */ /* 0x040ff00000001828 */
[-C--:B------:R-:W-:Y:S01]  /*a5f0*/  HMMA.16816.F32 R44, R188, R158.reuse, R44 ;  /* 0x0000009ebc2c723c */ /* 0x080fe2000000182c */
[----:B------:R-:W-:Y:S07]  /*a600*/  LDSM.16.M88.4 R188, [R213+0xa080] ;  /* 0x00a08000d5bc783b */ /* 0x000fee0000000200 */
[----:B------:R-:W-:Y:S01]  /*a610*/  HMMA.16816.F32 R48, R160, R158, R48 ;  /* 0x0000009ea030723c */ /* 0x000fe20000001830 */
[----:B------:R-:W1:Y:S07]  /*a620*/  LDSM.16.M88.4 R156, [R217+0xb080] ;  /* 0x00b08000d99c783b */ /* 0x000e6e0000000200 */
[-C--:B----4-:R-:W-:Y:S01]  /*a630*/  HMMA.16816.F32 R4, R168, R196.reuse, R4 ;  /* 0x000000c4a804723c */ /* 0x090fe20000001804 */
[----:B------:R-:W2:Y:S07]  /*a640*/  LDSM.16.M88.4 R160, [R216+0x5880] ;  /* 0x00588000d8a0783b */ /* 0x000eae0000000200 */
[C---:B------:R-:W-:Y:S08]  /*a650*/  HMMA.16816.F32 R8, R200.reuse, R196, R8 ;  /* 0x000000c4c808723c */ /* 0x040ff00000001808 */
[-C--:B------:R-:W-:Y:S08]  /*a660*/  HMMA.16816.F32 R12, R200, R198.reuse, R12 ;  /* 0x000000c6c80c723c */ /* 0x080ff0000000180c */
[C---:B------:R-:W-:Y:S08]  /*a670*/  HMMA.16816.F32 R16, R168.reuse, R198, R16 ;  /* 0x000000c6a810723c */ /* 0x040ff00000001810 */
[-C--:B-----5:R-:W-:Y:S08]  /*a680*/  HMMA.16816.F32 R20, R168, R164.reuse, R20 ;  /* 0x000000a4a814723c */ /* 0x0a0ff00000001814 */
[C---:B------:R-:W-:Y:S08]  /*a690*/  HMMA.16816.F32 R24, R200.reuse, R164, R24 ;  /* 0x000000a4c818723c */ /* 0x040ff00000001818 */
[-C--:B------:R-:W-:Y:S08]  /*a6a0*/  HMMA.16816.F32 R28, R200, R166.reuse, R28 ;  /* 0x000000a6c81c723c */ /* 0x080ff0000000181c */
[C---:B------:R-:W-:Y:S01]  /*a6b0*/  HMMA.16816.F32 R32, R168.reuse, R166, R32 ;  /* 0x000000a6a820723c */ /* 0x040fe20000001820 */
[----:B------:R-:W3:Y:S07]  /*a6c0*/  LDSM.16.M88.4 R164, [R213+0xb080] ;  /* 0x00b08000d5a4783b */ /* 0x000eee0000000200 */
[-C--:B------:R-:W-:Y:S08]  /*a6d0*/  HMMA.16816.F32 R36, R168, R172.reuse, R36 ;  /* 0x000000aca824723c */ /* 0x080ff00000001824 */
[C---:B------:R-:W-:Y:S08]  /*a6e0*/  HMMA.16816.F32 R40, R200.reuse, R172, R40 ;  /* 0x000000acc828723c */ /* 0x040ff00000001828 */
[-C--:B------:R-:W-:Y:S08]  /*a6f0*/  HMMA.16816.F32 R44, R200, R174.reuse, R44 ;  /* 0x000000aec82c723c */ /* 0x080ff0000000182c */
[----:B------:R-:W-:Y:S08]  /*a700*/  HMMA.16816.F32 R48, R168, R174, R48 ;  /* 0x000000aea830723c */ /* 0x000ff00000001830 */
[-C--:B------:R-:W-:Y:S08]  /*a710*/  HMMA.16816.F32 R4, R176, R180.reuse, R4 ;  /* 0x000000b4b004723c */ /* 0x080ff00000001804 */
[C---:B-1----:R-:W-:Y:S08]  /*a720*/  HMMA.16816.F32 R8, R156.reuse, R180, R8 ;  /* 0x000000b49c08723c */ /* 0x042ff00000001808 */
[-C--:B------:R-:W-:Y:S08]  /*a730*/  HMMA.16816.F32 R12, R156, R182.reuse, R12 ;  /* 0x000000b69c0c723c */ /* 0x080ff0000000180c */
[C---:B------:R-:W-:Y:S08]  /*a740*/  HMMA.16816.F32 R16, R176.reuse, R182, R16 ;  /* 0x000000b6b010723c */ /* 0x040ff00000001810 */
[-C--:B--2---:R-:W-:Y:S08]  /*a750*/  HMMA.16816.F32 R20, R176, R160.reuse, R20 ;  /* 0x000000a0b014723c */ /* 0x084ff00000001814 */
[C---:B------:R-:W-:Y:S08]  /*a760*/  HMMA.16816.F32 R24, R156.reuse, R160, R24 ;  /* 0x000000a09c18723c */ /* 0x040ff00000001818 */
[-C--:B------:R-:W-:Y:S08]  /*a770*/  HMMA.16816.F32 R28, R156, R162.reuse, R28 ;  /* 0x000000a29c1c723c */ /* 0x080ff0000000181c */
[C---:B------:R-:W-:Y:S08]  /*a780*/  HMMA.16816.F32 R32, R176.reuse, R162, R32 ;  /* 0x000000a2b020723c */ /* 0x040ff00000001820 */
[-C--:B------:R-:W-:Y:S08]  /*a790*/  HMMA.16816.F32 R36, R176, R184.reuse, R36 ;  /* 0x000000b8b024723c */ /* 0x080ff00000001824 */
[C---:B------:R-:W-:Y:S08]  /*a7a0*/  HMMA.16816.F32 R40, R156.reuse, R184, R40 ;  /* 0x000000b89c28723c */ /* 0x040ff00000001828 */
[-C--:B------:R-:W-:Y:S01]  /*a7b0*/  HMMA.16816.F32 R44, R156, R186.reuse, R44 ;  /* 0x000000ba9c2c723c */ /* 0x080fe2000000182c */
[----:B------:R-:W1:Y:S07]  /*a7c0*/  LDSM.16.M88.4 R156, [R205] ;  /* 0x00000000cd9c783b */ /* 0x000e6e0000000200 */
[----:B------:R-:W-:Y:S08]  /*a7d0*/  HMMA.16816.F32 R48, R176, R186, R48 ;  /* 0x000000bab030723c */ /* 0x000ff00000001830 */
[-C--:B------:R-:W-:Y:S08]  /*a7e0*/  HMMA.16816.F32 R4, R188, R192.reuse, R4 ;  /* 0x000000c0bc04723c */ /* 0x080ff00000001804 */
[C---:B---3--:R-:W-:Y:S08]  /*a7f0*/  HMMA.16816.F32 R8, R164.reuse, R192, R8 ;  /* 0x000000c0a408723c */ /* 0x048ff00000001808 */
[-C--:B------:R-:W-:Y:S08]  /*a800*/  HMMA.16816.F32 R12, R164, R194.reuse, R12 ;  /* 0x000000c2a40c723c */ /* 0x080ff0000000180c */
[----:B------:R-:W-:Y:S01]  /*a810*/  FMUL.FTZ R183, R7, c[0x0][0x320] ;  /* 0x0000c80007b77a20 */ /* 0x000fe20000410000 */
[C---:B------:R-:W-:Y:S04]  /*a820*/  HMMA.16816.F32 R16, R188.reuse, R194, R16 ;  /* 0x000000c2bc10723c */ /* 0x040fe80000001810 */
[----:B------:R-:W-:Y:S01]  /*a830*/  FMUL.FTZ R182, R4, c[0x0][0x320] ;  /* 0x0000c80004b67a20 */ /* 0x000fe20000410000 */
[----:B------:R-:W2:Y:S01]  /*a840*/  MUFU.TANH R183, R183 ;  /* 0x000000b700b77308 */ /* 0x000ea20000002400 */
[----:B------:R-:W-:Y:S02]  /*a850*/  FMUL.FTZ R180, R5, c[0x0][0x320] ;  /* 0x0000c80005b47a20 */ /* 0x000fe40000410000 */
[----:B------:R-:W-:Y:S01]  /*a860*/  FMUL.FTZ R9, R9, c[0x0][0x320] ;  /* 0x0000c80009097a20 */ /* 0x000fe20000410000 */
[-C--:B-1----:R-:W-:Y:S03]  /*a870*/  HMMA.16816.F32 R20, R188, R156.reuse, R20 ;  /* 0x0000009cbc14723c */ /* 0x082fe60000001814 */
[----:B------:R-:W-:Y:S02]  /*a880*/  FMUL.FTZ R10, R10, c[0x0][0x320] ;  /* 0x0000c8000a0a7a20 */ /* 0x000fe40000410000 */
[----:B------:R-:W-:Y:S01]  /*a890*/  FMUL.FTZ R11, R11, c[0x0][0x320] ;  /* 0x0000c8000b0b7a20 */ /* 0x000fe20000410000 */
[----:B------:R-:W1:Y:S01]  /*a8a0*/  MUFU.TANH R250, R9 ;  /* 0x0000000900fa7308 */ /* 0x000e620000002400 */
[----:B------:R-:W-:Y:S01]  /*a8b0*/  FMUL.FTZ R192, R8, c[0x0][0x320] ;  /* 0x0000c80008c07a20 */ /* 0x000fe20000410000 */
[C---:B------:R-:W-:Y:S04]  /*a8c0*/  HMMA.16816.F32 R24, R164.reuse, R156, R24 ;  /* 0x0000009ca418723c */ /* 0x040fe80000001818 */
[----:B------:R-:W-:Y:S02]  /*a8d0*/  FMUL.FTZ R185, R6, c[0x0][0x320] ;  /* 0x0000c80006b97a20 */ /* 0x000fe40000410000 */
[----:B------:R-:W-:Y:S02]  /*a8e0*/  FMUL.FTZ R193, R12, c[0x0][0x320] ;  /* 0x0000c8000cc17a20 */ /* 0x000fe40000410000 */
[----:B------:R-:W3:Y:S01]  /*a8f0*/  MUFU.TANH R7, R10 ;  /* 0x0000000a00077308 */ /* 0x000ee20000002400 */
        /* <DEDUP_REMOVED lines=8> */
[----:B------:R-:W-:Y:S03]  /*a980*/  FMUL.FTZ R17, R18, c[0x0][0x320] ;  /* 0x0000c80012117a20 */ /* 0x000fe60000410000 */
        /* <DEDUP_REMOVED lines=8> */
[----:B------:R-:W-:Y:S01]  /*aa10*/  FMUL.FTZ R198, R32, c[0x0][0x320] ;  /* 0x0000c80020c67a20 */ /* 0x000fe20000410000 */
[----:B----4-:R-:W4:Y:S01]  /*aa20*/  LDSM.16.M88.4 R8, [R204] ;  /* 0x00000000cc08783b */ /* 0x010f220000000200 */
[----:B------:R-:W-:Y:S04]  /*aa30*/  DEPBAR.LE SB0, 0x0 ;  /* 0x000080000000791a */ /* 0x000fe80000000000 */
[----:B------:R-:W-:Y:S01]  /*aa40*/  FMUL.FTZ R23, R23, c[0x0][0x320] ;  /* 0x0000c80017177a20 */ /* 0x000fe20000410000 */
[----:B------:R-:W1:Y:S01]  /*aa50*/  MUFU.TANH R185, R185 ;  /* 0x000000b900b97308 */ /* 0x000e620000002400 */
[----:B------:R-:W-:Y:S01]  /*aa60*/  FMUL.FTZ R25, R25, c[0x0][0x320] ;  /* 0x0000c80019197a20 */ /* 0x000fe20000410000 */
[----:B------:R-:W-:Y:S01]  /*aa70*/  BAR.SYNC.DEFER_BLOCKING 0x0 ;  /* 0x0000000000007b1d */ /* 0x000fe20000010000 */
        /* <DEDUP_REMOVED lines=8> */
[----:B------:R-:W-:Y:S03]  /*ab00*/  FMUL.FTZ R35, R35, c[0x0][0x320] ;  /* 0x0000c80023237a20 */ /* 0x000fe60000410000 */
[----:B------:R-:W1:Y:S10]  /*ab10*/  MUFU.TANH R193, R193 ;  /* 0x000000c100c17308 */ /* 0x000e740000002400 */
[----:B------:R-:W1:Y:S01]  /*ab20*/  MUFU.TANH R252, R252 ;  /* 0x000000fc00fc7308 */ /* 0x000e620000002400 */
[-C--:B----4-:R-:W-:Y:S09]  /*ab30*/  HMMA.16816.F32 R36, R188, R8.reuse, R36 ;  /* 0x00000008bc24723c */ /* 0x090ff20000001824 */
[----:B------:R-:W4:Y:S01]  /*ab40*/  MUFU.TANH R12, R12 ;  /* 0x0000000c000c7308 */ /* 0x000f220000002400 */
[C---:B------:R-:W-:Y:S09]  /*ab50*/  HMMA.16816.F32 R40, R164.reuse, R8, R40 ;  /* 0x00000008a428723c */ /* 0x040ff20000001828 */
[----:B------:R-:W1:Y:S01]  /*ab60*/  MUFU.TANH R13, R13 ;  /* 0x0000000d000d7308 */ /* 0x000e620000002400 */
[-C--:B------:R-:W-:Y:S04]  /*ab70*/  HMMA.16816.F32 R44, R164, R10.reuse, R44 ;  /* 0x0000000aa42c723c */ /* 0x080fe8000000182c */
[----:B------:R-:W-:Y:S04]  /*ab80*/  FMUL.FTZ R171, R36, c[0x0][0x320] ;  /* 0x0000c80024ab7a20 */ /* 0x000fe80000410000 */
[----:B------:R-:W-:Y:S01]  /*ab90*/  HMMA.16816.F32 R48, R188, R10, R48 ;  /* 0x0000000abc30723c */ /* 0x000fe20000001830 */
[----:B------:R-:W1:Y:S03]  /*aba0*/  MUFU.TANH R14, R14 ;  /* 0x0000000e000e7308 */ /* 0x000e660000002400 */
        /* <DEDUP_REMOVED lines=17> */
[----:B------:R-:W-:Y:S07]  /*acc0*/  FMUL.FTZ R51, R51, c[0x0][0x320] ;  /* 0x0000c80033337a20 */ /* 0x000fee0000410000 */
[----:B------:R-:W1:Y:S10]  /*acd0*/  MUFU.TANH R194, R194 ;  /* 0x000000c200c27308 */ /* 0x000e740000002400 */
[----:B------:R1:W1:Y:S10]  /*ace0*/  MUFU.TANH R196, R21 ;  /* 0x0000001500c47308 */ /* 0x0002740000002400 */
[----:B------:R1:W1:Y:S10]  /*acf0*/  MUFU.TANH R201, R22 ;  /* 0x0000001600c97308 */ /* 0x0002740000002400 */
[----:B------:R1:W1:Y:S10]  /*ad00*/  MUFU.TANH R199, R23 ;  /* 0x0000001700c77308 */ /* 0x0002740000002400 */
        /* <DEDUP_REMOVED lines=27> */
[----:B------:R1:W1:Y:S01]  /*aec0*/  MUFU.TANH R172, R51 ;  /* 0x0000003300ac7308 */ /* 0x0002620000002400 */
[----:B------:R-:W-:-:S05]  /*aed0*/  @!P0 BRA `(.L_x_204) ;  /* 0x0000038000008947 */ /* 0x000fca0003800000 */
[----:B--234-:R-:W-:Y:S04]  /*aee0*/  IADD3 R6, -R238, 0x30, RZ ;  /* 0x00000030ee067810 */ /* 0x01cfe80007ffe1ff */
[----:B------:R-:W-:Y:S11]  /*aef0*/  ISETP.GE.AND P1, PT, R6, 0x1, PT ;  /* 0x000000010600780c */ /* 0x000ff60003f26270 */
[----:B------:R-:W-:Y:S02]  /*af00*/  @!UPT UIADD3 URZ, URZ, URZ, URZ ;  /* 0x0000003f3f3ff290 */ /* 0x000fe4000fffe03f */
[----:B------:R-:W-:Y:S01]  /*af10*/  @P1 IMAD.MOV.U32 R8, RZ, RZ, R220 ;  /* 0x000000ffff081224 */ /* 0x000fe200078e00dc */
[----:B------:R-:W-:Y:S01]  /*af20*/  @P1 IADD3 R5, R233, -0x1, RZ ;  /* 0xffffffffe9051810 */ /* 0x000fe20007ffe0ff */
[----:B------:R-:W-:Y:S03]  /*af30*/  @P1 IMAD.MOV.U32 R9, RZ, RZ, R229 ;  /* 0x000000ffff091224 */ /* 0x000fe600078e00e5 */
[----:B------:R-:W-:Y:S01]  /*af40*/  @P1 SHF.R.S32.HI R4, RZ, 0x1f, R5 ;  /* 0x0000001fff041819 */ /* 0x000fe20000011405 */
[C---:B------:R-:W-:Y:S04]  /*af50*/  @P1 IMAD.WIDE.U32 R10, R5.reuse, c[0x0][0x1e0], RZ ;  /* 0x00007800050a1a25 */ /* 0x040fe800078e00ff */
[----:B------:R-:W-:Y:S02]  /*af60*/  @P1 IMAD R4, R4, c[0x0][0x1e0], RZ ;  /* 0x0000780004041a24 */ /* 0x000fe400078e02ff */
[----:B------:R-:W-:Y:S04]  /*af70*/  @P1 IMAD.WIDE.U32 R8, R10, 0x30, R8 ;  /* 0x000000300a081825 */ /* 0x000fe800078e0008 */
[----:B------:R-:W-:Y:S02]  /*af80*/  @P1 IMAD R4, R5, c[0x0][0x1e4], R4 ;  /* 0x0000790005041a24 */ /* 0x000fe400078e0204 */
[----:B------:R-:W-:Y:S02]  /*af90*/  @P1 IMAD.SHL.U32 R5, R8, 0x2, RZ ;  /* 0x0000000208051824 */ /* 0x000fe400078e00ff */
[----:B------:R-:W-:Y:S03]  /*afa0*/  @P1 IMAD.IADD R4, R11, 0x1, R4 ;  /* 0x000000010b041824 */ /* 0x000fe600078e0204 */
[----:B------:R-:W-:Y:S01]  /*afb0*/  @P1 IADD3 R18, P2, R5, 0x40, RZ ;  /* 0x0000004005121810 */ /* 0x000fe20007f5e0ff */
[----:B------:R-:W-:Y:S03]  /*afc0*/  @P1 IMAD R4, R4, 0x30, RZ ;  /* 0x0000003004041824 */ /* 0x000fe600078e02ff */
[----:B------:R-:W-:Y:S01]  /*afd0*/  @P1 IADD3 R18, P0, R18, c[0x0][0x1c8], RZ ;  /* 0x0000720012121a10 */ /* 0x000fe20007f1e0ff */
[----:B------:R-:W-:Y:S05]  /*afe0*/  @P1 IMAD.IADD R4, R9, 0x1, R4 ;  /* 0x0000000109041824 */ /* 0x000fea00078e0204 */
[----:B------:R-:W-:Y:S04]  /*aff0*/  @P1 SHF.L.U64.HI R4, R8, 0x1, R4 ;  /* 0x0000000108041819 */ /* 0x000fe80000010204 */
[--C-:B------:R-:W-:Y:S02]  /*b000*/  @P1 IADD3.X R19, RZ, c[0x0][0x1cc], R4.reuse, P0, P2 ;  /* 0x00007300ff131a10 */ /* 0x100fe400007e4404 */
[----:B------:R-:W-:Y:S04]  /*b010*/  @P1 IADD3 R10, P2, R5, 0x80, RZ ;  /* 0x00000080050a1810 */ /* 0x000fe80007f5e0ff */
[----:B------:R-:W-:Y:S04]  /*b020*/  @P1 IADD3 R10, P0, R10, c[0x0][0x1c8], RZ ;  /* 0x000072000a0a1a10 */ /* 0x000fe80007f1e0ff */
[----:B------:R-:W-:Y:S02]  /*b030*/  @P1 IADD3.X R11, RZ, c[0x0][0x1cc], R4, P0, P2 ;  /* 0x00007300ff0b1a10 */ /* 0x000fe400007e4404 */
[----:B------:R-:W-:Y:S11]  /*b040*/  ISETP.GE.AND P0, PT, R6, 0x21, PT ;  /* 0x000000210600780c */ /* 0x000ff60003f06270 */
[----:B------:R-:W-:Y:S02]  /*b050*/  @!UPT UIADD3 URZ, URZ, URZ, URZ ;  /* 0x0000003f3f3ff290 */ /* 0x000fe4000fffe03f */
[----:B------:R-:W-:Y:S04]  /*b060*/  @P0 IADD3 R9, R233, -0x1, RZ ;  /* 0xffffffffe9090810 */ /* 0x000fe80007ffe0ff */
[----:B------:R-:W-:Y:S01]  /*b070*/  @P0 SHF.R.S32.HI R6, RZ, 0x1f, R9 ;  /* 0x0000001fff060819 */ /* 0x000fe20000011409 */
[C---:B-1----:R-:W-:Y:S04]  /*b080*/  @P0 IMAD.WIDE.U32 R22, R9.reuse, c[0x0][0x1e0], RZ ;  /* 0x0000780009160a25 */ /* 0x042fe800078e00ff */
[----:B------:R-:W-:Y:S04]  /*b090*/  @P0 IMAD R6, R6, c[0x0][0x1e0], RZ ;  /* 0x0000780006060a24 */ /* 0x000fe800078e02ff */
[----:B------:R-:W-:Y:S04]  /*b0a0*/  @P0 IMAD R6, R9, c[0x0][0x1e4], R6 ;  /* 0x0000790009060a24 */ /* 0x000fe800078e0206 */
[----:B------:R-:W-:Y:S02]  /*b0b0*/  @P0 IMAD.IADD R6, R23, 0x1, R6 ;  /* 0x0000000117060824 */ /* 0x000fe400078e0206 */
[----:B------:R-:W-:Y:S04]  /*b0c0*/  @P0 IMAD.WIDE.U32 R22, R22, 0x30, R222 ;  /* 0x0000003016160825 */ /* 0x000fe800078e00de */
[----:B------:R-:W-:Y:S01]  /*b0d0*/  @P0 IMAD R6, R6, 0x30, RZ ;  /* 0x0000003006060824 */ /* 0x000fe200078e02ff */
[-C--:B------:R-:W-:Y:S03]  /*b0e0*/  @P0 IADD3 R9, P2, R220, R22.reuse, RZ ;  /* 0x00000016dc090210 */ /* 0x080fe60007f5e0ff */
[----:B------:R-:W-:Y:S04]  /*b0f0*/  @P0 IMAD.IADD R6, R6, 0x1, R23 ;  /* 0x0000000106060824 */ /* 0x000fe800078e0217 */
[----:B------:R-:W-:Y:S01]  /*b100*/  @P0 IMAD.X R8, R6, 0x1, R229, P2 ;  /* 0x0000000106080824 */ /* 0x000fe200010e06e5 */
[C---:B------:R-:W-:Y:S04]  /*b110*/  @P0 LEA R20, P2, R9.reuse, c[0x0][0x1c8], 0x1 ;  /* 0x0000720009140a11 */ /* 0x040fe800078408ff */
[----:B------:R-:W-:Y:S02]  /*b120*/  @P0 LEA.HI.X R21, R9, c[0x0][0x1cc], R8, 0x1, P2 ;  /* 0x0000730009150a11 */ /* 0x000fe400010f0c08 */
[-C--:B------:R-:W-:Y:S05]  /*b130*/  @P0 IADD3 R9, P2, R242, R22.reuse, RZ ;  /* 0x00000016f2090210 */ /* 0x080fea0007f5e0ff */
[----:B------:R-:W-:Y:S01]  /*b140*/  @P0 IMAD.X R8, R6, 0x1, R241, P2 ;  /* 0x0000000106080824 */ /* 0x000fe200010e06f1 */
[C---:B------:R-:W-:Y:S04]  /*b150*/  @P0 LEA R24, P2, R9.reuse, c[0x0][0x1c8], 0x1 ;  /* 0x0000720009180a11 */ /* 0x040fe800078408ff */
[----:B------:R-:W-:Y:S02]  /*b160*/  @P0 LEA.HI.X R25, R9, c[0x0][0x1cc], R8, 0x1, P2 ;  /* 0x0000730009190a11 */ /* 0x000fe400010f0c08 */
[----:B------:R-:W-:Y:S05]  /*b170*/  @P0 IADD3 R8, P2, R240, R22, RZ ;  /* 0x00000016f0080210 */ /* 0x000fea0007f5e0ff */
[----:B------:R-:W-:Y:S01]  /*b180*/  @P0 IMAD.X R9, R6, 0x1, R239, P2 ;  /* 0x0000000106090824 */ /* 0x000fe200010e06ef */
[----:B------:R-:W-:Y:S04]  /*b190*/  @P1 IADD3 R22, P2, R5, c[0x0][0x1c8], RZ ;  /* 0x0000720005161a10 */ /* 0x000fe80007f5e0ff */
[----:B------:R-:W-:Y:S02]  /*b1a0*/  @P1 IADD3.X R23, R4, c[0x0][0x1cc], RZ, P2, !PT ;  /* 0x0000730004171a10 */ /* 0x000fe400017fe4ff */
[C---:B------:R-:W-:Y:S03]  /*b1b0*/  @P0 LEA R4, P2, R8.reuse, c[0x0][0x1c8], 0x1 ;  /* 0x0000720008040a11 */ /* 0x040fe600078408ff */
[----:B------:R-:W-:Y:S01]  /*b1c0*/  @!PT LDS RZ, [RZ] ;  /* 0x00000000fffff984 */ /* 0x000fe20000000800 */
[----:B------:R-:W-:Y:S01]  /*b1d0*/  @!PT LDS RZ, [RZ] ;  /* 0x00000000fffff984 */ /* 0x000fe20000000800 */
[----:B------:R-:W-:Y:S01]  /*b1e0*/  @!PT LDS RZ, [RZ] ;  /* 0x00000000fffff984 */ /* 0x000fe20000000800 */
[----:B------:R1:W-:Y:S01]  /*b1f0*/  @P1 LDGSTS.E.BYPASS.LTC128B.128 [R218+0x3c80], [R22.64], !P6 ;  /* 0x03c8000016da1fae */ /* 0x0003e2000f101d48 */
[----:B------:R-:W-:Y:S06]  /*b200*/  @P0 LEA.HI.X R5, R8, c[0x0][0x1cc], R9, 0x1, P2 ;  /* 0x0000730008050a11 */ /* 0x000fec00010f0c09 */
[----:B------:R1:W-:Y:S07]  /*b210*/  @P1 LDGSTS.E.BYPASS.LTC128B.128 [R218+0x4880], [R18.64], !P5 ;  /* 0x0488000012da1fae */ /* 0x0003ee000e901d48 */
[----:B------:R1:W-:Y:S07]  /*b220*/  @P1 LDGSTS.E.BYPASS.LTC128B.128 [R218+0x5480], [R10.64], !P4 ;  /* 0x054800000ada1fae */ /* 0x0003ee000e101d48 */
[----:B------:R1:W-:Y:S07]  /*b230*/  @P0 LDGSTS.E.BYPASS.LTC128B.128 [R218+0x4480], [R20.64], !P6 ;  /* 0x0448000014da0fae */ /* 0x0003ee000f101d48 */
[----:B------:R1:W-:Y:S07]  /*b240*/  @P0 LDGSTS.E.BYPASS.LTC128B.128 [R218+0x5080], [R24.64], !P5 ;  /* 0x0508000018da0fae */ /* 0x0003ee000e901d48 */
[----:B------:R1:W-:Y:S02]  /*b250*/  @P0 LDGSTS.E.BYPASS.LTC128B.128 [R218+0x5c80], [R4.64], !P4 ;  /* 0x05c8000004da0fae */ /* 0x0003e4000e101d48 */
.L_x_204:
[----:B-1234-:R-:W-:Y:S01]  /*b260*/  FMNMX.FTZ R5, R182, R3, !PT ;  /* 0x00000003b6057209 */ /* 0x01efe20007810000 */
[----:B------:R-:W-:Y:S01]  /*b270*/  LDSM.16.MT88.4 R36, [R212+0x1880] ;  /* 0x00188000d424783b */ /* 0x000fe20000004200 */
[----:B------:R-:W-:Y:S02]  /*b280*/  FMNMX.FTZ R2, R185, R2, !PT ;  /* 0x00000002b9027209 */ /* 0x000fe40007810000 */
[----:B------:R-:W-:Y:S02]  /*b290*/  FMNMX.FTZ R5, R180, R5, !PT ;  /* 0x00000005b4057209 */ /* 0x000fe40007810000 */
[----:B------:R-:W-:Y:S02]  /*b2a0*/  FMNMX.FTZ R2, R183, R2, !PT ;  /* 0x00000002b7027209 */ /* 0x000fe40007810000 */
[----:B------:R-:W-:Y:S01]  /*b2b0*/  FMNMX.FTZ R5, R14, R5, !PT ;  /* 0x000000050e057209 */ /* 0x000fe20007810000 */
[----:B------:R-:W0:Y:S01]  /*b2c0*/  LDGDEPBAR ;  /* 0x00000000000079af */ /* 0x000e220000000000 */
        /* <DEDUP_REMOVED lines=26> */
[----:B------:R-:W-:Y:S01]  /*b470*/  SHFL.BFLY PT, R0, R21, 0x2, 0x1f ;  /* 0x0c401f0015007f89 */ /* 0x000fe200000e0000 */
[----:B------:R-:W-:Y:S02]  /*b480*/  FMNMX.FTZ R5, R167, R2, !PT ;  /* 0x00000002a7057209 */ /* 0x000fe40007810000 */
[----:B------:R-:W-:Y:S02]  /*b490*/  FMNMX.FTZ R19, R172, R9, !PT ;  /* 0x00000009ac137209 */ /* 0x000fe40007810000 */
[----:B------:R-:W-:Y:S02]  /*b4a0*/  FMNMX.FTZ R5, R166, R5, !PT ;  /* 0x00000005a6057209 */ /* 0x000fe40007810000 */
[C---:B------:R-:W-:Y:S01]  /*b4b0*/  ISETP.GT.AND P0, PT, R233.reuse, UR4, PT ;  /* 0x00000004e9007c0c */ /* 0x040fe2000bf04270 */
[----:B------:R-:W-:Y:S01]  /*b4c0*/  SHFL.BFLY PT, R2, R19, 0x2, 0x1f ;  /* 0x0c401f0013027f89 */ /* 0x000fe200000e0000 */
[----:B------:R-:W-:Y:S02]  /*b4d0*/  FMNMX.FTZ R8, R162, R5, !PT ;  /* 0x00000005a2087209 */ /* 0x000fe40007810000 */
[----:B------:R-:W-:Y:S02]  /*b4e0*/  IADD3 R233, R233, -0x1, RZ ;  /* 0xffffffffe9e97810 */ /* 0x000fe40007ffe0ff */
[----:B------:R-:W-:Y:S05]  /*b4f0*/  FMNMX.FTZ R4, R165, R8, !PT ;  /* 0x00000008a5047209 */ /* 0x000fea0007810000 */
[----:B------:R-:W1:Y:S02]  /*b500*/  SHFL.BFLY PT, R9, R4, 0x2, 0x1f ;  /* 0x0c401f0004097f89 */ /* 0x000e6400000e0000 */
[----:B-1----:R-:W-:Y:S02]  /*b510*/  FMNMX.FTZ R9, R4, R9, !PT ;  /* 0x0000000904097209 */ /* 0x002fe40007810000 */
[----:B------:R-:W-:Y:S02]  /*b520*/  FMNMX.FTZ R6, R21, R0, !PT ;  /* 0x0000000015067209 */ /* 0x000fe40007810000 */
[----:B------:R-:W-:Y:S02]  /*b530*/  FMNMX.FTZ R0, R7, R152, !PT ;  /* 0x0000009807007209 */ /* 0x000fe40007810000 */
[----:B------:R-:W-:Y:S01]  /*b540*/  SHFL.BFLY PT, R4, R9, 0x1, 0x1f ;  /* 0x0c201f0009047f89 */ /* 0x000fe200000e0000 */
[----:B------:R-:W-:Y:S02]  /*b550*/  FMNMX.FTZ R11, R19, R2, !PT ;  /* 0x00000002130b7209 */ /* 0x000fe40007810000 */
[----:B------:R-:W-:Y:S04]  /*b560*/  FMNMX.FTZ R21, R197, R0, !PT ;  /* 0x00000000c5157209 */ /* 0x000fe80007810000 */
[----:B------:R-:W-:Y:S01]  /*b570*/  FMNMX.FTZ R0, R12, R21, !PT ;  /* 0x000000150c007209 */ /* 0x000fe20007810000 */
[----:B------:R-:W1:Y:S03]  /*b580*/  SHFL.BFLY PT, R5, R6, 0x1, 0x1f ;  /* 0x0c201f0006057f89 */ /* 0x000e6600000e0000 */
[----:B------:R-:W-:Y:S04]  /*b590*/  FMNMX.FTZ R0, R13, R0, !PT ;  /* 0x000000000d007209 */ /* 0x000fe80007810000 */
[----:B------:R-:W-:Y:S01]  /*b5a0*/  FMNMX.FTZ R0, R251, R0, !PT ;  /* 0x00000000fb007209 */ /* 0x000fe20007810000 */
[----:B------:R-:W2:Y:S03]  /*b5b0*/  SHFL.BFLY PT, R2, R11, 0x1, 0x1f ;  /* 0x0c201f000b027f89 */ /* 0x000ea600000e0000 */
[----:B------:R-:W-:Y:S04]  /*b5c0*/  FMNMX.FTZ R0, R249, R0, !PT ;  /* 0x00000000f9007209 */ /* 0x000fe80007810000 */
[----:B------:R-:W-:Y:S01]  /*b5d0*/  FMNMX.FTZ R0, R179, R0, !PT ;  /* 0x00000000b3007209 */ /* 0x000fe20007810000 */
[----:B------:R-:W-:Y:S01]  /*b5e0*/  LDSM.16.MT88.4 R20, [R214+0x1880] ;  /* 0x00188000d614783b */ /* 0x000fe20000004200 */
[----:B-1----:R-:W-:Y:S02]  /*b5f0*/  FMNMX.FTZ R3, R6, R5, !PT ;  /* 0x0000000506037209 */ /* 0x002fe40007810000 */
[----:B------:R-:W-:Y:S03]  /*b600*/  FMNMX.FTZ R5, R177, R0, !PT ;  /* 0x00000000b1057209 */ /* 0x000fe60007810000 */
[C---:B------:R-:W-:Y:S01]  /*b610*/  FADD.FTZ R0, -R3.reuse, R148 ;  /* 0x0000009403007221 */ /* 0x040fe20000010100 */
[----:B------:R-:W-:Y:S01]  /*b620*/  FMNMX.FTZ R6, R164, R5, !PT ;  /* 0x00000005a4067209 */ /* 0x000fe20007810000 */
[----:B------:R-:W-:Y:S01]  /*b630*/  FMUL.FTZ R159, R3, c[0x0][0x2d0] ;  /* 0x0000b400039f7a20 */ /* 0x000fe20000410000 */
[----:B--2---:R-:W-:Y:S01]  /*b640*/  FMNMX.FTZ R2, R11, R2, !PT ;  /* 0x000000020b027209 */ /* 0x004fe20007810000 */
[----:B------:R-:W-:Y:S01]  /*b650*/  FMUL.FTZ R151, R0, c[0x0][0x2d0] ;  /* 0x0000b40000977a20 */ /* 0x000fe20000410000 */
[----:B------:R-:W-:Y:S01]  /*b660*/  FMNMX.FTZ R0, R163, R6, !PT ;  /* 0x00000006a3007209 */ /* 0x000fe20007810000 */
[----:B------:R-:W-:Y:S02]  /*b670*/  FFMA.FTZ R181, R182, c[0x0][0x2d0], -R159 ;  /* 0x0000b400b6b57a23 */ /* 0x000fe4000001089f */
[C---:B------:R-:W-:Y:S01]  /*b680*/  FADD.FTZ R6, -R2.reuse, R153 ;  /* 0x0000009902067221 */ /* 0x040fe20000010100 */
[----:B------:R-:W-:Y:S01]  /*b690*/  FMNMX.FTZ R5, R155, R0, !PT ;  /* 0x000000009b057209 */ /* 0x000fe20007810000 */
[----:B------:R-:W-:Y:S01]  /*b6a0*/  FMUL.FTZ R158, R2, c[0x0][0x2d0] ;  /* 0x0000b400029e7a20 */ /* 0x000fe20000410000 */
[----:B------:R-:W-:Y:S01]  /*b6b0*/  FMNMX.FTZ R0, R9, R4, !PT ;  /* 0x0000000409007209 */ /* 0x000fe20007810000 */
[----:B------:R-:W-:Y:S01]  /*b6c0*/  FMUL.FTZ R150, R6, c[0x0][0x2d0] ;  /* 0x0000b40006967a20 */ /* 0x000fe20000410000 */
[----:B------:R-:W-:Y:S01]  /*b6d0*/  FMNMX.FTZ R4, R154, R5, !PT ;  /* 0x000000059a047209 */ /* 0x000fe20007810000 */
[----:B------:R-:W-:Y:S01]  /*b6e0*/  FFMA.FTZ R180, R180, c[0x0][0x2d0], -R159 ;  /* 0x0000b400b4b47a23 */ /* 0x000fe2000001089f */
[----:B------:R-:W1:Y:S01]  /*b6f0*/  MUFU.EX2 R151, R151 ;  /* 0x0000009700977308 */ /* 0x000e620000000800 */
[----:B------:R-:W-:Y:S02]  /*b700*/  FADD.FTZ R6, -R0, R149 ;  /* 0x0000009500067221 */ /* 0x000fe40000010100 */
[----:B------:R-:W2:Y:S01]  /*b710*/  SHFL.BFLY PT, R5, R4, 0x2, 0x1f ;  /* 0x0c401f0004057f89 */ /* 0x000ea200000e0000 */
[--C-:B------:R-:W-:Y:S02]  /*b720*/  FFMA.FTZ R184, R185, c[0x0][0x2d0], -R158.reuse ;  /* 0x0000b400b9b87a23 */ /* 0x100fe4000001089e */
[----:B------:R-:W-:Y:S02]  /*b730*/  FMUL.FTZ R149, R6, c[0x0][0x2d0] ;  /* 0x0000b40006957a20 */ /* 0x000fe40000410000 */
[--C-:B------:R-:W-:Y:S02]  /*b740*/  FFMA.FTZ R183, R183, c[0x0][0x2d0], -R158.reuse ;  /* 0x0000b400b7b77a23 */ /* 0x100fe4000001089e */
[--C-:B------:R-:W-:Y:S01]  /*b750*/  FFMA.FTZ R186, R14, c[0x0][0x2d0], -R159.reuse ;  /* 0x0000b4000eba7a23 */ /* 0x100fe2000001089f */
[----:B------:R-:W3:Y:S01]  /*b760*/  MUFU.EX2 R150, R150 ;  /* 0x0000009600967308 */ /* 0x000ee20000000800 */
[--C-:B------:R-:W-:Y:S02]  /*b770*/  FFMA.FTZ R185, R16, c[0x0][0x2d0], -R159.reuse ;  /* 0x0000b40010b97a23 */ /* 0x100fe4000001089f */
[--C-:B------:R-:W-:Y:S02]  /*b780*/  FFMA.FTZ R182, R17, c[0x0][0x2d0], -R158.reuse ;  /* 0x0000b40011b67a23 */ /* 0x100fe4000001089e */
[----:B------:R-:W-:Y:S02]  /*b790*/  FFMA.FTZ R187, R15, c[0x0][0x2d0], -R158 ;  /* 0x0000b4000fbb7a23 */ /* 0x000fe4000001089e */
[----:B------:R-:W-:Y:S02]  /*b7a0*/  FMUL.FTZ R157, R0, c[0x0][0x2d0] ;  /* 0x0000b400009d7a20 */ /* 0x000fe40000410000 */
[----:B------:R-:W-:Y:S01]  /*b7b0*/  FFMA.FTZ R171, R171, c[0x0][0x2d0], -R159 ;  /* 0x0000b400abab7a23 */ /* 0x000fe2000001089f */
[----:B------:R-:W-:Y:S01]  /*b7c0*/  MUFU.EX2 R181, R181 ;  /* 0x000000b500b57308 */ /* 0x000fe20000000800 */
[--C-:B------:R-:W-:Y:S02]  /*b7d0*/  FFMA.FTZ R195, R192, c[0x0][0x2d0], -R157.reuse ;  /* 0x0000b400c0c37a23 */ /* 0x100fe4000001089d */
[--C-:B------:R-:W-:Y:S02]  /*b7e0*/  FFMA.FTZ R192, R250, c[0x0][0x2d0], -R157.reuse ;  /* 0x0000b400fac07a23 */ /* 0x100fe4000001089d */
[--C-:B------:R-:W-:Y:S01]  /*b7f0*/  FFMA.FTZ R193, R193, c[0x0][0x2d0], -R157.reuse ;  /* 0x0000b400c1c17a23 */ /* 0x100fe2000001089d */
[----:B--2---:R-:W-:Y:S01]  /*b800*/  FMNMX.FTZ R6, R4, R5, !PT ;  /* 0x0000000504067209 */ /* 0x004fe20007810000 */
[--C-:B------:R-:W-:Y:S02]  /*b810*/  FFMA.FTZ R190, R252, c[0x0][0x2d0], -R157.reuse ;  /* 0x0000b400fcbe7a23 */ /* 0x100fe4000001089d */
[C---:B-1----:R-:W-:Y:S01]  /*b820*/  FMUL.FTZ R5, R151.reuse, R145 ;  /* 0x0000009197057220 */ /* 0x042fe20000410000 */
[----:B------:R-:W-:Y:S01]  /*b830*/  MUFU.EX2 R180, R180 ;  /* 0x000000b400b47308 */ /* 0x000fe20000000800 */
[----:B------:R-:W1:Y:S01]  /*b840*/  SHFL.BFLY PT, R153, R6, 0x1, 0x1f ;  /* 0x0c201f0006997f89 */ /* 0x000e6200000e0000 */
[C---:B------:R-:W-:Y:S02]  /*b850*/  FMUL.FTZ R16, R151.reuse, R132 ;  /* 0x0000008497107220 */ /* 0x040fe40000410000 */
[C---:B------:R-:W-:Y:S02]  /*b860*/  FMUL.FTZ R17, R151.reuse, R133 ;  /* 0x0000008597117220 */ /* 0x040fe40000410000 */
[C---:B---3--:R-:W-:Y:S02]  /*b870*/  FMUL.FTZ R18, R150.reuse, R134 ;  /* 0x0000008696127220 */ /* 0x048fe40000410000 */
[C---:B------:R-:W-:Y:S02]  /*b880*/  FMUL.FTZ R19, R150.reuse, R135 ;  /* 0x0000008796137220 */ /* 0x040fe40000410000 */
[----:B------:R-:W-:Y:S01]  /*b890*/  MUFU.EX2 R184, R184 ;  /* 0x000000b800b87308 */ /* 0x000fe20000000800 */
[----:B------:R-:W-:Y:S01]  /*b8a0*/  LDSM.16.MT88.4 R132, [R214+0x2080] ;  /* 0x00208000d684783b */ /* 0x000fe20000004200 */
[C---:B------:R-:W-:Y:S02]  /*b8b0*/  FMUL.FTZ R32, R151.reuse, R116 ;  /* 0x0000007497207220 */ /* 0x040fe40000410000 */
[C---:B------:R-:W-:Y:S02]  /*b8c0*/  FMUL.FTZ R33, R151.reuse, R117 ;  /* 0x0000007597217220 */ /* 0x040fe40000410000 */
[C---:B------:R-:W-:Y:S02]  /*b8d0*/  FMUL.FTZ R34, R150.reuse, R118 ;  /* 0x0000007696227220 */ /* 0x040fe40000410000 */
[----:B------:R-:W-:Y:S02]  /*b8e0*/  FMUL.FTZ R35, R150, R119 ;  /* 0x0000007796237220 */ /* 0x000fe40000410000 */
[----:B------:R-:W2:Y:S01]  /*b8f0*/  MUFU.EX2 R183, R183 ;  /* 0x000000b700b77308 */ /* 0x000ea20000000800 */
[----:B------:R-:W-:Y:S01]  /*b900*/  LDSM.16.MT88.4 R116, [R214+0x2880] ;  /* 0x00288000d674783b */ /* 0x000fe20000004200 */
[C---:B------:R-:W-:Y:S02]  /*b910*/  FMUL.FTZ R48, R151.reuse, R100 ;  /* 0x0000006497307220 */ /* 0x040fe40000410000 */
[----:B------:R-:W-:Y:S01]  /*b920*/  FMUL.FTZ R49, R151, R101 ;  /* 0x0000006597317220 */ /* 0x000fe20000410000 */
[----:B-1----:R-:W-:Y:S01]  /*b930*/  FMNMX.FTZ R153, R6, R153, !PT ;  /* 0x0000009906997209 */ /* 0x002fe20007810000 */
[C---:B------:R-:W-:Y:S02]  /*b940*/  FMUL.FTZ R6, R150.reuse, R146 ;  /* 0x0000009296067220 */ /* 0x040fe40000410000 */
[----:B------:R-:W-:Y:S02]  /*b950*/  FMUL.FTZ R50, R150, R102 ;  /* 0x0000006696327220 */ /* 0x000fe40000410000 */
[C---:B------:R-:W-:Y:S01]  /*b960*/  FMUL.FTZ R156, R153.reuse, c[0x0][0x2d0] ;  /* 0x0000b400999c7a20 */ /* 0x040fe20000410000 */
[----:B------:R-:W-:Y:S01]  /*b970*/  MUFU.EX2 R186, R186 ;  /* 0x000000ba00ba7308 */ /* 0x000fe20000000800 */
[----:B------:R-:W-:Y:S02]  /*b980*/  FADD.FTZ R4, -R153, R152 ;  /* 0x0000009899047221 */ /* 0x000fe40000010100 */
[--C-:B------:R-:W-:Y:S02]  /*b990*/  FFMA.FTZ R188, R197, c[0x0][0x2d0], -R156.reuse ;  /* 0x0000b400c5bc7a23 */ /* 0x100fe4000001089c */
[----:B------:R-:W-:Y:S02]  /*b9a0*/  FMUL.FTZ R148, R4, c[0x0][0x2d0] ;  /* 0x0000b40004947a20 */ /* 0x000fe40000410000 */
[--C-:B------:R-:W-:Y:S02]  /*b9b0*/  FFMA.FTZ R189, R12, c[0x0][0x2d0], -R156.reuse ;  /* 0x0000b4000cbd7a23 */ /* 0x100fe4000001089c */
[--C-:B------:R-:W-:Y:S01]  /*b9c0*/  FFMA.FTZ R191, R7, c[0x0][0x2d0], -R156.reuse ;  /* 0x0000b40007bf7a23 */ /* 0x100fe2000001089c */
[----:B------:R-:W1:Y:S01]  /*b9d0*/  MUFU.EX2 R185, R185 ;  /* 0x000000b900b97308 */ /* 0x000e620000000800 */
[--C-:B------:R-:W-:Y:S01]  /*b9e0*/  FFMA.FTZ R152, R13, c[0x0][0x2d0], -R156.reuse ;  /* 0x0000b4000d987a23 */ /* 0x100fe2000001089c */
[----:B--2---:R-:W-:Y:S01]  /*b9f0*/  F2FP.PACK_AB R145, R183, R184 ;  /* 0x000000b8b791723e */ /* 0x004fe200000000ff */
[----:B------:R-:W-:Y:S01]  /*ba00*/  FMUL.FTZ R4, R151, R144 ;  /* 0x0000009097047220 */ /* 0x000fe20000410000 */
[----:B------:R-:W-:Y:S01]  /*ba10*/  F2FP.PACK_AB R144, R180, R181 ;  /* 0x000000b5b490723e */ /* 0x000fe200000000ff */
[C---:B------:R-:W-:Y:S02]  /*ba20*/  FMUL.FTZ R7, R150.reuse, R147 ;  /* 0x0000009396077220 */ /* 0x040fe40000410000 */
[----:B------:R-:W-:Y:S03]  /*ba30*/  FMUL.FTZ R51, R150, R103 ;  /* 0x0000006796337220 */ /* 0x000fe60000410000 */
[----:B------:R-:W-:Y:S01]  /*ba40*/  MUFU.EX2 R182, R182 ;  /* 0x000000b600b67308 */ /* 0x000fe20000000800 */
[----:B------:R-:W-:Y:S01]  /*ba50*/  LDSM.16.MT88.4 R100, [R214+0x3080] ;  /* 0x00308000d664783b */ /* 0x000fe20000004200 */
[----:B------:R-:W-:Y:S02]  /*ba60*/  FFMA.FTZ R250, R176, c[0x0][0x2d0], -R157 ;  /* 0x0000b400b0fa7a23 */ /* 0x000fe4000001089d */
[--C-:B------:R-:W-:Y:S02]  /*ba70*/  FFMA.FTZ R252, R179, c[0x0][0x2d0], -R156.reuse ;  /* 0x0000b400b3fc7a23 */ /* 0x100fe4000001089c */
[----:B------:R-:W-:Y:S02]  /*ba80*/  FFMA.FTZ R177, R177, c[0x0][0x2d0], -R156 ;  /* 0x0000b400b1b17a23 */ /* 0x000fe4000001089c */
[--C-:B------:R-:W-:Y:S02]  /*ba90*/  FFMA.FTZ R170, R170, c[0x0][0x2d0], -R159.reuse ;  /* 0x0000b400aaaa7a23 */ /* 0x100fe4000001089f */
[----:B------:R-:W2:Y:S01]  /*baa0*/  MUFU.EX2 R187, R187 ;  /* 0x000000bb00bb7308 */ /* 0x000ea20000000800 */
[--C-:B------:R-:W-:Y:S02]  /*bab0*/  FFMA.FTZ R169, R169, c[0x0][0x2d0], -R158.reuse ;  /* 0x0000b400a9a97a23 */ /* 0x100fe4000001089e */
[--C-:B------:R-:W-:Y:S01]  /*bac0*/  FFMA.FTZ R168, R168, c[0x0][0x2d0], -R158.reuse ;  /* 0x0000b400a8a87a23 */ /* 0x100fe2000001089e */
[----:B-1----:R-:W-:Y:S01]  /*bad0*/  F2FP.PACK_AB R146, R185, R186 ;  /* 0x000000bab992723e */ /* 0x002fe200000000ff */
[----:B------:R-:W-:Y:S02]  /*bae0*/  FFMA.FTZ R175, R175, c[0x0][0x2d0], -R159 ;  /* 0x0000b400afaf7a23 */ /* 0x000fe4000001089f */
[----:B------:R-:W-:Y:S02]  /*baf0*/  FFMA.FTZ R173, R173, c[0x0][0x2d0], -R158 ;  /* 0x0000b400adad7a23 */ /* 0x000fe4000001089e */
[--C-:B------:R-:W-:Y:S01]  /*bb00*/  FFMA.FTZ R167, R167, c[0x0][0x2d0], -R157.reuse ;  /* 0x0000b400a7a77a23 */ /* 0x100fe2000001089d */
[----:B------:R-:W1:Y:S01]  /*bb10*/  MUFU.EX2 R149, R149 ;  /* 0x0000009500957308 */ /* 0x000e620000000800 */
[----:B------:R-:W-:Y:S02]  /*bb20*/  FFMA.FTZ R166, R166, c[0x0][0x2d0], -R157 ;  /* 0x0000b400a6a67a23 */ /* 0x000fe4000001089d */
[----:B------:R-:W-:Y:S02]  /*bb30*/  FFMA.FTZ R164, R164, c[0x0][0x2d0], -R156 ;  /* 0x0000b400a4a47a23 */ /* 0x000fe4000001089c */
[C---:B------:R-:W-:Y:S02]  /*bb40*/  FMUL.FTZ R52, R151.reuse, R52 ;  /* 0x0000003497347220 */ /* 0x040fe40000410000 */
[C---:B------:R-:W-:Y:S02]  /*bb50*/  FMUL.FTZ R53, R151.reuse, R53 ;  /* 0x0000003597357220 */ /* 0x040fe40000410000 */
[C---:B------:R-:W-:Y:S01]  /*bb60*/  FMUL.FTZ R54, R150.reuse, R54 ;  /* 0x0000003696367220 */ /* 0x040fe20000410000 */
[----:B------:R-:W3:Y:S01]  /*bb70*/  MUFU.EX2 R148, R148 ;  /* 0x0000009400947308 */ /* 0x000ee20000000800 */
[C---:B------:R-:W-:Y:S02]  /*bb80*/  FMUL.FTZ R55, R150.reuse, R55 ;  /* 0x0000003796377220 */ /* 0x040fe40000410000 */
[----:B------:R-:W-:Y:S01]  /*bb90*/  FMUL.FTZ R64, R151, R64 ;  /* 0x0000004097407220 */ /* 0x000fe20000410000 */
[----:B--2---:R-:W-:Y:S01]  /*bba0*/  F2FP.PACK_AB R147, R187, R182 ;  /* 0x000000b6bb93723e */ /* 0x004fe200000000ff */
[----:B------:R-:W-:Y:S02]  /*bbb0*/  FMUL.FTZ R65, R151, R65 ;  /* 0x0000004197417220 */ /* 0x000fe40000410000 */
[C---:B------:R-:W-:Y:S02]  /*bbc0*/  FMUL.FTZ R66, R150.reuse, R66 ;  /* 0x0000004296427220 */ /* 0x040fe40000410000 */
[----:B------:R-:W-:Y:S01]  /*bbd0*/  FMUL.FTZ R67, R150, R67 ;  /* 0x0000004396437220 */ /* 0x000fe20000410000 */
[----:B------:R-:W-:Y:S01]  /*bbe0*/  MUFU.EX2 R195, R195 ;  /* 0x000000c300c37308 */ /* 0x000fe20000000800 */
[-C--:B------:R-:W-:Y:S05]  /*bbf0*/  HMMA.16816.F32 R4, R144, R20.reuse, R4 ;  /* 0x000000149004723c */ /* 0x080fea0000001804 */
[C---:B-1----:R-:W-:Y:S02]  /*bc00*/  FMUL.FTZ R8, R149.reuse, R140 ;  /* 0x0000008c95087220 */ /* 0x042fe40000410000 */
[C---:B------:R-:W-:Y:S02]  /*bc10*/  FMUL.FTZ R9, R149.reuse, R141 ;  /* 0x0000008d95097220 */ /* 0x040fe40000410000 */
[----:B------:R-:W1:Y:S03]  /*bc20*/  MUFU.EX2 R192, R192 ;  /* 0x000000c000c07308 */ /* 0x000e660000000800 */
[C---:B------:R-:W-:Y:S02]  /*bc30*/  FMUL.FTZ R12, R149.reuse, R136 ;  /* 0x00000088950c7220 */ /* 0x040fe40000410000 */
[C---:B---3--:R-:W-:Y:S02]  /*bc40*/  FMUL.FTZ R10, R148.reuse, R142 ;  /* 0x0000008e940a7220 */ /* 0x048fe40000410000 */
[C---:B------:R-:W-:Y:S02]  /*bc50*/  FMUL.FTZ R11, R148.reuse, R143 ;  /* 0x0000008f940b7220 */ /* 0x040fe40000410000 */
[C---:B------:R-:W-:Y:S01]  /*bc60*/  FMUL.FTZ R14, R148.reuse, R138 ;  /* 0x0000008a940e7220 */ /* 0x040fe20000410000 */
[----:B------:R-:W-:Y:S01]  /*bc70*/  MUFU.EX2 R193, R193 ;  /* 0x000000c100c17308 */ /* 0x000fe20000000800 */
[C---:B------:R-:W-:Y:S02]  /*bc80*/  FMUL.FTZ R15, R148.reuse, R139 ;  /* 0x0000008b940f7220 */ /* 0x040fe40000410000 */
[C---:B------:R-:W-:Y:S02]  /*bc90*/  FMUL.FTZ R13, R149.reuse, R137 ;  /* 0x00000089950d7220 */ /* 0x040fe40000410000 */
[C---:B------:R-:W-:Y:S02]  /*bca0*/  FMUL.FTZ R40, R149.reuse, R108 ;  /* 0x0000006c95287220 */ /* 0x040fe40000410000 */
[C---:B------:R-:W-:Y:S02]  /*bcb0*/  FMUL.FTZ R41, R149.reuse, R109 ;  /* 0x0000006d95297220 */ /* 0x040fe40000410000 */
[C---:B------:R-:W-:Y:S01]  /*bcc0*/  FMUL.FTZ R42, R148.reuse, R110 ;  /* 0x0000006e942a7220 */ /* 0x040fe20000410000 */
[----:B------:R-:W2:Y:S01]  /*bcd0*/  MUFU.EX2 R190, R190 ;  /* 0x000000be00be7308 */ /* 0x000ea20000000800 */
[----:B------:R-:W-:Y:S02]  /*bce0*/  FMUL.FTZ R43, R148, R111 ;  /* 0x0000006f942b7220 */ /* 0x000fe40000410000 */
[----:B------:R-:W-:Y:S01]  /*bcf0*/  LDSM.16.MT88.4 R108, [R214+0x1c80] ;  /* 0x001c8000d66c783b */ /* 0x000fe20000004200 */
[----:B-1----:R-:W-:Y:S01]  /*bd00*/  F2FP.PACK_AB R140, R192, R195 ;  /* 0x000000c3c08c723e */ /* 0x002fe200000000ff */
[C---:B------:R-:W-:Y:S02]  /*bd10*/  FMUL.FTZ R44, R149.reuse, R104 ;  /* 0x00000068952c7220 */ /* 0x040fe40000410000 */
[C---:B------:R-:W-:Y:S02]  /*bd20*/  FMUL.FTZ R45, R149.reuse, R105 ;  /* 0x00000069952d7220 */ /* 0x040fe40000410000 */
[C---:B------:R-:W-:Y:S01]  /*bd30*/  FMUL.FTZ R46, R148.reuse, R106 ;  /* 0x0000006a942e7220 */ /* 0x040fe20000410000 */
[----:B------:R-:W-:Y:S01]  /*bd40*/  MUFU.EX2 R191, R191 ;  /* 0x000000bf00bf7308 */ /* 0x000fe20000000800 */
[C---:B------:R-:W-:Y:S02]  /*bd50*/  FMUL.FTZ R47, R148.reuse, R107 ;  /* 0x0000006b942f7220 */ /* 0x040fe40000410000 */
[----:B------:R-:W-:Y:S01]  /*bd60*/  LDSM.16.MT88.4 R104, [R212+0x3080] ;  /* 0x00308000d468783b */ /* 0x000fe20000004200 */
[C---:B------:R-:W-:Y:S02]  /*bd70*/  FMUL.FTZ R24, R149.reuse, R124 ;  /* 0x0000007c95187220 */ /* 0x040fe40000410000 */
[C---:B------:R-:W-:Y:S02]  /*bd80*/  FMUL.FTZ R25, R149.reuse, R125 ;  /* 0x0000007d95197220 */ /* 0x040fe40000410000 */
[C---:B------:R-:W-:Y:S02]  /*bd90*/  FMUL.FTZ R26, R148.reuse, R126 ;  /* 0x0000007e941a7220 */ /* 0x040fe40000410000 */
[----:B------:R-:W1:Y:S01]  /*bda0*/  MUFU.EX2 R188, R188 ;  /* 0x000000bc00bc7308 */ /* 0x000e620000000800 */
[----:B------:R-:W-:Y:S02]  /*bdb0*/  FMUL.FTZ R27, R148, R127 ;  /* 0x0000007f941b7220 */ /* 0x000fe40000410000 */
[C---:B------:R-:W-:Y:S01]  /*bdc0*/  FMUL.FTZ R28, R149.reuse, R120 ;  /* 0x00000078951c7220 */ /* 0x040fe20000410000 */
[----:B--2---:R-:W-:Y:S01]  /*bdd0*/  F2FP.PACK_AB R142, R190, R193 ;  /* 0x000000c1be8e723e */ /* 0x004fe200000000ff */
[C---:B------:R-:W-:Y:S02]  /*bde0*/  FMUL.FTZ R29, R149.reuse, R121 ;  /* 0x00000079951d7220 */ /* 0x040fe40000410000 */
[C---:B------:R-:W-:Y:S02]  /*bdf0*/  FMUL.FTZ R30, R148.reuse, R122 ;  /* 0x0000007a941e7220 */ /* 0x040fe40000410000 */
[C---:B------:R-:W-:Y:S01]  /*be00*/  FMUL.FTZ R56, R149.reuse, R56 ;  /* 0x0000003895387220 */ /* 0x040fe20000410000 */
[----:B------:R-:W-:Y:S01]  /*be10*/  MUFU.EX2 R189, R189 ;  /* 0x000000bd00bd7308 */ /* 0x000fe20000000800 */
[C---:B------:R-:W-:Y:S02]  /*be20*/  FMUL.FTZ R57, R149.reuse, R57 ;  /* 0x0000003995397220 */ /* 0x040fe40000410000 */
[C---:B------:R-:W-:Y:S02]  /*be30*/  FMUL.FTZ R58, R148.reuse, R58 ;  /* 0x0000003a943a7220 */ /* 0x040fe40000410000 */
[C---:B------:R-:W-:Y:S02]  /*be40*/  FMUL.FTZ R59, R148.reuse, R59 ;  /* 0x0000003b943b7220 */ /* 0x040fe40000410000 */
[C---:B------:R-:W-:Y:S02]  /*be50*/  FMUL.FTZ R60, R149.reuse, R60 ;  /* 0x0000003c953c7220 */ /* 0x040fe40000410000 */
[----:B------:R-:W-:Y:S01]  /*be60*/  FMUL.FTZ R61, R149, R61 ;  /* 0x0000003d953d7220 */ /* 0x000fe20000410000 */
[----:B------:R-:W2:Y:S01]  /*be70*/  MUFU.EX2 R152, R152 ;  /* 0x0000009800987308 */ /* 0x000ea20000000800 */
[C---:B------:R-:W-:Y:S02]  /*be80*/  FMUL.FTZ R62, R148.reuse, R62 ;  /* 0x0000003e943e7220 */ /* 0x040fe40000410000 */
[----:B------:R-:W-:Y:S01]  /*be90*/  FMUL.FTZ R63, R148, R63 ;  /* 0x0000003f943f7220 */ /* 0x000fe20000410000 */
[----:B-1----:R-:W-:Y:S01]  /*bea0*/  F2FP.PACK_AB R141, R188, R191 ;  /* 0x000000bfbc8d723e */ /* 0x002fe200000000ff */
[--C-:B------:R-:W-:Y:S02]  /*beb0*/  FFMA.FTZ R194, R194, c[0x0][0x2d0], -R159.reuse ;  /* 0x0000b400c2c27a23 */ /* 0x100fe4000001089f */
[--C-:B------:R-:W-:Y:S02]  /*bec0*/  FFMA.FTZ R197, R196, c[0x0][0x2d0], -R159.reuse ;  /* 0x0000b400c4c57a23 */ /* 0x100fe4000001089f */
[--C-:B------:R-:W-:Y:S01]  /*bed0*/  FFMA.FTZ R196, R201, c[0x0][0x2d0], -R158.reuse ;  /* 0x0000b400c9c47a23 */ /* 0x100fe2000001089e */
[----:B------:R1:W-:Y:S01]  /*bee0*/  MUFU.EX2 R124, R177 ;  /* 0x000000b1007c7308 */ /* 0x0003e20000000800 */
[--C-:B------:R-:W-:Y:S02]  /*bef0*/  FFMA.FTZ R199, R199, c[0x0][0x2d0], -R158.reuse ;  /* 0x0000b400c7c77a23 */ /* 0x100fe4000001089e */
[--C-:B------:R-:W-:Y:S02]  /*bf00*/  FFMA.FTZ R198, R198, c[0x0][0x2d0], -R159.reuse ;  /* 0x0000b400c6c67a23 */ /* 0x100fe4000001089f */
[--C-:B------:R-:W-:Y:S02]  /*bf10*/  FFMA.FTZ R201, R200, c[0x0][0x2d0], -R159.reuse ;  /* 0x0000b400c8c97a23 */ /* 0x100fe4000001089f */
[----:B------:R-:W-:Y:S02]  /*bf20*/  FFMA.FTZ R159, R174, c[0x0][0x2d0], -R159 ;  /* 0x0000b400ae9f7a23 */ /* 0x000fe4000001089f */
[--C-:B------:R-:W-:Y:S01]  /*bf30*/  FFMA.FTZ R200, R247, c[0x0][0x2d0], -R158.reuse ;  /* 0x0000b400f7c87a23 */ /* 0x100fe2000001089e */
[----:B------:R-:W-:Y:S01]  /*bf40*/  MUFU.EX2 R125, R171 ;  /* 0x000000ab007d7308 */ /* 0x000fe20000000800 */
[--C-:B------:R-:W-:Y:S02]  /*bf50*/  FFMA.FTZ R203, R203, c[0x0][0x2d0], -R158.reuse ;  /* 0x0000b400cbcb7a23 */ /* 0x100fe4000001089e */
[----:B------:R-:W-:Y:S01]  /*bf60*/  FFMA.FTZ R158, R172, c[0x0][0x2d0], -R158 ;  /* 0x0000b400ac9e7a23 */ /* 0x000fe2000001089e */
[----:B--2---:R-:W-:Y:S01]  /*bf70*/  F2FP.PACK_AB R143, R152, R189 ;  /* 0x000000bd988f723e */ /* 0x004fe200000000ff */
[--C-:B------:R-:W-:Y:S02]  /*bf80*/  FFMA.FTZ R202, R202, c[0x0][0x2d0], -R157.reuse ;  /* 0x0000b400caca7a23 */ /* 0x100fe4000001089d */
[--C-:B------:R-:W-:Y:S02]  /*bf90*/  FFMA.FTZ R247, R248, c[0x0][0x2d0], -R157.reuse ;  /* 0x0000b400f8f77a23 */ /* 0x100fe4000001089d */
[--C-:B------:R-:W-:Y:S01]  /*bfa0*/  FFMA.FTZ R248, R251, c[0x0][0x2d0], -R156.reuse ;  /* 0x0000b400fbf87a23 */ /* 0x100fe2000001089c */
[----:B------:R-:W-:Y:S01]  /*bfb0*/  MUFU.EX2 R121, R170 ;  /* 0x000000aa00797308 */ /* 0x000fe20000000800 */
[C---:B------:R-:W-:Y:S04]  /*bfc0*/  HMMA.16816.F32 R8, R140.reuse, R20, R8 ;  /* 0x000000148c08723c */ /* 0x040fe80000001808 */
[--C-:B------:R-:W-:Y:S02]  /*bfd0*/  FFMA.FTZ R251, R178, c[0x0][0x2d0], -R157.reuse ;  /* 0x0000b400b2fb7a23 */ /* 0x100fe4000001089d */
[----:B-1----:R-:W-:Y:S01]  /*bfe0*/  LDSM.16.MT88.4 R176, [R212+0x3880] ;  /* 0x00388000d4b0783b */ /* 0x002fe20000004200 */
[C---:B------:R-:W-:Y:S01]  /*bff0*/  FMUL.FTZ R20, R151.reuse, R128 ;  /* 0x0000008097147220 */ /* 0x040fe20000410000 */
[-C--:B------:R-:W-:Y:S01]  /*c000*/  HMMA.16816.F32 R12, R140, R22.reuse, R12 ;  /* 0x000000168c0c723c */ /* 0x080fe2000000180c */
[----:B------:R-:W-:Y:S03]  /*c010*/  MUFU.EX2 R126, R169 ;  /* 0x000000a9007e7308 */ /* 0x000fe60000000800 */
[----:B------:R-:W-:Y:S02]  /*c020*/  FMUL.FTZ R21, R151, R129 ;  /* 0x0000008197157220 */ /* 0x000fe40000410000 */
[--C-:B------:R-:W-:Y:S02]  /*c030*/  FFMA.FTZ R162, R162, c[0x0][0x2d0], -R157.reuse ;  /* 0x0000b400a2a27a23 */ /* 0x100fe4000001089d */
[C---:B------:R-:W-:Y:S03]  /*c040*/  HMMA.16816.F32 R16, R144.reuse, R22, R16 ;  /* 0x000000169010723c */ /* 0x040fe60000001810 */
[----:B------:R1:W-:Y:S01]  /*c050*/  MUFU.EX2 R122, R168 ;  /* 0x000000a8007a7308 */ /* 0x0003e20000000800 */
[----:B------:R-:W-:Y:S02]  /*c060*/  FMUL.FTZ R31, R148, R123 ;  /* 0x0000007b941f7220 */ /* 0x000fe40000410000 */
[----:B------:R-:W-:Y:S02]  /*c070*/  FFMA.FTZ R157, R165, c[0x0][0x2d0], -R157 ;  /* 0x0000b400a59d7a23 */ /* 0x000fe4000001089d */
[C---:B------:R-:W-:Y:S04]  /*c080*/  FMUL.FTZ R22, R150.reuse, R130 ;  /* 0x0000008296167220 */ /* 0x040fe80000410000 */
[C---:B------:R-:W-:Y:S01]  /*c090*/  FMUL.FTZ R23, R150.reuse, R131 ;  /* 0x0000008396177220 */ /* 0x040fe20000410000 */
[----:B------:R-:W-:Y:S01]  /*c0a0*/  MUFU.EX2 R138, R175 ;  /* 0x000000af008a7308 */ /* 0x000fe20000000800 */
[----:B------:R-:W2:Y:S01]  /*c0b0*/  LDSM.16.MT88.4 R128, [R214+0x2480] ;  /* 0x00248000d680783b */ /* 0x000ea20000004200 */
[C---:B------:R-:W-:Y:S02]  /*c0c0*/  FMUL.FTZ R96, R151.reuse, R96 ;  /* 0x0000006097607220 */ /* 0x040fe40000410000 */
[C---:B------:R-:W-:Y:S02]  /*c0d0*/  FMUL.FTZ R97, R151.reuse, R97 ;  /* 0x0000006197617220 */ /* 0x040fe40000410000 */
[-C--:B------:R-:W-:Y:S03]  /*c0e0*/  HMMA.16816.F32 R20, R144, R36.reuse, R20 ;  /* 0x000000249014723c */ /* 0x080fe60000001814 */
[C---:B------:R-:W-:Y:S01]  /*c0f0*/  FMUL.FTZ R98, R150.reuse, R98 ;  /* 0x0000006296627220 */ /* 0x040fe20000410000 */
[----:B------:R3:W-:Y:S01]  /*c100*/  MUFU.EX2 R139, R173 ;  /* 0x000000ad008b7308 */ /* 0x0007e20000000800 */
[C---:B------:R-:W-:Y:S02]  /*c110*/  FMUL.FTZ R99, R150.reuse, R99 ;  /* 0x0000006396637220 */ /* 0x040fe40000410000 */
[C---:B------:R-:W-:Y:S01]  /*c120*/  FMUL.FTZ R68, R151.reuse, R68 ;  /* 0x0000004497447220 */ /* 0x040fe20000410000 */
[C---:B------:R-:W-:Y:S01]  /*c130*/  HMMA.16816.F32 R24, R140.reuse, R36, R24 ;  /* 0x000000248c18723c */ /* 0x040fe20000001818 */
[----:B-1----:R-:W-:Y:S03]  /*c140*/  LDSM.16.MT88.4 R168, [R212+0x2c80] ;  /* 0x002c8000d4a8783b */ /* 0x002fe60000004200 */
[C---:B------:R-:W-:Y:S02]  /*c150*/  FMUL.FTZ R69, R151.reuse, R69 ;  /* 0x0000004597457220 */ /* 0x040fe40000410000 */
[----:B------:R-:W-:Y:S01]  /*c160*/  MUFU.EX2 R127, R167 ;  /* 0x000000a7007f7308 */ /* 0x000fe20000000800 */
[C---:B------:R-:W-:Y:S01]  /*c170*/  FMUL.FTZ R36, R151.reuse, R112 ;  /* 0x0000007097247220 */ /* 0x040fe20000410000 */
[-C--:B------:R-:W-:Y:S04]  /*c180*/  HMMA.16816.F32 R28, R140, R38.reuse, R28 ;  /* 0x000000268c1c723c */ /* 0x080fe8000000181c */
[----:B------:R-:W-:Y:S02]  /*c190*/  FMUL.FTZ R37, R151, R113 ;  /* 0x0000007197257220 */ /* 0x000fe40000410000 */
[C---:B------:R-:W-:Y:S02]  /*c1a0*/  FMUL.FTZ R70, R150.reuse, R70 ;  /* 0x0000004696467220 */ /* 0x040fe40000410000 */
[C---:B------:R-:W-:Y:S01]  /*c1b0*/  HMMA.16816.F32 R32, R144.reuse, R38, R32 ;  /* 0x000000269020723c */ /* 0x040fe20000001820 */
[----:B------:R-:W1:Y:S01]  /*c1c0*/  MUFU.EX2 R136, R166 ;  /* 0x000000a600887308 */ /* 0x000e620000000800 */
[----:B---3--:R-:W-:Y:S02]  /*c1d0*/  LDSM.16.MT88.4 R172, [R214+0x3880] ;  /* 0x00388000d6ac783b */ /* 0x008fe40000004200 */
[C---:B------:R-:W-:Y:S03]  /*c1e0*/  FMUL.FTZ R71, R150.reuse, R71 ;  /* 0x0000004796477220 */ /* 0x040fe60000410000 */
[C---:B------:R-:W-:Y:S02]  /*c1f0*/  FMUL.FTZ R38, R150.reuse, R114 ;  /* 0x0000007296267220 */ /* 0x040fe40000410000 */
[----:B------:R-:W-:Y:S02]  /*c200*/  FMUL.FTZ R39, R150, R115 ;  /* 0x0000007396277220 */ /* 0x000fe40000410000 */
[----:B------:R3:W-:Y:S01]  /*c210*/  MUFU.EX2 R120, R164 ;  /* 0x000000a400787308 */ /* 0x0007e20000000800 */
[----:B------:R-:W4:Y:S01]  /*c220*/  LDSM.16.MT88.4 R112, [R212+0x2480] ;  /* 0x00248000d470783b */ /* 0x000f220000004200 */
[C---:B------:R-:W-:Y:S02]  /*c230*/  FMUL.FTZ R72, R149.reuse, R72 ;  /* 0x0000004895487220 */ /* 0x040fe40000410000 */
[C---:B------:R-:W-:Y:S01]  /*c240*/  FMUL.FTZ R73, R149.reuse, R73 ;  /* 0x0000004995497220 */ /* 0x040fe20000410000 */
[-C--:B--2---:R-:W-:Y:S03]  /*c250*/  HMMA.16816.F32 R36, R144, R128.reuse, R36 ;  /* 0x000000809024723c */ /* 0x084fe60000001824 */
[C---:B------:R-:W-:Y:S02]  /*c260*/  FMUL.FTZ R74, R148.reuse, R74 ;  /* 0x0000004a944a7220 */ /* 0x040fe40000410000 */
[----:B------:R-:W-:Y:S01]  /*c270*/  MUFU.EX2 R194, R194 ;  /* 0x000000c200c27308 */ /* 0x000fe20000000800 */
[----:B------:R-:W-:Y:S02]  /*c280*/  FMUL.FTZ R75, R148, R75 ;  /* 0x0000004b944b7220 */ /* 0x000fe40000410000 */
[C---:B------:R-:W-:Y:S04]  /*c290*/  HMMA.16816.F32 R40, R140.reuse, R128, R40 ;  /* 0x000000808c28723c */ /* 0x040fe80000001828 */
[C---:B------:R-:W-:Y:S01]  /*c2a0*/  FMUL.FTZ R76, R149.reuse, R76 ;  /* 0x0000004c954c7220 */ /* 0x040fe20000410000 */
[----:B-1----:R-:W-:Y:S01]  /*c2b0*/  F2FP.PACK_AB R160, R136, R127 ;  /* 0x0000007f88a0723e */ /* 0x002fe200000000ff */
[----:B------:R-:W-:Y:S01]  /*c2c0*/  FMUL.FTZ R77, R149, R77 ;  /* 0x0000004d954d7220 */ /* 0x000fe20000410000 */
[----:B------:R-:W1:Y:S01]  /*c2d0*/  MUFU.EX2 R197, R197 ;  /* 0x000000c500c57308 */ /* 0x000e620000000800 */
[-C--:B------:R-:W-:Y:S01]  /*c2e0*/  HMMA.16816.F32 R44, R140, R130.reuse, R44 ;  /* 0x000000828c2c723c */ /* 0x080fe2000000182c */
[----:B---3--:R-:W-:Y:S03]  /*c2f0*/  LDSM.16.MT88.4 R164, [R214+0x2c80] ;  /* 0x002c8000d6a4783b */ /* 0x008fe60000004200 */
[C---:B------:R-:W-:Y:S02]  /*c300*/  FMUL.FTZ R78, R148.reuse, R78 ;  /* 0x0000004e944e7220 */ /* 0x040fe40000410000 */
[----:B------:R-:W-:Y:S02]  /*c310*/  FMUL.FTZ R79, R148, R79 ;  /* 0x0000004f944f7220 */ /* 0x000fe40000410000 */
[C---:B------:R-:W-:Y:S01]  /*c320*/  HMMA.16816.F32 R48, R144.reuse, R130, R48 ;  /* 0x000000829030723c */ /* 0x040fe20000001830 */
[----:B------:R-:W-:Y:S03]  /*c330*/  MUFU.EX2 R196, R196 ;  /* 0x000000c400c47308 */ /* 0x000fe60000000800 */
[C---:B------:R-:W-:Y:S02]  /*c340*/  FMUL.FTZ R80, R151.reuse, R80 ;  /* 0x0000005097507220 */ /* 0x040fe40000410000 */
[C---:B------:R-:W-:Y:S02]  /*c350*/  FMUL.FTZ R81, R151.reuse, R81 ;  /* 0x0000005197517220 */ /* 0x040fe40000410000 */
[C---:B------:R-:W-:Y:S03]  /*c360*/  FMUL.FTZ R82, R150.reuse, R82 ;  /* 0x0000005296527220 */ /* 0x040fe60000410000 */
[----:B------:R-:W2:Y:S01]  /*c370*/  MUFU.EX2 R199, R199 ;  /* 0x000000c700c77308 */ /* 0x000ea20000000800 */
[-C--:B----4-:R-:W-:Y:S03]  /*c380*/  HMMA.16816.F32 R52, R144, R112.reuse, R52 ;  /* 0x000000709034723c */ /* 0x090fe60000001834 */
[C---:B------:R-:W-:Y:S02]  /*c390*/  FMUL.FTZ R83, R150.reuse, R83 ;  /* 0x0000005396537220 */ /* 0x040fe40000410000 */
[C---:B------:R-:W-:Y:S02]  /*c3a0*/  FMUL.FTZ R84, R151.reuse, R84 ;  /* 0x0000005497547220 */ /* 0x040fe40000410000 */
[----:B------:R-:W-:Y:S01]  /*c3b0*/  FMUL.FTZ R85, R151, R85 ;  /* 0x0000005597557220 */ /* 0x000fe20000410000 */
[C---:B------:R-:W-:Y:S01]  /*c3c0*/  HMMA.16816.F32 R56, R140.reuse, R112, R56 ;  /* 0x000000708c38723c */ /* 0x040fe20000001838 */
[----:B------:R-:W-:Y:S03]  /*c3d0*/  MUFU.EX2 R198, R198 ;  /* 0x000000c600c67308 */ /* 0x000fe60000000800 */
[C---:B------:R-:W-:Y:S02]  /*c3e0*/  FMUL.FTZ R86, R150.reuse, R86 ;  /* 0x0000005696567220 */ /* 0x040fe40000410000 */
[----:B------:R-:W-:Y:S02]  /*c3f0*/  FMUL.FTZ R87, R150, R87 ;  /* 0x0000005796577220 */ /* 0x000fe40000410000 */
[-C--:B------:R-:W-:Y:S03]  /*c400*/  HMMA.16816.F32 R60, R140, R114.reuse, R60 ;  /* 0x000000728c3c723c */ /* 0x080fe6000000183c */
[----:B------:R-:W3:Y:S01]  /*c410*/  MUFU.EX2 R201, R201 ;  /* 0x000000c900c97308 */ /* 0x000ee20000000800 */
[C---:B------:R-:W-:Y:S02]  /*c420*/  FMUL.FTZ R88, R149.reuse, R88 ;  /* 0x0000005895587220 */ /* 0x040fe40000410000 */
[----:B------:R-:W-:Y:S02]  /*c430*/  FMUL.FTZ R89, R149, R89 ;  /* 0x0000005995597220 */ /* 0x000fe40000410000 */
[C---:B------:R-:W-:Y:S01]  /*c440*/  HMMA.16816.F32 R64, R144.reuse, R114, R64 ;  /* 0x000000729040723c */ /* 0x040fe20000001840 */
[----:B------:R-:W4:Y:S03]  /*c450*/  LDSM.16.MT88.4 R112, [R212+0x1c80] ;  /* 0x001c8000d470783b */ /* 0x000f260000004200 */
[C---:B------:R-:W-:Y:S01]  /*c460*/  FMUL.FTZ R90, R148.reuse, R90 ;  /* 0x0000005a945a7220 */ /* 0x040fe20000410000 */
[----:B------:R-:W-:Y:S01]  /*c470*/  MUFU.EX2 R200, R200 ;  /* 0x000000c800c87308 */ /* 0x000fe20000000800 */
[C---:B------:R-:W-:Y:S02]  /*c480*/  FMUL.FTZ R91, R148.reuse, R91 ;  /* 0x0000005b945b7220 */ /* 0x040fe40000410000 */
[-C--:B------:R-:W-:Y:S04]  /*c490*/  HMMA.16816.F32 R68, R144, R100.reuse, R68 ;  /* 0x000000649044723c */ /* 0x080fe80000001844 */
[--C-:B------:R-:W-:Y:S02]  /*c4a0*/  FFMA.FTZ R249, R249, c[0x0][0x2d0], -R156.reuse ;  /* 0x0000b400f9f97a23 */ /* 0x100fe4000001089c */
[C---:B------:R-:W-:Y:S01]  /*c4b0*/  FMUL.FTZ R92, R149.reuse, R92 ;  /* 0x0000005c955c7220 */ /* 0x040fe20000410000 */
[----:B------:R-:W5:Y:S01]  /*c4c0*/  MUFU.EX2 R203, R203 ;  /* 0x000000cb00cb7308 */ /* 0x000f620000000800 */
[C---:B------:R-:W-:Y:S04]  /*c4d0*/  HMMA.16816.F32 R72, R140.reuse, R100, R72 ;  /* 0x000000648c48723c */ /* 0x040fe80000001848 */
[----:B------:R-:W-:Y:S02]  /*c4e0*/  FMUL.FTZ R93, R149, R93 ;  /* 0x0000005d955d7220 */ /* 0x000fe40000410000 */
[C---:B------:R-:W-:Y:S01]  /*c4f0*/  FMUL.FTZ R94, R148.reuse, R94 ;  /* 0x0000005e945e7220 */ /* 0x040fe20000410000 */
[----:B-1----:R-:W-:Y:S01]  /*c500*/  F2FP.PACK_AB R100, R197, R194 ;  /* 0x000000c2c564723e */ /* 0x002fe200000000ff */
[-C--:B------:R-:W-:Y:S01]  /*c510*/  HMMA.16816.F32 R76, R140, R102.reuse, R76 ;  /* 0x000000668c4c723c */ /* 0x080fe2000000184c */
[----:B------:R-:W-:Y:S03]  /*c520*/  MUFU.EX2 R202, R202 ;  /* 0x000000ca00ca7308 */ /* 0x000fe60000000800 */
[----:B--2---:R-:W-:Y:S01]  /*c530*/  F2FP.PACK_AB R101, R199, R196 ;  /* 0x000000c4c765723e */ /* 0x004fe200000000ff */
[----:B------:R-:W-:Y:S02]  /*c540*/  FMUL.FTZ R95, R148, R95 ;  /* 0x0000005f945f7220 */ /* 0x000fe40000410000 */
[--C-:B------:R-:W-:Y:S01]  /*c550*/  FFMA.FTZ R163, R163, c[0x0][0x2d0], -R156.reuse ;  /* 0x0000b400a3a37a23 */ /* 0x100fe2000001089c */
[C---:B------:R-:W-:Y:S03]  /*c560*/  HMMA.16816.F32 R80, R144.reuse, R102, R80 ;  /* 0x000000669050723c */ /* 0x040fe60000001850 */
[----:B------:R-:W1:Y:S01]  /*c570*/  MUFU.EX2 R247, R247 ;  /* 0x000000f700f77308 */ /* 0x000e620000000800 */
[--C-:B------:R-:W-:Y:S02]  /*c580*/  FFMA.FTZ R155, R155, c[0x0][0x2d0], -R156.reuse ;  /* 0x0000b4009b9b7a23 */ /* 0x100fe4000001089c */
[----:B------:R-:W-:Y:S01]  /*c590*/  FFMA.FTZ R156, R154, c[0x0][0x2d0], -R156 ;  /* 0x0000b4009a9c7a23 */ /* 0x000fe2000001089c */
[----:B---3--:R-:W-:Y:S01]  /*c5a0*/  F2FP.PACK_AB R102, R201, R198 ;  /* 0x000000c6c966723e */ /* 0x008fe200000000ff */
[-C--:B------:R-:W-:Y:S04]  /*c5b0*/  HMMA.16816.F32 R84, R144, R104.reuse, R84 ;  /* 0x000000689054723c */ /* 0x080fe80000001854 */
[----:B-----5:R-:W-:Y:S01]  /*c5c0*/  F2FP.PACK_AB R103, R203, R200 ;  /* 0x000000c8cb67723e */ /* 0x020fe200000000ff */
[----:B------:R-:W-:Y:S01]  /*c5d0*/  MUFU.EX2 R248, R248 ;  /* 0x000000f800f87308 */ /* 0x000fe20000000800 */
[----:B------:R-:W-:Y:S02]  /*c5e0*/  FFMA.FTZ R181, R151, R232, R181 ;  /* 0x000000e897b57223 */ /* 0x000fe400000100b5 */
[C---:B------:R-:W-:Y:S04]  /*c5f0*/  HMMA.16816.F32 R88, R140.reuse, R104, R88 ;  /* 0x000000688c58723c */ /* 0x040fe80000001858 */
[----:B------:R-:W-:Y:S02]  /*c600*/  FFMA.FTZ R184, R150, R231, R184 ;  /* 0x000000e796b87223 */ /* 0x000fe400000100b8 */
[----:B------:R-:W-:Y:S01]  /*c610*/  FFMA.FTZ R195, R149, R230, R195 ;  /* 0x000000e695c37223 */ /* 0x000fe200000100c3 */
[----:B------:R-:W2:Y:S01]  /*c620*/  MUFU.EX2 R249, R249 ;  /* 0x000000f900f97308 */ /* 0x000ea20000000800 */
[-C--:B------:R-:W-:Y:S04]  /*c630*/  HMMA.16816.F32 R92, R140, R106.reuse, R92 ;  /* 0x0000006a8c5c723c */ /* 0x080fe8000000185c */
[----:B-1----:R-:W-:Y:S01]  /*c640*/  F2FP.PACK_AB R104, R247, R202 ;  /* 0x000000caf768723e */ /* 0x002fe200000000ff */
[----:B------:R-:W-:Y:S02]  /*c650*/  FFMA.FTZ R191, R148, R227, R191 ;  /* 0x000000e394bf7223 */ /* 0x000fe400000100bf */
[----:B------:R-:W-:Y:S01]  /*c660*/  FADD.FTZ R181, R180, R181 ;  /* 0x000000b5b4b57221 */ /* 0x000fe20000010000 */
[----:B------:R-:W-:Y:S01]  /*c670*/  HMMA.16816.F32 R96, R144, R106, R96 ;  /* 0x0000006a9060723c */ /* 0x000fe20000001860 */
[----:B------:R-:W-:Y:S03]  /*c680*/  MUFU.EX2 R250, R250 ;  /* 0x000000fa00fa7308 */ /* 0x000fe60000000800 */
[----:B------:R-:W-:Y:S02]  /*c690*/  FADD.FTZ R183, R183, R184 ;  /* 0x000000b8b7b77221 */ /* 0x000fe40000010000 */
[----:B------:R-:W-:Y:S02]  /*c6a0*/  FADD.FTZ R192, R192, R195 ;  /* 0x000000c3c0c07221 */ /* 0x000fe40000010000 */
[-C--:B------:R-:W-:Y:S03]  /*c6b0*/  HMMA.16816.F32 R4, R100, R108.reuse, R4 ;  /* 0x0000006c6404723c */ /* 0x080fe60000001804 */
[----:B------:R-:W1:Y:S02]  /*c6c0*/  MUFU.EX2 R251, R251 ;  /* 0x000000fb00fb7308 */ /* 0x000e640000000800 */
[----:B------:R-:W-:Y:S01]  /*c6d0*/  FADD.FTZ R188, R188, R191 ;  /* 0x000000bfbcbc7221 */ /* 0x000fe20000010000 */
[----:B--2---:R-:W-:Y:S01]  /*c6e0*/  F2FP.PACK_AB R105, R249, R248 ;  /* 0x000000f8f969723e */ /* 0x004fe200000000ff */
[----:B------:R-:W-:Y:S02]  /*c6f0*/  FADD.FTZ R186, R186, R181 ;  /* 0x000000b5baba7221 */ /* 0x000fe40000010000 */
[----:B------:R-:W-:Y:S04]  /*c700*/  FADD.FTZ R182, R182, R183 ;  /* 0x000000b7b6b67221 */ /* 0x000fe80000010000 */
[----:B------:R-:W2:Y:S01]  /*c710*/  MUFU.EX2 R252, R252 ;  /* 0x000000fc00fc7308 */ /* 0x000ea20000000800 */
[----:B------:R-:W-:Y:S02]  /*c720*/  FADD.FTZ R193, R193, R192 ;  /* 0x000000c0c1c17221 */ /* 0x000fe40000010000 */
[----:B------:R-:W-:Y:S02]  /*c730*/  FADD.FTZ R189, R189, R188 ;  /* 0x000000bcbdbd7221 */ /* 0x000fe40000010000 */
[----:B------:R-:W-:Y:S02]  /*c740*/  FADD.FTZ R185, R185, R186 ;  /* 0x000000bab9b97221 */ /* 0x000fe40000010000 */
[----:B------:R-:W-:Y:S02]  /*c750*/  FADD.FTZ R187, R187, R182 ;  /* 0x000000b6bbbb7221 */ /* 0x000fe40000010000 */
[----:B------:R-:W-:Y:S01]  /*c760*/  FADD.FTZ R193, R190, R193 ;  /* 0x000000c1bec17221 */ /* 0x000fe20000010000 */
[----:B------:R-:W3:Y:S01]  /*c770*/  MUFU.EX2 R129, R159 ;  /* 0x0000009f00817308 */ /* 0x000ee20000000800 */
[----:B------:R-:W-:Y:S01]  /*c780*/  FADD.FTZ R189, R152, R189 ;  /* 0x000000bd98bd7221 */ /* 0x000fe20000010000 */
[----:B------:R-:W-:Y:S01]  /*c790*/  MOV R152, R153 ;  /* 0x0000009900987202 */ /* 0x000fe20000000f00 */
[----:B------:R-:W-:Y:S01]  /*c7a0*/  FADD.FTZ R194, R194, R185 ;  /* 0x000000b9c2c27221 */ /* 0x000fe20000010000 */
[----:B-1----:R-:W-:Y:S01]  /*c7b0*/  F2FP.PACK_AB R106, R251, R250 ;  /* 0x000000fafb6a723e */ /* 0x002fe200000000ff */
[----:B------:R-:W-:Y:S02]  /*c7c0*/  FADD.FTZ R196, R196, R187 ;  /* 0x000000bbc4c47221 */ /* 0x000fe40000010000 */
[----:B------:R-:W-:Y:S02]  /*c7d0*/  FADD.FTZ R202, R202, R193 ;  /* 0x000000c1caca7221 */ /* 0x000fe40000010000 */
[----:B------:R-:W-:Y:S01]  /*c7e0*/  FADD.FTZ R248, R248, R189 ;  /* 0x000000bdf8f87221 */ /* 0x000fe20000010000 */
[----:B------:R3:W1:Y:S01]  /*c7f0*/  MUFU.EX2 R128, R158 ;  /* 0x0000009e00807308 */ /* 0x0006620000000800 */
[----:B------:R-:W-:Y:S02]  /*c800*/  FADD.FTZ R197, R197, R194 ;  /* 0x000000c2c5c57221 */ /* 0x000fe40000010000 */
[----:B------:R-:W-:Y:S01]  /*c810*/  FADD.FTZ R199, R199, R196 ;  /* 0x000000c4c7c77221 */ /* 0x000fe20000010000 */
[----:B--2---:R-:W-:Y:S01]  /*c820*/  F2FP.PACK_AB R107, R124, R252 ;  /* 0x000000fc7c6b723e */ /* 0x004fe200000000ff */
[----:B------:R-:W-:Y:S02]  /*c830*/  FADD.FTZ R247, R247, R202 ;  /* 0x000000caf7f77221 */ /* 0x000fe40000010000 */
[----:B------:R-:W-:Y:S02]  /*c840*/  FADD.FTZ R249, R249, R248 ;  /* 0x000000f8f9f97221 */ /* 0x000fe40000010000 */
[----:B------:R-:W-:Y:S01]  /*c850*/  FADD.FTZ R198, R198, R197 ;  /* 0x000000c5c6c67221 */ /* 0x000fe20000010000 */
[----:B------:R2:W-:Y:S01]  /*c860*/  MUFU.EX2 R131, R157 ;  /* 0x0000009d00837308 */ /* 0x0005e20000000800 */
[C---:B------:R-:W-:Y:S04]  /*c870*/  HMMA.16816.F32 R8, R104.reuse, R108, R8 ;  /* 0x0000006c6808723c */ /* 0x040fe80000001808 */
[----:B------:R-:W-:Y:S02]  /*c880*/  FADD.FTZ R200, R200, R199 ;  /* 0x000000c7c8c87221 */ /* 0x000fe40000010000 */
[----:B------:R-:W-:Y:S02]  /*c890*/  FADD.FTZ R250, R250, R247 ;  /* 0x000000f7fafa7221 */ /* 0x000fe40000010000 */
[-C--:B------:R-:W-:Y:S01]  /*c8a0*/  HMMA.16816.F32 R12, R104, R110.reuse, R12 ;  /* 0x0000006e680c723c */ /* 0x080fe2000000180c */
[----:B------:R5:W-:Y:S03]  /*c8b0*/  MUFU.EX2 R154, R156 ;  /* 0x0000009c009a7308 */ /* 0x000be60000000800 */
[----:B------:R-:W-:Y:S01]  /*c8c0*/  FADD.FTZ R249, R252, R249 ;  /* 0x000000f9fcf97221 */ /* 0x000fe20000010000 */
[----:B---3--:R-:W-:Y:S01]  /*c8d0*/  F2FP.PACK_AB R158, R129, R138 ;  /* 0x0000008a819e723e */ /* 0x008fe200000000ff */
[----:B------:R-:W-:Y:S01]  /*c8e0*/  FADD.FTZ R198, R201, R198 ;  /* 0x000000c6c9c67221 */ /* 0x000fe20000010000 */
[----:B-1----:R-:W-:Y:S01]  /*c8f0*/  F2FP.PACK_AB R159, R128, R139 ;  /* 0x0000008b809f723e */ /* 0x002fe200000000ff */
[C---:B------:R-:W-:Y:S01]  /*c900*/  HMMA.16816.F32 R16, R100.reuse, R110, R16 ;  /* 0x0000006e6410723c */ /* 0x040fe20000001810 */
[----:B------:R-:W1:Y:S02]  /*c910*/  LDSM.16.MT88.4 R108, [R212+0x2880] ;  /* 0x00288000d46c783b */ /* 0x000e640000004200 */
[----:B------:R-:W3:Y:S01]  /*c920*/  MUFU.EX2 R137, R163 ;  /* 0x000000a300897308 */ /* 0x000ee20000000800 */
[----:B------:R-:W-:Y:S02]  /*c930*/  FADD.FTZ R200, R203, R200 ;  /* 0x000000c8cbc87221 */ /* 0x000fe40000010000 */
[----:B------:R-:W-:Y:S01]  /*c940*/  FADD.FTZ R250, R251, R250 ;  /* 0x000000fafbfa7221 */ /* 0x000fe20000010000 */
[----:B--2---:R-:W-:Y:S01]  /*c950*/  F2FP.PACK_AB R157, R122, R126 ;  /* 0x0000007e7a9d723e */ /* 0x004fe200000000ff */
[-C--:B----4-:R-:W-:Y:S05]  /*c960*/  HMMA.16816.F32 R20, R100, R112.reuse, R20 ;  /* 0x000000706414723c */ /* 0x090fea0000001814 */
[----:B------:R-:W2:Y:S03]  /*c970*/  MUFU.EX2 R123, R162 ;  /* 0x000000a2007b7308 */ /* 0x000ea60000000800 */
[C---:B------:R-:W-:Y:S04]  /*c980*/  HMMA.16816.F32 R24, R104.reuse, R112, R24 ;  /* 0x000000706818723c */ /* 0x040fe80000001818 */
[----:B-----5:R-:W-:Y:S03]  /*c990*/  F2FP.PACK_AB R156, R121, R125 ;  /* 0x0000007d799c723e */ /* 0x020fe600000000ff */
[----:B------:R-:W4:Y:S01]  /*c9a0*/  MUFU.EX2 R155, R155 ;  /* 0x0000009b009b7308 */ /* 0x000f220000000800 */
[-C--:B------:R-:W-:Y:S04]  /*c9b0*/  HMMA.16816.F32 R28, R104, R114.reuse, R28 ;  /* 0x00000072681c723c */ /* 0x080fe8000000181c */
[----:B---3--:R-:W-:Y:S04]  /*c9c0*/  F2FP.PACK_AB R161, R137, R120 ;  /* 0x0000007889a1723e */ /* 0x008fe800000000ff */
[C---:B------:R-:W-:Y:S01]  /*c9d0*/  HMMA.16816.F32 R32, R100.reuse, R114, R32 ;  /* 0x000000726420723c */ /* 0x040fe20000001820 */
[----:B------:R-:W3:Y:S03]  /*c9e0*/  LDSM.16.MT88.4 R112, [R214+0x3480] ;  /* 0x00348000d670783b */ /* 0x000ee60000004200 */
[----:B--2---:R-:W-:Y:S04]  /*c9f0*/  F2FP.PACK_AB R162, R131, R123 ;  /* 0x0000007b83a2723e */ /* 0x004fe800000000ff */
[-C--:B------:R-:W-:Y:S04]  /*ca00*/  HMMA.16816.F32 R36, R100, R116.reuse, R36 ;  /* 0x000000746424723c */ /* 0x080fe80000001824 */
[----:B----4-:R-:W-:Y:S04]  /*ca10*/  F2FP.PACK_AB R163, R154, R155 ;  /* 0x0000009b9aa3723e */ /* 0x010fe800000000ff */
[C---:B------:R-:W-:Y:S08]  /*ca20*/  HMMA.16816.F32 R40, R104.reuse, R116, R40 ;  /* 0x000000746828723c */ /* 0x040ff00000001828 */
[-C--:B------:R-:W-:Y:S08]  /*ca30*/  HMMA.16816.F32 R44, R104, R118.reuse, R44 ;  /* 0x00000076682c723c */ /* 0x080ff0000000182c */
[C---:B------:R-:W-:Y:S01]  /*ca40*/  HMMA.16816.F32 R48, R100.reuse, R118, R48 ;  /* 0x000000766430723c */ /* 0x040fe20000001830 */
[----:B------:R-:W2:Y:S07]  /*ca50*/  LDSM.16.MT88.4 R116, [R212+0x3480] ;  /* 0x00348000d474783b */ /* 0x000eae0000004200 */
[-C--:B-1----:R-:W-:Y:S08]  /*ca60*/  HMMA.16816.F32 R52, R100, R108.reuse, R52 ;  /* 0x0000006c6434723c */ /* 0x082ff00000001834 */
[C---:B------:R-:W-:Y:S08]  /*ca70*/  HMMA.16816.F32 R56, R104.reuse, R108, R56 ;  /* 0x0000006c6838723c */ /* 0x040ff00000001838 */
[-C--:B------:R-:W-:Y:S08]  /*ca80*/  HMMA.16816.F32 R60, R104, R110.reuse, R60 ;  /* 0x0000006e683c723c */ /* 0x080ff0000000183c */
[C---:B------:R-:W-:Y:S01]  /*ca90*/  HMMA.16816.F32 R64, R100.reuse, R110, R64 ;  /* 0x0000006e6440723c */ /* 0x040fe20000001840 */
[----:B------:R-:W1:Y:S07]  /*caa0*/  LDSM.16.MT88.4 R108, [R212+0x2080] ;  /* 0x00208000d46c783b */ /* 0x000e6e0000004200 */
[-C--:B---3--:R-:W-:Y:S08]  /*cab0*/  HMMA.16816.F32 R68, R100, R112.reuse, R68 ;  /* 0x000000706444723c */ /* 0x088ff00000001844 */
[C---:B------:R-:W-:Y:S08]  /*cac0*/  HMMA.16816.F32 R72, R104.reuse, R112, R72 ;  /* 0x000000706848723c */ /* 0x040ff00000001848 */
[-C--:B------:R-:W-:Y:S08]  /*cad0*/  HMMA.16816.F32 R76, R104, R114.reuse, R76 ;  /* 0x00000072684c723c */ /* 0x080ff0000000184c */
[C---:B------:R-:W-:Y:S08]  /*cae0*/  HMMA.16816.F32 R80, R100.reuse, R114, R80 ;  /* 0x000000726450723c */ /* 0x040ff00000001850 */
[-C--:B--2---:R-:W-:Y:S08]  /*caf0*/  HMMA.16816.F32 R84, R100, R116.reuse, R84 ;  /* 0x000000746454723c */ /* 0x084ff00000001854 */
[C---:B------:R-:W-:Y:S08]  /*cb00*/  HMMA.16816.F32 R88, R104.reuse, R116, R88 ;  /* 0x000000746858723c */ /* 0x040ff00000001858 */
[-C--:B------:R-:W-:Y:S08]  /*cb10*/  HMMA.16816.F32 R92, R104, R118.reuse, R92 ;  /* 0x00000076685c723c */ /* 0x080ff0000000185c */
[----:B------:R-:W-:Y:S08]  /*cb20*/  HMMA.16816.F32 R96, R100, R118, R96 ;  /* 0x000000766460723c */ /* 0x000ff00000001860 */
[-C--:B------:R-:W-:Y:S07]  /*cb30*/  HMMA.16816.F32 R144, R156, R132.reuse, R4 ;  /* 0x000000849c90723c */ /* 0x080fee0000001804 */
[----:B------:R-:W-:Y:S01]  /*cb40*/  MOV R4, R137 ;  /* 0x0000008900047202 */ /* 0x000fe20000000f00 */
[C---:B------:R-:W-:Y:S04]  /*cb50*/  HMMA.16816.F32 R140, R160.reuse, R132, R8 ;  /* 0x00000084a08c723c */ /* 0x040fe80000001808 */
[----:B------:R-:W-:Y:S02]  /*cb60*/  MOV R7, R131 ;  /* 0x0000008300077202 */ /* 0x000fe40000000f00 */
[----:B------:R-:W-:Y:S02]  /*cb70*/  MOV R6, R128 ;  /* 0x0000008000067202 */ /* 0x000fe40000000f00 */
[----:B------:R-:W-:Y:S04]  /*cb80*/  MOV R10, R139 ;  /* 0x0000008b000a7202 */ /* 0x000fe80000000f00 */
[----:B------:R-:W-:Y:S02]  /*cb90*/  MOV R9, R138 ;  /* 0x0000008a00097202 */ /* 0x000fe40000000f00 */
[----:B------:R-:W-:Y:S02]  /*cba0*/  MOV R8, R136 ;  /* 0x0000008800087202 */ /* 0x000fe40000000f00 */
[-C--:B------:R-:W-:Y:S03]  /*cbb0*/  HMMA.16816.F32 R136, R160, R134.reuse, R12 ;  /* 0x00000086a088723c */ /* 0x080fe6000000180c */
[----:B------:R-:W-:Y:S02]  /*cbc0*/  MOV R5, R129 ;  /* 0x0000008100057202 */ /* 0x000fe40000000f00 */
[----:B------:R-:W-:Y:S02]  /*cbd0*/  MOV R11, R123 ;  /* 0x0000007b000b7202 */ /* 0x000fe40000000f00 */
[----:B------:R-:W-:Y:S01]  /*cbe0*/  MOV R12, R127 ;  /* 0x0000007f000c7202 */ /* 0x000fe20000000f00 */
[C---:B------:R-:W-:Y:S04]  /*cbf0*/  HMMA.16816.F32 R132, R156.reuse, R134, R16 ;  /* 0x000000869c84723c */ /* 0x040fe80000001810 */
[----:B------:R-:W-:Y:S01]  /*cc00*/  MOV R15, R122 ;  /* 0x0000007a000f7202 */ /* 0x000fe20000000f00 */
[----:B------:R-:W-:Y:S01]  /*cc10*/  FADD.FTZ R250, R12, R250 ;  /* 0x000000fa0cfa7221 */ /* 0x000fe20000010000 */
[----:B------:R-:W-:Y:S02]  /*cc20*/  MOV R14, R121 ;  /* 0x00000079000e7202 */ /* 0x000fe40000000f00 */
[-C--:B-1----:R-:W-:Y:S04]  /*cc30*/  HMMA.16816.F32 R128, R156, R108.reuse, R20 ;  /* 0x0000006c9c80723c */ /* 0x082fe80000001814 */
[----:B------:R-:W-:Y:S01]  /*cc40*/  MOV R19, R126 ;  /* 0x0000007e00137202 */ /* 0x000fe20000000f00 */
[----:B------:R-:W-:Y:S01]  /*cc50*/  FADD.FTZ R250, R8, R250 ;  /* 0x000000fa08fa7221 */ /* 0x000fe20000010000 */
[----:B------:R-:W-:Y:S02]  /*cc60*/  MOV R18, R125 ;  /* 0x0000007d00127202 */ /* 0x000fe40000000f00 */
[----:B------:R-:W-:Y:S01]  /*cc70*/  MOV R17, R124 ;  /* 0x0000007c00117202 */ /* 0x000fe20000000f00 */
[----:B------:R-:W-:Y:S01]  /*cc80*/  FADD.FTZ R200, R19, R200 ;  /* 0x000000c813c87221 */ /* 0x000fe20000010000 */
[C---:B------:R-:W-:Y:S04]  /*cc90*/  HMMA.16816.F32 R124, R160.reuse, R108, R24 ;  /* 0x0000006ca07c723c */ /* 0x040fe80000001818 */
[----:B------:R-:W-:Y:S01]  /*cca0*/  MOV R13, R120 ;  /* 0x00000078000d7202 */ /* 0x000fe20000000f00 */
[----:B------:R-:W-:Y:S02]  /*ccb0*/  FADD.FTZ R249, R17, R249 ;  /* 0x000000f911f97221 */ /* 0x000fe40000010000 */
[----:B------:R-:W-:Y:S01]  /*ccc0*/  FADD.FTZ R198, R18, R198 ;  /* 0x000000c612c67221 */ /* 0x000fe20000010000 */
[-C--:B------:R-:W-:Y:S04]  /*ccd0*/  HMMA.16816.F32 R120, R160, R110.reuse, R28 ;  /* 0x0000006ea078723c */ /* 0x080fe8000000181c */
[----:B------:R-:W-:Y:S02]  /*cce0*/  FADD.FTZ R249, R13, R249 ;  /* 0x000000f90df97221 */ /* 0x000fe40000010000 */
[----:B------:R-:W-:Y:S02]  /*ccf0*/  FADD.FTZ R198, R14, R198 ;  /* 0x000000c60ec67221 */ /* 0x000fe40000010000 */
[C---:B------:R-:W-:Y:S04]  /*cd00*/  HMMA.16816.F32 R116, R156.reuse, R110, R32 ;  /* 0x0000006e9c74723c */ /* 0x040fe80000001820 */
[----:B------:R-:W-:Y:S02]  /*cd10*/  FADD.FTZ R200, R15, R200 ;  /* 0x000000c80fc87221 */ /* 0x000fe40000010000 */
[----:B------:R-:W-:Y:S02]  /*cd20*/  FADD.FTZ R4, R4, R249 ;  /* 0x000000f904047221 */ /* 0x000fe40000010000 */
        /* <DEDUP_REMOVED lines=24> */
[----:B------:R-:W-:-:S07]  /*ceb0*/  @P0 BRA `(.L_x_205) ;  /* 0xffffd05000000947 */ /* 0x000fce000383ffff */
.L_x_202:
[----:B------:R-:W-:-:S13]  /*cec0*/  ISETP.GE.AND P0, PT, R233, UR6, PT ;  /* 0x00000006e9007c0c */ /* 0x000fda000bf06270 */
[----:B------:R-:W-:Y:S05]  /*ced0*/  @!P0 BRA `(.L_x_206) ;  /* 0x000044b000008947 */ /* 0x000fea0003800000 */
[----:B------:R-:W-:Y:S01]  /*cee0*/  IADD3 R242, P0, R234, 0x20, RZ ;  /* 0x00000020eaf27810 */ /* 0x000fe20007f1e0ff */
[----:B------:R-:W-:Y:S01]  /*cef0*/  ULDC.64 UR4, c[0x0][0x208] ;  /* 0x0000820000047ab9 */ /* 0x000fe20000000a00 */
[----:B------:R-:W-:Y:S01]  /*cf00*/  IADD3 R203, P1, R220, 0x20, RZ ;  /* 0x00000020dccb7810 */ /* 0x000fe20007f3e0ff */
[----:B------:R-:W-:Y:S01]  /*cf10*/  UIMAD.WIDE.U32 UR10, UR4, 0x30, URZ ;  /* 0x00000030040a78a5 */ /* 0x000fe2000f8e003f */
[-C--:B------:R-:W-:Y:S01]  /*cf20*/  IADD3.X R241, RZ, R237.reuse, RZ, P0, !PT ;  /* 0x000000edfff17210 */ /* 0x080fe200007fe4ff */
[----:B------:R-:W-:Y:S01]  /*cf30*/  UIMAD UR5, UR5, 0x30, URZ ;  /* 0x00000030050578a4 */ /* 0x000fe2000f8e023f */
[----:B------:R-:W-:Y:S01]  /*cf40*/  IADD3 R240, P2, R234, 0x40, RZ ;  /* 0x00000040eaf07810 */ /* 0x000fe20007f5e0ff */
[----:B------:R-:W-:Y:S01]  /*cf50*/  IMAD.MOV.U32 R150, RZ, RZ, R2 ;  /* 0x000000ffff967224 */ /* 0x000fe200078e0002 */
[----:B------:R-:W-:Y:S01]  /*cf60*/  IADD3 R201, P0, R220, 0x40, RZ ;  /* 0x00000040dcc97810 */ /* 0x000fe20007f1e0ff */
[----:B------:R-:W-:Y:S01]  /*cf70*/  IMAD.MOV.U32 R151, RZ, RZ, R3 ;  /* 0x000000ffff977224 */ /* 0x000fe200078e0003 */
[----:B------:R-:W-:Y:S01]  /*cf80*/  IADD3 R238, -R238, 0x30, RZ ;  /* 0x00000030eeee7810 */ /* 0x000fe20007ffe1ff */
[----:B------:R-:W-:Y:S01]  /*cf90*/  IMAD.MOV.U32 R148, RZ, RZ, R152 ;  /* 0x000000ffff947224 */ /* 0x000fe200078e0098 */
[----:B------:R-:W-:Y:S01]  /*cfa0*/  IADD3.X R239, RZ, R237, RZ, P2, !PT ;  /* 0x000000edffef7210 */ /* 0x000fe200017fe4ff */
[----:B------:R-:W-:Y:S01]  /*cfb0*/  IMAD.MOV.U32 R149, RZ, RZ, R0 ;  /* 0x000000ffff957224 */ /* 0x000fe200078e0000 */
[----:B------:R-:W-:Y:S01]  /*cfc0*/  IADD3.X R200, RZ, R229, RZ, P0, !PT ;  /* 0x000000e5ffc87210 */ /* 0x000fe200007fe4ff */
[----:B------:R-:W-:Y:S01]  /*cfd0*/  IMAD.X R202, RZ, RZ, R229, P1 ;  /* 0x000000ffffca7224 */ /* 0x000fe200008e06e5 */
[----:B------:R-:W-:-:S02]  /*cfe0*/  UIADD3 UR5, UR11, UR5, URZ ;  /* 0x000000050b057290 */ /* 0x000fc4000fffe03f */
.L_x_224:
[----:B------:R-:W-:Y:S04]  /*cff0*/  DEPBAR.LE SB0, 0x0 ;  /* 0x000080000000791a */ /* 0x000fe80000000000 */
[----:B------:R-:W-:Y:S01]  /*d000*/  BAR.SYNC.DEFER_BLOCKING 0x0 ;  /* 0x0000000000007b1d */ /* 0x000fe20000010000 */
[----:B------:R-:W-:Y:S01]  /*d010*/  SHF.R.S32.HI R0, RZ, 0x1f, R233 ;  /* 0x0000001fff007819 */ /* 0x000fe200000114e9 */
[C---:B------:R-:W-:Y:S02]  /*d020*/  IMAD R3, R233.reuse, UR5, RZ ;  /* 0x00000005e9037c24 */ /* 0x040fe4000f8e02ff */
[----:B------:R-:W-:Y:S04]  /*d030*/  IMAD.WIDE.U32 R20, R233, UR10, RZ ;  /* 0x0000000ae9147c25 */ /* 0x000fe8000f8e00ff */
[----:B------:R-:W-:Y:S01]  /*d040*/  IMAD R3, R0, UR10, R3 ;  /* 0x0000000a00037c24 */ /* 0x000fe2000f8e0203 */
[-C--:B------:R-:W-:Y:S04]  /*d050*/  IADD3 R0, P0, R234, R20.reuse, RZ ;  /* 0x00000014ea007210 */ /* 0x080fe80007f1e0ff */
[----:B------:R-:W-:Y:S02]  /*d060*/  IADD3 R30, R21, R3, RZ ;  /* 0x00000003151e7210 */ /* 0x000fe40007ffe0ff */
[-C--:B------:R-:W-:Y:S02]  /*d070*/  IADD3 R3, P2, R242, R20.reuse, RZ ;  /* 0x00000014f2037210 */ /* 0x080fe40007f5e0ff */
[----:B------:R-:W-:Y:S02]  /*d080*/  IADD3.X R21, R30, R237, RZ, P0, !PT ;  /* 0x000000ed1e157210 */ /* 0x000fe400007fe4ff */
[----:B------:R-:W-:Y:S02]  /*d090*/  LEA R36, P0, R0, c[0x0][0x1f8], 0x1 ;  /* 0x00007e0000247a11 */ /* 0x000fe400078008ff */
[----:B------:R-:W-:Y:S02]  /*d0a0*/  IADD3.X R2, R30, R241, RZ, P2, !PT ;  /* 0x000000f11e027210 */ /* 0x000fe400017fe4ff */
[----:B------:R-:W-:Y:S01]  /*d0b0*/  LEA.HI.X R37, R0, c[0x0][0x1fc], R21, 0x1, P0 ;  /* 0x00007f0000257a11 */ /* 0x000fe200000f0c15 */
[----:B------:R-:W-:Y:S01]  /*d0c0*/  LDSM.16.M88.4 R48, [R217+0x6080] ;  /* 0x00608000d930783b */ /* 0x000fe20000000200 */
[----:B------:R-:W-:Y:S02]  /*d0d0*/  @!P3 IADD3 R31, P0, R225, R20, RZ ;  /* 0x00000014e11fb210 */ /* 0x000fe40007f1e0ff */
[C---:B------:R-:W-:Y:S04]  /*d0e0*/  LEA R40, P2, R3.reuse, c[0x0][0x1f8], 0x1 ;  /* 0x00007e0003287a11 */ /* 0x040fe800078408ff */
[----:B------:R-:W-:Y:S01]  /*d0f0*/  LEA.HI.X R41, R3, c[0x0][0x1fc], R2, 0x1, P2 ;  /* 0x00007f0003297a11 */ /* 0x000fe200010f0c02 */
[----:B------:R-:W1:Y:S01]  /*d100*/  LDSM.16.M88.4 R16, [R216+0x3c80] ;  /* 0x003c8000d810783b */ /* 0x000e620000000200 */
[----:B------:R-:W-:Y:S07]  /*d110*/  @!P3 IADD3 R3, P2, R31, R234, RZ ;  /* 0x000000ea1f03b210 */ /* 0x000fee0007f5e0ff */
[----:B------:R-:W2:Y:S08]  /*d120*/  LDSM.16.M88.4 R44, [R217+0x7080] ;  /* 0x00708000d92c783b */ /* 0x000eb00000000200 */
[----:B------:R-:W3:Y:S08]  /*d130*/  LDSM.16.M88.4 R32, [R216+0x4080] ;  /* 0x00408000d820783b */ /* 0x000ef00000000200 */
[----:B------:R-:W4:Y:S08]  /*d140*/  LDSM.16.M88.4 R152, [R216+0x4480] ;  /* 0x00448000d898783b */ /* 0x000f300000000200 */
[----:B------:R-:W-:Y:S01]  /*d150*/  LDSM.16.M88.4 R156, [R213+0x6080] ;  /* 0x00608000d59c783b */ /* 0x000fe20000000200 */
[-C--:B-1----:R-:W-:Y:S07]  /*d160*/  HMMA.16816.F32 R4, R48, R16.reuse, RZ ;  /* 0x000000103004723c */ /* 0x082fee00000018ff */
[----:B------:R-:W1:Y:S01]  /*d170*/  LDSM.16.M88.4 R160, [R215] ;  /* 0x00000000d7a0783b */ /* 0x000e620000000200 */
[C---:B--2---:R-:W-:Y:S07]  /*d180*/  HMMA.16816.F32 R8, R44.reuse, R16, RZ ;  /* 0x000000102c08723c */ /* 0x044fee00000018ff */
[----:B------:R-:W2:Y:S01]  /*d190*/  LDSM.16.M88.4 R164, [R213+0x7080] ;  /* 0x00708000d5a4783b */ /* 0x000ea20000000200 */
[----:B------:R-:W-:Y:S01]  /*d1a0*/  IADD3 R17, P1, R240, R20, RZ ;  /* 0x00000014f0117210 */ /* 0x000fe20007f3e0ff */
[-C--:B------:R-:W-:Y:S06]  /*d1b0*/  HMMA.16816.F32 R12, R44, R18.reuse, RZ ;  /* 0x000000122c0c723c */ /* 0x080fec00000018ff */
[----:B------:R-:W5:Y:S01]  /*d1c0*/  LDSM.16.M88.4 R168, [R211] ;  /* 0x00000000d3a8783b */ /* 0x000f620000000200 */
[C---:B------:R-:W-:Y:S02]  /*d1d0*/  IADD3.X R16, R30.reuse, R239, RZ, P1, !PT ;  /* 0x000000ef1e107210 */ /* 0x040fe40000ffe4ff */
[C---:B------:R-:W-:Y:S03]  /*d1e0*/  LEA R194, P1, R17.reuse, c[0x0][0x1f8], 0x1 ;  /* 0x00007e0011c27a11 */ /* 0x040fe600078208ff */
[----:B------:R-:W-:Y:S02]  /*d1f0*/  @!P3 IADD3.X R30, R30, R224, RZ, P0, !PT ;  /* 0x000000e01e1eb210 */ /* 0x000fe400007fe4ff */
[----:B------:R-:W1:Y:S01]  /*d200*/  LDSM.16.M88.4 R172, [R210] ;  /* 0x00000000d2ac783b */ /* 0x000e620000000200 */
[----:B------:R-:W-:Y:S02]  /*d210*/  LEA.HI.X R195, R17, c[0x0][0x1fc], R16, 0x1, P1 ;  /* 0x00007f0011c37a11 */ /* 0x000fe400008f0c10 */
[C---:B------:R-:W-:Y:S02]  /*d220*/  HMMA.16816.F32 R16, R48.reuse, R18, RZ ;  /* 0x000000123010723c */ /* 0x040fe400000018ff */
[C---:B------:R-:W-:Y:S03]  /*d230*/  @!P3 IADD3 R29, P1, R31.reuse, R242, RZ ;  /* 0x000000f21f1db210 */ /* 0x040fe60007f3e0ff */
[----:B------:R-:W-:Y:S01]  /*d240*/  @!PT LDS RZ, [RZ] ;  /* 0x00000000fffff984 */ /* 0x000fe20000000800 */
[----:B------:R-:W-:Y:S01]  /*d250*/  @!PT LDS RZ, [RZ] ;  /* 0x00000000fffff984 */ /* 0x000fe20000000800 */
[----:B------:R-:W-:Y:S01]  /*d260*/  @!PT LDS RZ, [RZ] ;  /* 0x00000000fffff984 */ /* 0x000fe20000000800 */
[----:B------:R4:W-:Y:S01]  /*d270*/  LDGSTS.E.BYPASS.LTC128B.128 [R218+0x1880], [R36.64], !P6 ;  /* 0x0188000024da7fae */ /* 0x0009e2000f101d48 */
[----:B------:R-:W-:Y:S02]  /*d280*/  @!P3 IADD3 R31, P0, R31, R240, RZ ;  /* 0x000000f01f1fb210 */ /* 0x000fe40007f1e0ff */
[C---:B------:R-:W-:Y:S01]  /*d290*/  @!P3 IADD3.X R0, R30.reuse, R237, RZ, P2, !PT ;  /* 0x000000ed1e00b210 */ /* 0x040fe200017fe4ff */
[-C--:B---3--:R-:W-:Y:S03]  /*d2a0*/  HMMA.16816.F32 R20, R48, R32.reuse, RZ ;  /* 0x000000203014723c */ /* 0x088fe600000018ff */
[----:B------:R-:W-:Y:S01]  /*d2b0*/  @!P3 LEA R196, P2, R3, c[0x0][0x1f8], 0x1 ;  /* 0x00007e0003c4ba11 */ /* 0x000fe200078408ff */
[----:B------:R3:W-:Y:S01]  /*d2c0*/  LDGSTS.E.BYPASS.LTC128B.128 [R218+0x2480], [R40.64], !P5 ;  /* 0x0248000028da7fae */ /* 0x0007e2000e901d48 */
[C---:B------:R-:W-:Y:S02]  /*d2d0*/  @!P3 IADD3.X R28, R30.reuse, R241, RZ, P1, !PT ;  /* 0x000000f11e1cb210 */ /* 0x040fe40000ffe4ff */
[----:B------:R-:W-:Y:S01]  /*d2e0*/  @!P3 LEA R192, P1, R29, c[0x0][0x1f8], 0x1 ;  /* 0x00007e001dc0ba11 */ /* 0x000fe200078208ff */
[C---:B------:R-:W-:Y:S04]  /*d2f0*/  HMMA.16816.F32 R24, R44.reuse, R32, RZ ;  /* 0x000000202c18723c */ /* 0x040fe800000018ff */
[----:B------:R1:W-:Y:S01]  /*d300*/  LDGSTS.E.BYPASS.LTC128B.128 [R218+0x3080], [R194.64], !P4 ;  /* 0x03080000c2da7fae */ /* 0x0003e2000e101d48 */
[----:B------:R-:W-:Y:S02]  /*d310*/  @!P3 IADD3.X R30, R30, R239, RZ, P0, !PT ;  /* 0x000000ef1e1eb210 */ /* 0x000fe400007fe4ff */
[----:B------:R-:W-:Y:S02]  /*d320*/  @!P3 LEA R2, P0, R31, c[0x0][0x1f8], 0x1 ;  /* 0x00007e001f02ba11 */ /* 0x000fe400078008ff */
[----:B------:R-:W-:Y:S03]  /*d330*/  @!P3 LEA.HI.X R197, R3, c[0x0][0x1fc], R0, 0x1, P2 ;  /* 0x00007f0003c5ba11 */ /* 0x000fe600010f0c00 */
[----:B------:R-:W-:Y:S02]  /*d340*/  @!P3 LEA.HI.X R193, R29, c[0x0][0x1fc], R28, 0x1, P1 ;  /* 0x00007f001dc1ba11 */ /* 0x000fe400008f0c1c */
[----:B------:R1:W-:Y:S01]  /*d350*/  @!P3 LDGSTS.E.BYPASS.LTC128B.128 [R218+0x2080], [R196.64], !P6 ;  /* 0x02080000c4dabfae */ /* 0x0003e2000f101d48 */
[----:B------:R-:W-:Y:S02]  /*d360*/  @!P3 LEA.HI.X R3, R31, c[0x0][0x1fc], R30, 0x1, P0 ;  /* 0x00007f001f03ba11 */ /* 0x000fe400000f0c1e */
[-C--:B------:R-:W-:Y:S01]  /*d370*/  HMMA.16816.F32 R28, R44, R34.reuse, RZ ;  /* 0x000000222c1c723c */ /* 0x080fe200000018ff */
[----:B------:R-:W-:Y:S04]  /*d380*/  ISETP.GT.AND P0, PT, R233, UR6, PT ;  /* 0x00000006e9007c0c */ /* 0x000fe8000bf04270 */
[----:B------:R1:W-:Y:S03]  /*d390*/  @!P3 LDGSTS.E.BYPASS.LTC128B.128 [R218+0x2c80], [R192.64], !P5 ;  /* 0x02c80000c0dabfae */ /* 0x0003e6000e901d48 */
[C---:B------:R-:W-:Y:S05]  /*d3a0*/  HMMA.16816.F32 R32, R48.reuse, R34, RZ ;  /* 0x000000223020723c */ /* 0x040fea00000018ff */
[----:B------:R1:W-:Y:S03]  /*d3b0*/  @!P3 LDGSTS.E.BYPASS.LTC128B.128 [R218+0x3880], [R2.64], !P4 ;  /* 0x0388000002dabfae */ /* 0x0003e6000e101d48 */
[-C--:B----4-:R-:W-:Y:S05]  /*d3c0*/  HMMA.16816.F32 R36, R48, R152.reuse, RZ ;  /* 0x000000983024723c */ /* 0x090fea00000018ff */
[----:B------:R-:W-:Y:S03]  /*d3d0*/  LDSM.16.M88.4 R176, [R217+0x8080] ;  /* 0x00808000d9b0783b */ /* 0x000fe60000000200 */
[C---:B---3--:R-:W-:Y:S05]  /*d3e0*/  HMMA.16816.F32 R40, R44.reuse, R152, RZ ;  /* 0x000000982c28723c */ /* 0x048fea00000018ff */
[----:B------:R-:W0:Y:S03]  /*d3f0*/  LDGDEPBAR ;  /* 0x00000000000079af */ /* 0x000e260000000000 */
[-C--:B------:R-:W-:Y:S05]  /*d400*/  HMMA.16816.F32 R44, R44, R154.reuse, RZ ;  /* 0x0000009a2c2c723c */ /* 0x080fea00000018ff */
[----:B------:R-:W3:Y:S03]  /*d410*/  LDSM.16.M88.4 R180, [R216+0x4880] ;  /* 0x00488000d8b4783b */ /* 0x000ee60000000200 */
[----:B------:R-:W-:Y:S05]  /*d420*/  HMMA.16816.F32 R48, R48, R154, RZ ;  /* 0x0000009a3030723c */ /* 0x000fea00000018ff */
[----:B------:R-:W4:Y:S03]  /*d430*/  LDSM.16.M88.4 R184, [R217+0x9080] ;  /* 0x00908000d9b8783b */ /* 0x000f260000000200 */
[-C--:B-1----:R-:W-:Y:S05]  /*d440*/  HMMA.16816.F32 R4, R156, R160.reuse, R4 ;  /* 0x000000a09c04723c */ /* 0x082fea0000001804 */
[----:B------:R-:W1:Y:S03]  /*d450*/  LDSM.16.M88.4 R188, [R216+0x4c80] ;  /* 0x004c8000d8bc783b */ /* 0x000e660000000200 */
[C---:B--2---:R-:W-:Y:S05]  /*d460*/  HMMA.16816.F32 R8, R164.reuse, R160, R8 ;  /* 0x000000a0a408723c */ /* 0x044fea0000001808 */
[----:B------:R-:W2:Y:S03]  /*d470*/  LDSM.16.M88.4 R152, [R216+0x5080] ;  /* 0x00508000d898783b */ /* 0x000ea60000000200 */
[-C--:B------:R-:W-:Y:S05]  /*d480*/  HMMA.16816.F32 R12, R164, R162.reuse, R12 ;  /* 0x000000a2a40c723c */ /* 0x080fea000000180c */
[----:B------:R-:W-:Y:S03]  /*d490*/  LDSM.16.M88.4 R192, [R209] ;  /* 0x00000000d1c0783b */ /* 0x000fe60000000200 */
[C---:B------:R-:W-:Y:S05]  /*d4a0*/  HMMA.16816.F32 R16, R156.reuse, R162, R16 ;  /* 0x000000a29c10723c */ /* 0x040fea0000001810 */
[----:B------:R-:W1:Y:S03]  /*d4b0*/  LDSM.16.M88.4 R160, [R213+0x8080] ;  /* 0x00808000d5a0783b */ /* 0x000e660000000200 */
[-C--:B-----5:R-:W-:Y:S05]  /*d4c0*/  HMMA.16816.F32 R20, R156, R168.reuse, R20 ;  /* 0x000000a89c14723c */ /* 0x0a0fea0000001814 */
[----:B------:R-:W5:Y:S03]  /*d4d0*/  LDSM.16.M88.4 R196, [R213+0x9080] ;  /* 0x00908000d5c4783b */ /* 0x000f660000000200 */
        /* <DEDUP_REMOVED lines=9> */
[----:B------:R-:W2:Y:S07]  /*d570*/  LDSM.16.M88.4 R156, [R208] ;  /* 0x00000000d09c783b */ /* 0x000eae0000000200 */
[-C--:B---3--:R-:W-:Y:S01]  /*d580*/  HMMA.16816.F32 R4, R176, R180.reuse, R4 ;  /* 0x000000b4b004723c */ /* 0x088fe20000001804 */
[----:B------:R-:W3:Y:S07]  /*d590*/  LDSM.16.M88.4 R172, [R216+0x5480] ;  /* 0x00548000d8ac783b */ /* 0x000eee0000000200 */
[C---:B----4-:R-:W-:Y:S08]  /*d5a0*/  HMMA.16816.F32 R8, R184.reuse, R180, R8 ;  /* 0x000000b4b808723c */ /* 0x050ff00000001808 */
        /* <DEDUP_REMOVED lines=8> */
[-C--:B--2---:R-:W-:Y:S08]  /*d630*/  HMMA.16816.F32 R36, R176, R152.reuse, R36 ;  /* 0x00000098b024723c */ /* 0x084ff00000001824 */
[C---:B------:R-:W-:Y:S08]  /*d640*/  HMMA.16816.F32 R40, R184.reuse, R152, R40 ;  /* 0x00000098b828723c */ /* 0x040ff00000001828 */
[-C--:B------:R-:W-:Y:S01]  /*d650*/  HMMA.16816.F32 R44, R184, R154.reuse, R44 ;  /* 0x0000009ab82c723c */ /* 0x080fe2000000182c */
[----:B------:R-:W-:Y:S07]  /*d660*/  LDSM.16.M88.4 R184, [R213+0xa080] ;  /* 0x00a08000d5b8783b */ /* 0x000fee0000000200 */
[----:B------:R-:W-:Y:S01]  /*d670*/  HMMA.16816.F32 R48, R176, R154, R48 ;  /* 0x0000009ab030723c */ /* 0x000fe20000001830 */
[----:B------:R-:W1:Y:S07]  /*d680*/  LDSM.16.M88.4 R152, [R217+0xb080] ;  /* 0x00b08000d998783b */ /* 0x000e6e0000000200 */
[-C--:B------:R-:W-:Y:S01]  /*d690*/  HMMA.16816.F32 R4, R160, R192.reuse, R4 ;  /* 0x000000c0a004723c */ /* 0x080fe20000001804 */
[----:B------:R-:W2:Y:S07]  /*d6a0*/  LDSM.16.M88.4 R176, [R216+0x5880] ;  /* 0x00588000d8b0783b */ /* 0x000eae0000000200 */
[C---:B-----5:R-:W-:Y:S08]  /*d6b0*/  HMMA.16816.F32 R8, R196.reuse, R192, R8 ;  /* 0x000000c0c408723c */ /* 0x060ff00000001808 */
[-C--:B------:R-:W-:Y:S08]  /*d6c0*/  HMMA.16816.F32 R12, R196, R194.reuse, R12 ;  /* 0x000000c2c40c723c */ /* 0x080ff0000000180c */
[C---:B------:R-:W-:Y:S08]  /*d6d0*/  HMMA.16816.F32 R16, R160.reuse, R194, R16 ;  /* 0x000000c2a010723c */ /* 0x040ff00000001810 */
        /* <DEDUP_REMOVED lines=8> */
[----:B------:R-:W-:Y:S08]  /*d760*/  HMMA.16816.F32 R48, R160, R166, R48 ;  /* 0x000000a6a030723c */ /* 0x000ff00000001830 */
[-C--:B---3--:R-:W-:Y:S08]  /*d770*/  HMMA.16816.F32 R4, R168, R172.reuse, R4 ;  /* 0x000000aca804723c */ /* 0x088ff00000001804 */
        /* <DEDUP_REMOVED lines=12> */
[C---:B----4-:R-:W-:Y:S08]  /*d840*/  HMMA.16816.F32 R8, R156.reuse, R188, R8 ;  /* 0x000000bc9c08723c */ /* 0x050ff00000001808 */
[-C--:B------:R-:W-:Y:S08]  /*d850*/  HMMA.16816.F32 R12, R156, R190.reuse, R12 ;  /* 0x000000be9c0c723c */ /* 0x080ff0000000180c */
[----:B------:R-:W-:Y:S01]  /*d860*/  FMUL.FTZ R154, R4, c[0x0][0x320] ;  /* 0x0000c800049a7a20 */ /* 0x000fe20000410000 */
[C---:B------:R-:W-:Y:S04]  /*d870*/  HMMA.16816.F32 R16, R184.reuse, R190, R16 ;  /* 0x000000beb810723c */ /* 0x040fe80000001810 */
[----:B------:R-:W-:Y:S01]  /*d880*/  FMUL.FTZ R160, R5, c[0x0][0x320] ;  /* 0x0000c80005a07a20 */ /* 0x000fe20000410000 */
[----:B------:R-:W1:Y:S01]  /*d890*/  MUFU.TANH R154, R154 ;  /* 0x0000009a009a7308 */ /* 0x000e620000002400 */
[----:B------:R-:W-:Y:S02]  /*d8a0*/  FMUL.FTZ R152, R6, c[0x0][0x320] ;  /* 0x0000c80006987a20 */ /* 0x000fe40000410000 */
[----:B------:R-:W-:Y:S02]  /*d8b0*/  FMUL.FTZ R155, R7, c[0x0][0x320] ;  /* 0x0000c800079b7a20 */ /* 0x000fe40000410000 */
[----:B------:R-:W2:Y:S02]  /*d8c0*/  LDSM.16.M88.4 R4, [R205] ;  /* 0x00000000cd04783b */ /* 0x000ea40000000200 */
[----:B------:R-:W-:Y:S02]  /*d8d0*/  FMUL.FTZ R9, R9, c[0x0][0x320] ;  /* 0x0000c80009097a20 */ /* 0x000fe40000410000 */
[----:B------:R-:W-:Y:S01]  /*d8e0*/  FMUL.FTZ R2, R10, c[0x0][0x320] ;  /* 0x0000c8000a027a20 */ /* 0x000fe20000410000 */
[----:B------:R-:W3:Y:S01]  /*d8f0*/  MUFU.TANH R160, R160 ;  /* 0x000000a000a07308 */ /* 0x000ee20000002400 */
[----:B------:R-:W-:Y:S02]  /*d900*/  FMUL.FTZ R3, R11, c[0x0][0x320] ;  /* 0x0000c8000b037a20 */ /* 0x000fe40000410000 */
[----:B------:R-:W-:Y:S02]  /*d910*/  FMUL.FTZ R0, R8, c[0x0][0x320] ;  /* 0x0000c80008007a20 */ /* 0x000fe40000410000 */
        /* <DEDUP_REMOVED lines=8> */
[----:B------:R-:W-:Y:S01]  /*d9a0*/  FMUL.FTZ R15, R19, c[0x0][0x320] ;  /* 0x0000c800130f7a20 */ /* 0x000fe20000410000 */
[----:B------:R5:W1:Y:S10]  /*d9b0*/  MUFU.TANH R16, R8 ;  /* 0x0000000800107308 */ /* 0x000a740000002400 */
[----:B------:R-:W1:Y:S01]  /*d9c0*/  MUFU.TANH R152, R152 ;  /* 0x0000009800987308 */ /* 0x000e620000002400 */
[-C--:B--2---:R-:W-:Y:S09]  /*d9d0*/  HMMA.16816.F32 R20, R184, R4.reuse, R20 ;  /* 0x00000004b814723c */ /* 0x084ff20000001814 */
[----:B------:R-:W2:Y:S01]  /*d9e0*/  MUFU.TANH R155, R155 ;  /* 0x0000009b009b7308 */ /* 0x000ea20000002400 */
[C---:B------:R-:W-:Y:S01]  /*d9f0*/  HMMA.16816.F32 R24, R156.reuse, R4, R24 ;  /* 0x000000049c18723c */ /* 0x040fe20000001818 */
[----:B-----5:R-:W5:Y:S01]  /*da00*/  LDSM.16.M88.4 R8, [R204] ;  /* 0x00000000cc08783b */ /* 0x020f620000000200 */
[----:B------:R-:W-:Y:S07]  /*da10*/  DEPBAR.LE SB0, 0x0 ;  /* 0x000080000000791a */ /* 0x000fee0000000000 */
[----:B------:R-:W1:Y:S01]  /*da20*/  MUFU.TANH R0, R0 ;  /* 0x0000000000007308 */ /* 0x000e620000002400 */
[-C--:B------:R-:W-:Y:S01]  /*da30*/  HMMA.16816.F32 R28, R156, R6.reuse, R28 ;  /* 0x000000069c1c723c */ /* 0x080fe2000000181c */
[----:B------:R-:W-:Y:S07]  /*da40*/  BAR.SYNC.DEFER_BLOCKING 0x0 ;  /* 0x0000000000007b1d */ /* 0x000fee0000010000 */
[C---:B------:R-:W-:Y:S01]  /*da50*/  HMMA.16816.F32 R32, R184.reuse, R6, R32 ;  /* 0x00000006b820723c */ /* 0x040fe20000001820 */
        /* <DEDUP_REMOVED lines=13> */
[-C--:B-----5:R-:W-:Y:S03]  /*db30*/  HMMA.16816.F32 R36, R184, R8.reuse, R36 ;  /* 0x00000008b824723c */ /* 0x0a0fe60000001824 */
[----:B------:R-:W-:Y:S02]  /*db40*/  FMUL.FTZ R29, R29, c[0x0][0x320] ;  /* 0x0000c8001d1d7a20 */ /* 0x000fe40000410000 */
[----:B------:R-:W-:Y:S01]  /*db50*/  FMUL.FTZ R30, R30, c[0x0][0x320] ;  /* 0x0000c8001e1e7a20 */ /* 0x000fe20000410000 */
[----:B------:R-:W1:Y:S01]  /*db60*/  MUFU.TANH R162, R162 ;  /* 0x000000a200a27308 */ /* 0x000e620000002400 */
[----:B------:R-:W-:Y:S01]  /*db70*/  FMUL.FTZ R31, R31, c[0x0][0x320] ;  /* 0x0000c8001f1f7a20 */ /* 0x000fe20000410000 */
[C---:B------:R-:W-:Y:S04]  /*db80*/  HMMA.16816.F32 R40, R156.reuse, R8, R40 ;  /* 0x000000089c28723c */ /* 0x040fe80000001828 */
[----:B------:R-:W-:Y:S02]  /*db90*/  FMUL.FTZ R33, R33, c[0x0][0x320] ;  /* 0x0000c80021217a20 */ /* 0x000fe40000410000 */
[----:B------:R-:W-:Y:S02]  /*dba0*/  FMUL.FTZ R34, R34, c[0x0][0x320] ;  /* 0x0000c80022227a20 */ /* 0x000fe40000410000 */
[----:B------:R-:W1:Y:S01]  /*dbb0*/  MUFU.TANH R12, R12 ;  /* 0x0000000c000c7308 */ /* 0x000e620000002400 */
[-C--:B------:R-:W-:Y:S03]  /*dbc0*/  HMMA.16816.F32 R44, R156, R10.reuse, R44 ;  /* 0x0000000a9c2c723c */ /* 0x080fe6000000182c */
[----:B------:R-:W-:Y:S04]  /*dbd0*/  FMUL.FTZ R35, R35, c[0x0][0x320] ;  /* 0x0000c80023237a20 */ /* 0x000fe80000410000 */
[----:B------:R-:W-:Y:S01]  /*dbe0*/  FMUL.FTZ R175, R36, c[0x0][0x320] ;  /* 0x0000c80024af7a20 */ /* 0x000fe20000410000 */
        /* <DEDUP_REMOVED lines=21> */
[----:B------:R-:W1:Y:S10]  /*dd40*/  MUFU.TANH R18, R18 ;  /* 0x0000001200127308 */ /* 0x000e740000002400 */
[----:B------:R-:W1:Y:S10]  /*dd50*/  MUFU.TANH R5, R5 ;  /* 0x0000000500057308 */ /* 0x000e740000002400 */
[----:B------:R-:W1:Y:S10]  /*dd60*/  MUFU.TANH R4, R4 ;  /* 0x0000000400047308 */ /* 0x000e740000002400 */
        /* <DEDUP_REMOVED lines=19> */
[----:B------:R-:W1:Y:S10]  /*dea0*/  MUFU.TANH R6, R6 ;  /* 0x0000000600067308 */ /* 0x000e740000002400 */
[----:B------:R-:W1:Y:S10]  /*deb0*/  MUFU.TANH R165, R165 ;  /* 0x000000a500a57308 */ /* 0x000e740000002400 */
[----:B------:R1:W1:Y:S10]  /*dec0*/  MUFU.TANH R163, R45 ;  /* 0x0000002d00a37308 */ /* 0x0002740000002400 */
[----:B------:R-:W1:Y:S10]  /*ded0*/  MUFU.TANH R11, R11 ;  /* 0x0000000b000b7308 */ /* 0x000e740000002400 */
[----:B------:R-:W1:Y:S10]  /*dee0*/  MUFU.TANH R7, R7 ;  /* 0x0000000700077308 */ /* 0x000e740000002400 */
[----:B------:R-:W1:Y:S10]  /*def0*/  MUFU.TANH R174, R174 ;  /* 0x000000ae00ae7308 */ /* 0x000e740000002400 */
[----:B------:R1:W1:Y:S10]  /*df00*/  MUFU.TANH R172, R49 ;  /* 0x0000003100ac7308 */ /* 0x0002740000002400 */
[----:B------:R1:W1:Y:S10]  /*df10*/  MUFU.TANH R170, R50 ;  /* 0x0000003200aa7308 */ /* 0x0002740000002400 */
[----:B------:R1:W1:Y:S01]  /*df20*/  MUFU.TANH R168, R51 ;  /* 0x0000003300a87308 */ /* 0x0002620000002400 */
[----:B------:R-:W-:-:S05]  /*df30*/  @!P0 BRA `(.L_x_207) ;  /* 0x000002e000008947 */ /* 0x000fca0003800000 */
[----:B--234-:R-:W-:Y:S02]  /*df40*/  IADD3 R9, R233, -0x1, RZ ;  /* 0xffffffffe9097810 */ /* 0x01cfe40007ffe0ff */
[----:B------:R-:W-:Y:S02]  /*df50*/  ISETP.GE.AND P1, PT, R238, 0x1, PT ;  /* 0x00000001ee00780c */ /* 0x000fe40003f26270 */
[----:B------:R-:W-:Y:S01]  /*df60*/  SHF.R.S32.HI R8, RZ, 0x1f, R9 ;  /* 0x0000001fff087819 */ /* 0x000fe20000011409 */
[C---:B-1----:R-:W-:Y:S04]  /*df70*/  IMAD.WIDE.U32 R28, R9.reuse, c[0x0][0x1e0], RZ ;  /* 0x00007800091c7a25 */ /* 0x042fe800078e00ff */
        /* <DEDUP_REMOVED lines=35> */
[----:B------:R-:W-:Y:S02]  /*e1b0*/  @P0 LEA.HI.X R21, R21, c[0x0][0x1cc], R10, 0x1, P2 ;  /* 0x0000730015150a11 */ /* 0x000fe400010f0c0a */
[----:B------:R-:W-:Y:S03]  /*e1c0*/  @P0 IADD3 R8, P2, R8, R201, RZ ;  /* 0x000000c908080210 */ /* 0x000fe60007f5e0ff */
[----:B------:R1:W-:Y:S02]  /*e1d0*/  @P0 LDGSTS.E.BYPASS.LTC128B.128 [R218+0x5080], [R20.64], !P5 ;  /* 0x0508000014da0fae */ /* 0x0003e4000e901d48 */
[----:B------:R-:W-:Y:S01]  /*e1e0*/  @P0 IMAD.X R9, R9, 0x1, R200, P2 ;  /* 0x0000000109090824 */ /* 0x000fe200010e06c8 */
[C---:B------:R-:W-:Y:S04]  /*e1f0*/  @P0 LEA R30, P2, R8.reuse, c[0x0][0x1c8], 0x1 ;  /* 0x00007200081e0a11 */ /* 0x040fe800078408ff */
[----:B------:R-:W-:Y:S05]  /*e200*/  @P0 LEA.HI.X R31, R8, c[0x0][0x1cc], R9, 0x1, P2 ;  /* 0x00007300081f0a11 */ /* 0x000fea00010f0c09 */
[----:B------:R1:W-:Y:S04]  /*e210*/  @P0 LDGSTS.E.BYPASS.LTC128B.128 [R218+0x5c80], [R30.64], !P4 ;  /* 0x05c800001eda0fae */ /* 0x0003e8000e101d48 */
.L_x_207:
[----:B--234-:R-:W-:Y:S01]  /*e220*/  PLOP3.LUT P1, PT, PT, PT, UP2, 0x80, 0x0 ;  /* 0x000000000000781c */ /* 0x01cfe20003f2f028 */
[----:B------:R-:W0:Y:S01]  /*e230*/  LDGDEPBAR ;  /* 0x00000000000079af */ /* 0x000e220000000000 */
[----:B------:R-:W-:Y:S01]  /*e240*/  PLOP3.LUT P0, PT, PT, PT, UP2, 0x80, 0x0 ;  /* 0x000000000000781c */ /* 0x000fe20003f0f028 */
[----:B-1----:R-:W-:Y:S02]  /*e250*/  IMAD.MOV.U32 R30, RZ, RZ, R219 ;  /* 0x000000ffff1e7224 */ /* 0x002fe400078e00db */
[----:B------:R-:W-:Y:S04]  /*e260*/  IMAD R31, R233, -0x30, RZ ;  /* 0xffffffd0e91f7824 */ /* 0x000fe800078e02ff */
[----:B------:R-:W-:Y:S01]  /*e270*/  IMAD.IADD R9, R31, 0x1, -R226 ;  /* 0x000000011f097824 */ /* 0x000fe200078e0ae2 */
[----:B------:R-:W-:Y:S03]  /*e280*/  IADD3 R28, -R226, 0x1, R31 ;  /* 0x00000001e21c7810 */ /* 0x000fe60007ffe11f */
[----:B------:R-:W-:Y:S01]  /*e290*/  @P1 IMAD.HI.U32 R8, R219, c[0x0][0x2c8], RZ ;  /* 0x0000b200db081a27 */ /* 0x000fe200078e00ff */
[----:B------:R-:W-:Y:S04]  /*e2a0*/  IADD3 R28, R28, c[0x0][0x1d0], RZ ;  /* 0x000074001c1c7a10 */ /* 0x000fe80007ffe0ff */
[----:B------:R-:W-:Y:S02]  /*e2b0*/  @P0 SHF.R.U32.HI R30, RZ, c[0x0][0x2cc], R8 ;  /* 0x0000b300ff1e0a19 */ /* 0x000fe40000011608 */
[----:B------:R-:W-:Y:S02]  /*e2c0*/  PLOP3.LUT P0, PT, PT, PT, UP1, 0x40, 0x0 ;  /* 0x000000000000781c */ /* 0x000fe40003f0e818 */
[----:B------:R-:W-:Y:S01]  /*e2d0*/  IADD3 R28, R28, -c[0x0][0x168], RZ ;  /* 0x80005a001c1c7a10 */ /* 0x000fe20007ffe0ff */
[----:B------:R-:W1:Y:S03]  /*e2e0*/  SHFL.IDX PT, R8, R30, RZ, 0x1c1f ;  /* 0x001c1fff1e087589 */ /* 0x000e6600000e0000 */
[C---:B------:R-:W-:Y:S02]  /*e2f0*/  IADD3 R29, R28.reuse, c[0x0][0x328], RZ ;  /* 0x0000ca001c1d7a10 */ /* 0x040fe40007ffe0ff */
[----:B------:R-:W-:Y:S03]  /*e300*/  IADD3 R28, R28, UR7, RZ ;  /* 0x000000071c1c7c10 */ /* 0x000fe6000fffe0ff */
[--C-:B-1----:R-:W-:Y:S02]  /*e310*/  IMAD.IADD R33, R29, 0x1, R8.reuse ;  /* 0x000000011d217824 */ /* 0x102fe400078e0208 */
        /* <DEDUP_REMOVED lines=16> */
.L_x_210:
[----:B------:R-:W-:Y:S04]  /*e420*/  MOV R8, c[0x0][0x32c] ;  /* 0x0000cb0000087a02 */ /* 0x000fe80000000f00 */
[----:B------:R-:W-:Y:S11]  /*e430*/  ISETP.NE.AND P0, PT, R8, 0x1, PT ;  /* 0x000000010800780c */ /* 0x000ff60003f05270 */
[----:B------:R-:W-:Y:S02]  /*e440*/  @!UPT UIADD3 URZ, URZ, URZ, URZ ;  /* 0x0000003f3f3ff290 */ /* 0x000fe4000fffe03f */
[----:B------:R-:W-:Y:S05]  /*e450*/  @P0 IMAD.HI.U32 R8, R10, c[0x0][0x330], RZ ;  /* 0x0000cc000a080a27 */ /* 0x000fea00078e00ff */
[----:B------:R-:W-:Y:S02]  /*e460*/  @P0 SHF.R.U32.HI R10, RZ, c[0x0][0x334], R8 ;  /* 0x0000cd00ff0a0a19 */ /* 0x000fe40000011608 */
.L_x_211:
[----:B------:R-:W-:Y:S05]  /*e470*/  BSYNC B0 ;  /* 0x0000000000007941 */ /* 0x000fea0003800000 */
.L_x_209:
[----:B------:R-:W-:Y:S05]  /*e480*/  IMAD R21, R10, c[0x0][0x32c], R9 ;  /* 0x0000cb000a157a24 */ /* 0x000fea00078e0209 */
[----:B------:R-:W-:Y:S02]  /*e490*/  IADD3 R8, R21, c[0x0][0x32c], RZ ;  /* 0x0000cb0015087a10 */ /* 0x000fe40007ffe0ff */
[----:B------:R-:W-:Y:S02]  /*e4a0*/  IMNMX R22, R22, R21, !PT ;  /* 0x0000001516167217 */ /* 0x000fe40007800200 */
[----:B------:R-:W-:Y:S02]  /*e4b0*/  IMNMX R33, R33, R8, PT ;  /* 0x0000000821217217 */ /* 0x000fe40003800200 */
.L_x_208:
[C---:B------:R-:W-:Y:S02]  /*e4c0*/  ISETP.GE.AND P0, PT, R31.reuse, 0x2, PT ;  /* 0x000000021f00780c */ /* 0x040fe40003f06270 */
[----:B------:R-:W-:Y:S02]  /*e4d0*/  ISETP.GE.AND P1, PT, R31, 0x9, PT ;  /* 0x000000091f00780c */ /* 0x000fe40003f26270 */
[----:B------:R-:W-:Y:S02]  /*e4e0*/  P2R R10, PR, RZ, 0x1 ;  /* 0x00000001ff0a7803 */ /* 0x000fe40000000000 */
[----:B------:R-:W-:Y:S02]  /*e4f0*/  ISETP.GT.AND P0, PT, R22, 0x1, !P0 ;  /* 0x000000011600780c */ /* 0x000fe40004704270 */
[----:B------:R-:W-:Y:S02]  /*e500*/  P2R R27, PR, RZ, 0x2 ;  /* 0x00000002ff1b7803 */ /* 0x000fe40000000000 */
[----:B------:R-:W-:Y:S02]  /*e510*/  ISETP.LT.OR P0, PT, R33, 0x2, P0 ;  /* 0x000000022100780c */ /* 0x000fe40000701670 */
[C---:B------:R-:W-:Y:S02]  /*e520*/  ISETP.GE.AND P2, PT, R31.reuse, 0x1, PT ;  /* 0x000000011f00780c */ /* 0x040fe40003f46270 */
        /* <DEDUP_REMOVED lines=21> */
[----:B------:R-:W-:Y:S01]  /*e680*/  ISETP.GT.AND P0, PT, R22, 0x18, !P1 ;  /* 0x000000181600780c */ /* 0x000fe20004f04270 */
[----:B------:R-:W1:Y:S01]  /*e690*/  SHFL.IDX PT, R18, R30, 0x1, 0x1c1f ;  /* 0x003c1f001e127f89 */ /* 0x000e6200000e0000 */
        /* <DEDUP_REMOVED lines=11> */
[----:B------:R-:W-:Y:S01]  /*e750*/  ISETP.LT.OR P0, PT, R33, 0x21, P0 ;  /* 0x000000212100780c */ /* 0x000fe20000701670 */
[--C-:B-1----:R-:W-:Y:S01]  /*e760*/  IMAD.IADD R17, R28, 0x1, R18.reuse ;  /* 0x000000011c117824 */ /* 0x102fe200078e0212 */
[----:B------:R-:W-:Y:S02]  /*e770*/  P2R R19, PR, RZ, 0x2 ;  /* 0x00000002ff137803 */ /* 0x000fe40000000000 */
[----:B------:R-:W-:Y:S02]  /*e780*/  FSEL R175, R175, -INF , !P0 ;  /* 0xff800000afaf7808 */ /* 0x000fe40004000000 */
[----:B------:R-:W-:Y:S02]  /*e790*/  ISETP.GT.AND P0, PT, R22, 0x21, !P1 ;  /* 0x000000211600780c */ /* 0x000fe40004f04270 */
[----:B------:R-:W-:Y:S02]  /*e7a0*/  ISETP.GE.AND P1, PT, R31, 0x29, PT ;  /* 0x000000291f00780c */ /* 0x000fe40003f26270 */
[C---:B------:R-:W-:Y:S02]  /*e7b0*/  ISETP.LT.OR P0, PT, R33.reuse, 0x22, P0 ;  /* 0x000000222100780c */ /* 0x040fe40000701670 */
[----:B------:R-:W-:Y:S02]  /*e7c0*/  P2R R32, PR, RZ, 0x4 ;  /* 0x00000004ff207803 */ /* 0x000fe40000000000 */
[----:B------:R-:W-:Y:S02]  /*e7d0*/  FSEL R250, R250, -INF , !P0 ;  /* 0xff800000fafa7808 */ /* 0x000fe40004000000 */
[----:B------:R-:W-:Y:S04]  /*e7e0*/  ISETP.GT.AND P0, PT, R22, 0x28, !P1 ;  /* 0x000000281600780c */ /* 0x000fe80004f04270 */
[C---:B------:R-:W-:Y:S04]  /*e7f0*/  ISETP.LT.OR P0, PT, R33.reuse, 0x29, P0 ;  /* 0x000000292100780c */ /* 0x040fe80000701670 */
[----:B------:R-:W-:Y:S02]  /*e800*/  FSEL R174, R174, -INF , !P0 ;  /* 0xff800000aeae7808 */ /* 0x000fe40004000000 */
[----:B------:R-:W-:Y:S04]  /*e810*/  ISETP.GT.AND P0, PT, R22, RZ, !P2 ;  /* 0x000000ff1600720c */ /* 0x000fe80005704270 */
[----:B------:R-:W-:Y:S04]  /*e820*/  ISETP.LT.OR P0, PT, R33, 0x1, P0 ;  /* 0x000000012100780c */ /* 0x000fe80000701670 */
[----:B------:R-:W-:Y:S02]  /*e830*/  FSEL R154, R154, -INF , !P0 ;  /* 0xff8000009a9a7808 */ /* 0x000fe40004000000 */
[----:B------:R-:W-:Y:S01]  /*e840*/  ISETP.GE.AND P0, PT, R31, 0x2a, PT ;  /* 0x0000002a1f00780c */ /* 0x000fe20003f06270 */
[----:B------:R-:W-:Y:S03]  /*e850*/  IMAD.IADD R31, R29, 0x1, R18 ;  /* 0x000000011d1f7824 */ /* 0x000fe600078e0212 */
        /* <DEDUP_REMOVED lines=20> */
.L_x_214:
[----:B------:R-:W-:Y:S04]  /*e9a0*/  MOV R18, c[0x0][0x32c] ;  /* 0x0000cb0000127a02 */ /* 0x000fe80000000f00 */
[----:B------:R-:W-:Y:S11]  /*e9b0*/  ISETP.NE.AND P2, PT, R18, 0x1, PT ;  /* 0x000000011200780c */ /* 0x000ff60003f45270 */
[----:B------:R-:W-:Y:S02]  /*e9c0*/  @!UPT UIADD3 URZ, URZ, URZ, URZ ;  /* 0x0000003f3f3ff290 */ /* 0x000fe4000fffe03f */
[----:B------:R-:W-:Y:S05]  /*e9d0*/  @P2 IMAD.HI.U32 R18, R22, c[0x0][0x330], RZ ;  /* 0x0000cc0016122a27 */ /* 0x000fea00078e00ff */
[----:B------:R-:W-:Y:S02]  /*e9e0*/  @P2 SHF.R.U32.HI R22, RZ, c[0x0][0x334], R18 ;  /* 0x0000cd00ff162a19 */ /* 0x000fe40000011612 */
.L_x_215:
[----:B------:R-:W-:Y:S05]  /*e9f0*/  BSYNC B0 ;  /* 0x0000000000007941 */ /* 0x000fea0003800000 */
.L_x_213:
[----:B------:R-:W-:Y:S05]  /*ea00*/  IMAD R22, R22, c[0x0][0x32c], R9 ;  /* 0x0000cb0016167a24 */ /* 0x000fea00078e0209 */
[----:B------:R-:W-:Y:S02]  /*ea10*/  IADD3 R18, R22, c[0x0][0x32c], RZ ;  /* 0x0000cb0016127a10 */ /* 0x000fe40007ffe0ff */
[----:B------:R-:W-:Y:S02]  /*ea20*/  IMNMX R17, R17, R22, !PT ;  /* 0x0000001611117217 */ /* 0x000fe40007800200 */
[----:B------:R-:W-:Y:S02]  /*ea30*/  IMNMX R31, R31, R18, PT ;  /* 0x000000121f1f7217 */ /* 0x000fe40003800200 */
.L_x_212:
        /* <DEDUP_REMOVED lines=12> */
[----:B------:R-:W-:Y:S01]  /*eb00*/  ISETP.NE.AND P2, PT, R26, RZ, PT ;  /* 0x000000ff1a00720c */ /* 0x000fe20003f45270 */
[----:B------:R-:W1:Y:S03]  /*eb10*/  SHFL.IDX PT, R15, R30, 0x2, 0x1c1f ;  /* 0x005c1f001e0f7f89 */ /* 0x000e6600000e0000 */
[----:B------:R-:W-:Y:S04]  /*eb20*/  ISETP.GT.AND P2, PT, R17, 0x10, !P2 ;  /* 0x000000101100780c */ /* 0x000fe80005744270 */
[----:B------:R-:W-:Y:S04]  /*eb30*/  ISETP.LT.OR P2, PT, R31, 0x11, P2 ;  /* 0x000000111f00780c */ /* 0x000fe80001741670 */
[----:B------:R-:W-:Y:S02]  /*eb40*/  FSEL R46, R5, -INF , !P2 ;  /* 0xff800000052e7808 */ /* 0x000fe40005000000 */
[----:B------:R-:W-:Y:S04]  /*eb50*/  ISETP.NE.AND P2, PT, R25, RZ, PT ;  /* 0x000000ff1900720c */ /* 0x000fe80003f45270 */
[----:B------:R-:W-:Y:S04]  /*eb60*/  ISETP.GT.AND P2, PT, R17, 0x11, !P2 ;  /* 0x000000111100780c */ /* 0x000fe80005744270 */
[----:B------:R-:W-:Y:S01]  /*eb70*/  ISETP.LT.OR P2, PT, R31, 0x12, P2 ;  /* 0x000000121f00780c */ /* 0x000fe20001741670 */
[--C-:B-1----:R-:W-:Y:S03]  /*eb80*/  IMAD.IADD R5, R29, 0x1, R15.reuse ;  /* 0x000000011d057824 */ /* 0x102fe600078e020f */
[----:B------:R-:W-:Y:S01]  /*eb90*/  FSEL R44, R4, -INF , !P2 ;  /* 0xff800000042c7808 */ /* 0x000fe20005000000 */
[----:B------:R-:W-:Y:S01]  /*eba0*/  IMAD.IADD R4, R28, 0x1, R15 ;  /* 0x000000011c047824 */ /* 0x000fe200078e020f */
        /* <DEDUP_REMOVED lines=43> */
.L_x_218:
[----:B------:R-:W-:Y:S04]  /*ee60*/  MOV R15, c[0x0][0x32c] ;  /* 0x0000cb00000f7a02 */ /* 0x000fe80000000f00 */
[----:B------:R-:W-:Y:S11]  /*ee70*/  ISETP.NE.AND P2, PT, R15, 0x1, PT ;  /* 0x000000010f00780c */ /* 0x000ff60003f45270 */
[----:B------:R-:W-:Y:S02]  /*ee80*/  @!UPT UIADD3 URZ, URZ, URZ, URZ ;  /* 0x0000003f3f3ff290 */ /* 0x000fe4000fffe03f */
[----:B------:R-:W-:Y:S05]  /*ee90*/  @P2 IMAD.HI.U32 R15, R34, c[0x0][0x330], RZ ;  /* 0x0000cc00220f2a27 */ /* 0x000fea00078e00ff */
[----:B------:R-:W-:Y:S02]  /*eea0*/  @P2 SHF.R.U32.HI R34, RZ, c[0x0][0x334], R15 ;  /* 0x0000cd00ff222a19 */ /* 0x000fe4000001160f */
.L_x_219:
[----:B------:R-:W-:Y:S05]  /*eeb0*/  BSYNC B0 ;  /* 0x0000000000007941 */ /* 0x000fea0003800000 */
.L_x_217:
[----:B------:R-:W-:Y:S05]  /*eec0*/  IMAD R15, R34, c[0x0][0x32c], R9 ;  /* 0x0000cb00220f7a24 */ /* 0x000fea00078e0209 */
[----:B------:R-:W-:Y:S02]  /*eed0*/  IADD3 R34, R15, c[0x0][0x32c], RZ ;  /* 0x0000cb000f227a10 */ /* 0x000fe40007ffe0ff */
[----:B------:R-:W-:Y:S02]  /*eee0*/  IMNMX R4, R4, R15, !PT ;  /* 0x0000000f04047217 */ /* 0x000fe40007800200 */
[----:B------:R-:W-:Y:S02]  /*eef0*/  IMNMX R5, R5, R34, PT ;  /* 0x0000002205057217 */ /* 0x000fe40003800200 */
.L_x_216:
[----:B------:R-:W-:Y:S04]  /*ef00*/  ISETP.NE.AND P2, PT, R10, RZ, PT ;  /* 0x000000ff0a00720c */ /* 0x000fe80003f45270 */
[C---:B------:R-:W-:Y:S04]  /*ef10*/  ISETP.GT.AND P2, PT, R4.reuse, 0x1, !P2 ;  /* 0x000000010400780c */ /* 0x040fe80005744270 */
        /* <DEDUP_REMOVED lines=8> */
[C---:B------:R-:W-:Y:S04]  /*efa0*/  ISETP.LT.OR P2, PT, R5.reuse, 0xa, P2 ;  /* 0x0000000a0500780c */ /* 0x040fe80001741670 */
        /* <DEDUP_REMOVED lines=26> */
[----:B------:R-:W-:Y:S04]  /*f150*/  ISETP.LT.OR P2, PT, R5, 0x29, P2 ;  /* 0x000000290500780c */ /* 0x000fe80001741670 */
[----:B------:R-:W-:Y:S02]  /*f160*/  FSEL R165, R165, -INF , !P2 ;  /* 0xff800000a5a57808 */ /* 0x000fe40005000000 */
[----:B------:R-:W-:Y:S04]  /*f170*/  ISETP.NE.AND P2, PT, R32, RZ, PT ;  /* 0x000000ff2000720c */ /* 0x000fe80003f45270 */
[----:B------:R-:W-:Y:S04]  /*f180*/  ISETP.GT.AND P2, PT, R4, RZ, !P2 ;  /* 0x000000ff0400720c */ /* 0x000fe80005744270 */
[C---:B------:R-:W-:Y:S04]  /*f190*/  ISETP.LT.OR P2, PT, R5.reuse, 0x1, P2 ;  /* 0x000000010500780c */ /* 0x040fe80001741670 */
[----:B------:R-:W-:Y:S02]  /*f1a0*/  FSEL R31, R0, -INF , !P2 ;  /* 0xff800000001f7808 */ /* 0x000fe40005000000 */
[----:B------:R-:W1:Y:S01]  /*f1b0*/  SHFL.IDX PT, R0, R30, 0x3, 0x1c1f ;  /* 0x007c1f001e007f89 */ /* 0x000e6200000e0000 */
[----:B------:R-:W-:Y:S04]  /*f1c0*/  ISETP.GT.AND P2, PT, R4, 0x29, !P0 ;  /* 0x000000290400780c */ /* 0x000fe80004744270 */
        /* <DEDUP_REMOVED lines=20> */
.L_x_222:
[----:B------:R-:W-:Y:S04]  /*f310*/  MOV R0, c[0x0][0x32c] ;  /* 0x0000cb0000007a02 */ /* 0x000fe80000000f00 */
[----:B------:R-:W-:Y:S11]  /*f320*/  ISETP.NE.AND P2, PT, R0, 0x1, PT ;  /* 0x000000010000780c */ /* 0x000ff60003f45270 */
[----:B------:R-:W-:Y:S02]  /*f330*/  @!UPT UIADD3 URZ, URZ, URZ, URZ ;  /* 0x0000003f3f3ff290 */ /* 0x000fe4000fffe03f */
[----:B------:R-:W-:Y:S05]  /*f340*/  @P2 IMAD.HI.U32 R0, R4, c[0x0][0x330], RZ ;  /* 0x0000cc0004002a27 */ /* 0x000fea00078e00ff */
[----:B------:R-:W-:Y:S02]  /*f350*/  @P2 SHF.R.U32.HI R4, RZ, c[0x0][0x334], R0 ;  /* 0x0000cd00ff042a19 */ /* 0x000fe40000011600 */
.L_x_223:
[----:B------:R-:W-:Y:S05]  /*f360*/  BSYNC B0 ;  /* 0x0000000000007941 */ /* 0x000fea0003800000 */
.L_x_221:
[----:B------:R-:W-:Y:S05]  /*f370*/  IMAD R9, R4, c[0x0][0x32c], R9 ;  /* 0x0000cb0004097a24 */ /* 0x000fea00078e0209 */
[----:B------:R-:W-:Y:S02]  /*f380*/  IADD3 R0, R9, c[0x0][0x32c], RZ ;  /* 0x0000cb0009007a10 */ /* 0x000fe40007ffe0ff */
[----:B------:R-:W-:Y:S02]  /*f390*/  IMNMX R28, R28, R9, !PT ;  /* 0x000000091c1c7217 */ /* 0x000fe40007800200 */
[----:B------:R-:W-:Y:S02]  /*f3a0*/  IMNMX R29, R29, R0, PT ;  /* 0x000000001d1d7217 */ /* 0x000fe40003800200 */
.L_x_220:
[----:B------:R-:W-:Y:S01]  /*f3b0*/  ISETP.NE.AND P2, PT, R32, RZ, PT ;  /* 0x000000ff2000720c */ /* 0x000fe20003f45270 */
[----:B------:R-:W-:Y:S01]  /*f3c0*/  LDSM.16.MT88.4 R36, [R212+0x1880] ;  /* 0x00188000d424783b */ /* 0x000fe20000004200 */
[C---:B------:R-:W-:Y:S02]  /*f3d0*/  ISETP.GT.AND P1, PT, R28.reuse, 0x28, !P1 ;  /* 0x000000281c00780c */ /* 0x040fe40004f24270 */
[C---:B------:R-:W-:Y:S02]  /*f3e0*/  ISETP.GT.AND P2, PT, R28.reuse, RZ, !P2 ;  /* 0x000000ff1c00720c */ /* 0x040fe40005744270 */
[C---:B------:R-:W-:Y:S02]  /*f3f0*/  ISETP.LT.OR P1, PT, R29.reuse, 0x29, P1 ;  /* 0x000000291d00780c */ /* 0x040fe40000f21670 */
[C---:B------:R-:W-:Y:S02]  /*f400*/  ISETP.LT.OR P2, PT, R29.reuse, 0x1, P2 ;  /* 0x000000011d00780c */ /* 0x040fe40001741670 */
[----:B------:R-:W-:Y:S02]  /*f410*/  ISETP.GT.AND P0, PT, R28, 0x29, !P0 ;  /* 0x000000291c00780c */ /* 0x000fe40004704270 */
[----:B------:R-:W-:Y:S02]  /*f420*/  FSEL R9, R2, -INF , !P2 ;  /* 0xff80000002097808 */ /* 0x000fe40005000000 */
[----:B------:R-:W-:Y:S02]  /*f430*/  ISETP.NE.AND P2, PT, R10, RZ, PT ;  /* 0x000000ff0a00720c */ /* 0x000fe40003f45270 */
[----:B------:R-:W-:Y:S02]  /*f440*/  ISETP.LT.OR P0, PT, R29, 0x2a, P0 ;  /* 0x0000002a1d00780c */ /* 0x000fe40000701670 */
[----:B------:R-:W-:Y:S02]  /*f450*/  ISETP.GT.AND P2, PT, R28, 0x1, !P2 ;  /* 0x000000011c00780c */ /* 0x000fe40005744270 */
[----:B------:R-:W-:Y:S02]  /*f460*/  FSEL R153, R7, -INF , !P0 ;  /* 0xff80000007997808 */ /* 0x000fe40004000000 */
[----:B------:R-:W-:Y:S04]  /*f470*/  ISETP.LT.OR P2, PT, R29, 0x2, P2 ;  /* 0x000000021d00780c */ /* 0x000fe80001741670 */
[----:B------:R-:W-:Y:S02]  /*f480*/  FSEL R10, R3, -INF , !P2 ;  /* 0xff800000030a7808 */ /* 0x000fe40005000000 */
[----:B------:R-:W-:Y:S02]  /*f490*/  ISETP.NE.AND P2, PT, R27, RZ, PT ;  /* 0x000000ff1b00720c */ /* 0x000fe40003f45270 */
[----:B------:R-:W-:Y:S02]  /*f4a0*/  FMNMX.FTZ R3, R154, R151, !PT ;  /* 0x000000979a037209 */ /* 0x000fe40007810000 */
[----:B------:R-:W-:Y:S02]  /*f4b0*/  ISETP.GT.AND P2, PT, R28, 0x8, !P2 ;  /* 0x000000081c00780c */ /* 0x000fe40005744270 */
[----:B------:R-:W-:Y:S02]  /*f4c0*/  FMNMX.FTZ R3, R160, R3, !PT ;  /* 0x00000003a0037209 */ /* 0x000fe40007810000 */
[C---:B------:R-:W-:Y:S02]  /*f4d0*/  ISETP.LT.OR P2, PT, R29.reuse, 0x9, P2 ;  /* 0x000000091d00780c */ /* 0x040fe40001741670 */
        /* <DEDUP_REMOVED lines=9> */
[----:B------:R-:W-:Y:S02]  /*f570*/  FMNMX.FTZ R13, R152, R150, !PT ;  /* 0x00000096980d7209 */ /* 0x000fe40007810000 */
[----:B------:R-:W-:Y:S02]  /*f580*/  ISETP.NE.AND P2, PT, R26, RZ, PT ;  /* 0x000000ff1a00720c */ /* 0x000fe40003f45270 */
[----:B------:R-:W-:Y:S02]  /*f590*/  FMNMX.FTZ R13, R22, R13, !PT ;  /* 0x0000000d160d7209 */ /* 0x000fe40007810000 */
[----:B------:R-:W-:Y:S02]  /*f5a0*/  ISETP.GT.AND P2, PT, R28, 0x10, !P2 ;  /* 0x000000101c00780c */ /* 0x000fe40005744270 */
[----:B------:R-:W-:Y:S02]  /*f5b0*/  FMNMX.FTZ R13, R18, R13, !PT ;  /* 0x0000000d120d7209 */ /* 0x000fe40007810000 */
[----:B------:R-:W-:Y:S02]  /*f5c0*/  FMNMX.FTZ R0, R194, R3, !PT ;  /* 0x00000003c2007209 */ /* 0x000fe40007810000 */
[----:B------:R-:W-:Y:S02]  /*f5d0*/  ISETP.LT.OR P2, PT, R29, 0x11, P2 ;  /* 0x000000111d00780c */ /* 0x000fe40001741670 */
[----:B------:R-:W-:Y:S02]  /*f5e0*/  FMNMX.FTZ R13, R14, R13, !PT ;  /* 0x0000000d0e0d7209 */ /* 0x000fe40007810000 */
[----:B------:R-:W-:Y:S02]  /*f5f0*/  FMNMX.FTZ R0, R195, R0, !PT ;  /* 0x00000000c3007209 */ /* 0x000fe40007810000 */
[----:B------:R-:W-:Y:S02]  /*f600*/  FMNMX.FTZ R13, R46, R13, !PT ;  /* 0x0000000d2e0d7209 */ /* 0x000fe40007810000 */
[----:B------:R-:W-:Y:S02]  /*f610*/  FSEL R245, R245, -INF , !P2 ;  /* 0xff800000f5f57808 */ /* 0x000fe40005000000 */
[----:B------:R-:W-:Y:S02]  /*f620*/  ISETP.NE.AND P2, PT, R25, RZ, PT ;  /* 0x000000ff1900720c */ /* 0x000fe40003f45270 */
[----:B------:R-:W-:Y:S02]  /*f630*/  FMNMX.FTZ R5, R175, R0, !PT ;  /* 0x00000000af057209 */ /* 0x000fe40007810000 */
[----:B------:R-:W-:Y:S02]  /*f640*/  FMNMX.FTZ R13, R44, R13, !PT ;  /* 0x0000000d2c0d7209 */ /* 0x000fe40007810000 */
[----:B------:R-:W-:Y:S02]  /*f650*/  ISETP.GT.AND P2, PT, R28, 0x11, !P2 ;  /* 0x000000111c00780c */ /* 0x000fe40005744270 */
        /* <DEDUP_REMOVED lines=8> */
[----:B------:R-:W-:Y:S02]  /*f6e0*/  ISETP.GT.AND P2, PT, R28, 0x18, !P2 ;  /* 0x000000181c00780c */ /* 0x000fe40005744270 */
[----:B------:R-:W-:Y:S01]  /*f6f0*/  FMNMX.FTZ R13, R248, R13, !PT ;  /* 0x0000000df80d7209 */ /* 0x000fe20007810000 */
[----:B------:R-:W1:Y:S01]  /*f700*/  SHFL.BFLY PT, R4, R3, 0x2, 0x1f ;  /* 0x0c401f0003047f89 */ /* 0x000e6200000e0000 */
[----:B------:R-:W-:Y:S02]  /*f710*/  FMNMX.FTZ R0, R31, R149, !PT ;  /* 0x000000951f007209 */ /* 0x000fe40007810000 */
[----:B------:R-:W-:Y:S02]  /*f720*/  ISETP.LT.OR P2, PT, R29, 0x19, P2 ;  /* 0x000000191d00780c */ /* 0x000fe40001741670 */
[----:B------:R-:W-:Y:S02]  /*f730*/  FMNMX.FTZ R0, R17, R0, !PT ;  /* 0x0000000011007209 */ /* 0x000fe40007810000 */
[----:B------:R-:W-:Y:S02]  /*f740*/  FMNMX.FTZ R13, R244, R13, !PT ;  /* 0x0000000df40d7209 */ /* 0x000fe40007810000 */
[----:B------:R-:W-:Y:S02]  /*f750*/  FSEL R249, R249, -INF , !P2 ;  /* 0xff800000f9f97808 */ /* 0x000fe40005000000 */
[----:B------:R-:W-:Y:S02]  /*f760*/  ISETP.NE.AND P2, PT, R23, RZ, PT ;  /* 0x000000ff1700720c */ /* 0x000fe40003f45270 */
[----:B------:R-:W-:Y:S02]  /*f770*/  FMNMX.FTZ R13, R170, R13, !PT ;  /* 0x0000000daa0d7209 */ /* 0x000fe40007810000 */
[----:B------:R-:W-:Y:S02]  /*f780*/  FMNMX.FTZ R0, R161, R0, !PT ;  /* 0x00000000a1007209 */ /* 0x000fe40007810000 */
[----:B------:R-:W-:Y:S02]  /*f790*/  FMNMX.FTZ R5, R168, R13, !PT ;  /* 0x0000000da8057209 */ /* 0x000fe40007810000 */
[----:B------:R-:W-:Y:S02]  /*f7a0*/  ISETP.GT.AND P2, PT, R28, 0x19, !P2 ;  /* 0x000000191c00780c */ /* 0x000fe40005744270 */
[----:B------:R-:W-:Y:S01]  /*f7b0*/  FMNMX.FTZ R13, R15, R0, !PT ;  /* 0x000000000f0d7209 */ /* 0x000fe20007810000 */
[----:B------:R-:W2:Y:S01]  /*f7c0*/  SHFL.BFLY PT, R2, R5, 0x2, 0x1f ;  /* 0x0c401f0005027f89 */ /* 0x000ea200000e0000 */
        /* <DEDUP_REMOVED lines=12> */
[----:B-1----:R-:W-:Y:S02]  /*f890*/  FMNMX.FTZ R4, R3, R4, !PT ;  /* 0x0000000403047209 */ /* 0x002fe40007810000 */
[----:B------:R-:W-:Y:S02]  /*f8a0*/  FMNMX.FTZ R0, R167, R0, !PT ;  /* 0x00000000a7007209 */ /* 0x000fe40007810000 */
[----:B------:R-:W-:Y:S01]  /*f8b0*/  ISETP.GT.AND P2, PT, R28, 0x21, !P2 ;  /* 0x000000211c00780c */ /* 0x000fe20005744270 */
[----:B------:R-:W1:Y:S01]  /*f8c0*/  SHFL.BFLY PT, R3, R4, 0x1, 0x1f ;  /* 0x0c201f0004037f89 */ /* 0x000e6200000e0000 */
[----:B------:R-:W-:Y:S02]  /*f8d0*/  FMNMX.FTZ R0, R165, R0, !PT ;  /* 0x00000000a5007209 */ /* 0x000fe40007810000 */
[----:B------:R-:W-:Y:S02]  /*f8e0*/  ISETP.LT.OR P2, PT, R29, 0x22, P2 ;  /* 0x000000221d00780c */ /* 0x000fe40001741670 */
[----:B--2---:R-:W-:Y:S02]  /*f8f0*/  FMNMX.FTZ R2, R5, R2, !PT ;  /* 0x0000000205027209 */ /* 0x004fe40007810000 */
[----:B------:R-:W-:Y:S02]  /*f900*/  FSEL R162, R6, -INF , !P2 ;  /* 0xff80000006a27808 */ /* 0x000fe40005000000 */
[----:B------:R-:W-:Y:S01]  /*f910*/  FMNMX.FTZ R6, R163, R0, !PT ;  /* 0x00000000a3067209 */ /* 0x000fe20007810000 */
[----:B------:R-:W2:Y:S01]  /*f920*/  SHFL.BFLY PT, R13, R2, 0x1, 0x1f ;  /* 0x0c201f00020d7f89 */ /* 0x000ea200000e0000 */
[----:B------:R-:W-:Y:S04]  /*f930*/  FMNMX.FTZ R19, R9, R148, !PT ;  /* 0x0000009409137209 */ /* 0x000fe80007810000 */
[----:B------:R-:W-:Y:S03]  /*f940*/  FMNMX.FTZ R19, R10, R19, !PT ;  /* 0x000000130a137209 */ /* 0x000fe60007810000 */
[----:B------:R-:W3:Y:S01]  /*f950*/  SHFL.BFLY PT, R5, R6, 0x2, 0x1f ;  /* 0x0c401f0006057f89 */ /* 0x000ee200000e0000 */
[----:B------:R-:W-:Y:S04]  /*f960*/  FMNMX.FTZ R19, R12, R19, !PT ;  /* 0x000000130c137209 */ /* 0x000fe80007810000 */
[----:B------:R-:W-:Y:S02]  /*f970*/  FMNMX.FTZ R0, R8, R19, !PT ;  /* 0x0000001308007209 */ /* 0x000fe40007810000 */
[----:B-1----:R-:W-:Y:S04]  /*f980*/  FMNMX.FTZ R3, R4, R3, !PT ;  /* 0x0000000304037209 */ /* 0x002fe80007810000 */
[C---:B------:R-:W-:Y:S01]  /*f990*/  FSETP.NEU.FTZ.AND P2, PT, R3.reuse, -INF , PT ;  /* 0xff8000000300780b */ /* 0x040fe20003f5d000 */
[----:B------:R-:W-:Y:S01]  /*f9a0*/  FMUL.FTZ R173, R3, c[0x0][0x2d0] ;  /* 0x0000b40003ad7a20 */ /* 0x000fe20000410000 */
[----:B--2---:R-:W-:Y:S04]  /*f9b0*/  FMNMX.FTZ R2, R2, R13, !PT ;  /* 0x0000000d02027209 */ /* 0x004fe80007810000 */
[----:B------:R-:W-:Y:S01]  /*f9c0*/  FSEL R173, R173, RZ, P2 ;  /* 0x000000ffadad7208 */ /* 0x000fe20001000000 */
[----:B------:R-:W-:Y:S04]  /*f9d0*/  FMUL.FTZ R171, R2, c[0x0][0x2d0] ;  /* 0x0000b40002ab7a20 */ /* 0x000fe80000410000 */
[--C-:B------:R-:W-:Y:S01]  /*f9e0*/  FFMA.FTZ R178, R160, c[0x0][0x2d0], -R173.reuse ;  /* 0x0000b400a0b27a23 */ /* 0x100fe200000108ad */
[----:B------:R-:W-:Y:S01]  /*f9f0*/  FSEL R160, R11, -INF , !P1 ;  /* 0xff8000000ba07808 */ /* 0x000fe20004800000 */
[--C-:B------:R-:W-:Y:S01]  /*fa00*/  FFMA.FTZ R177, R20, c[0x0][0x2d0], -R173.reuse ;  /* 0x0000b40014b17a23 */ /* 0x100fe200000108ad */
[----:B------:R-:W-:Y:S01]  /*fa10*/  FMNMX.FTZ R11, R245, R0, !PT ;  /* 0x00000000f50b7209 */ /* 0x000fe20007810000 */
[--C-:B------:R-:W-:Y:S01]  /*fa20*/  FFMA.FTZ R179, R154, c[0x0][0x2d0], -R173.reuse ;  /* 0x0000b4009ab37a23 */ /* 0x100fe200000108ad */
[----:B---3--:R-:W-:Y:S01]  /*fa30*/  FMNMX.FTZ R6, R6, R5, !PT ;  /* 0x0000000506067209 */ /* 0x008fe20007810000 */
[--C-:B------:R-:W-:Y:S01]  /*fa40*/  FFMA.FTZ R176, R16, c[0x0][0x2d0], -R173.reuse ;  /* 0x0000b40010b07a23 */ /* 0x100fe200000108ad */
[----:B------:R-:W-:Y:S01]  /*fa50*/  FMNMX.FTZ R0, R252, R11, !PT ;  /* 0x0000000bfc007209 */ /* 0x000fe20007810000 */
[----:B------:R-:W-:Y:S01]  /*fa60*/  MUFU.EX2 R178, R178 ;  /* 0x000000b200b27308 */ /* 0x000fe20000000800 */
[----:B------:R-:W-:Y:S01]  /*fa70*/  FSETP.NEU.FTZ.AND P1, PT, R2, -INF , PT ;  /* 0xff8000000200780b */ /* 0x000fe20003f3d000 */
[----:B------:R-:W1:Y:S01]  /*fa80*/  SHFL.BFLY PT, R5, R6, 0x1, 0x1f ;  /* 0x0c201f0006057f89 */ /* 0x000e6200000e0000 */
[----:B------:R-:W-:Y:S01]  /*fa90*/  FMNMX.FTZ R0, R249, R0, !PT ;  /* 0x00000000f9007209 */ /* 0x000fe20007810000 */
[--C-:B------:R-:W-:Y:S01]  /*faa0*/  FFMA.FTZ R174, R174, c[0x0][0x2d0], -R173.reuse ;  /* 0x0000b400aeae7a23 */ /* 0x100fe200000108ad */
[----:B------:R-:W-:Y:S01]  /*fab0*/  FSEL R171, R171, RZ, P1 ;  /* 0x000000ffabab7208 */ /* 0x000fe20000800000 */
[--C-:B------:R-:W-:Y:S01]  /*fac0*/  FFMA.FTZ R190, R42, c[0x0][0x2d0], -R173.reuse ;  /* 0x0000b4002abe7a23 */ /* 0x100fe200000108ad */
[----:B------:R-:W-:Y:S01]  /*fad0*/  FMNMX.FTZ R11, R247, R0, !PT ;  /* 0x00000000f70b7209 */ /* 0x000fe20007810000 */
[----:B------:R-:W-:Y:S01]  /*fae0*/  FFMA.FTZ R191, R40, c[0x0][0x2d0], -R173 ;  /* 0x0000b40028bf7a23 */ /* 0x000fe200000108ad */
[----:B------:R-:W-:Y:S01]  /*faf0*/  FSEL R7, R2, RZ, P1 ;  /* 0x000000ff02077208 */ /* 0x000fe20000800000 */
[--C-:B------:R-:W-:Y:S01]  /*fb00*/  FFMA.FTZ R155, R152, c[0x0][0x2d0], -R171.reuse ;  /* 0x0000b400989b7a23 */ /* 0x100fe200000108ab */
[----:B------:R-:W-:Y:S01]  /*fb10*/  FMNMX.FTZ R11, R164, R11, !PT ;  /* 0x0000000ba40b7209 */ /* 0x000fe20007810000 */
[--C-:B------:R-:W-:Y:S01]  /*fb20*/  FFMA.FTZ R154, R22, c[0x0][0x2d0], -R171.reuse ;  /* 0x0000b400169a7a23 */ /* 0x100fe200000108ab */
[----:B------:R-:W2:Y:S01]  /*fb30*/  MUFU.EX2 R179, R179 ;  /* 0x000000b300b37308 */ /* 0x000ea20000000800 */
[----:B------:R-:W-:Y:S01]  /*fb40*/  LDSM.16.MT88.4 R20, [R214+0x1880] ;  /* 0x00188000d614783b */ /* 0x000fe20000004200 */
[----:B------:R-:W-:Y:S01]  /*fb50*/  FMNMX.FTZ R11, R162, R11, !PT ;  /* 0x0000000ba20b7209 */ /* 0x000fe20007810000 */
[--C-:B------:R-:W-:Y:S02]  /*fb60*/  FFMA.FTZ R183, R18, c[0x0][0x2d0], -R171.reuse ;  /* 0x0000b40012b77a23 */ /* 0x100fe400000108ab */
[--C-:B------:R-:W-:Y:S01]  /*fb70*/  FFMA.FTZ R182, R14, c[0x0][0x2d0], -R171.reuse ;  /* 0x0000b4000eb67a23 */ /* 0x100fe200000108ab */
[----:B------:R-:W-:Y:S01]  /*fb80*/  FMNMX.FTZ R0, R160, R11, !PT ;  /* 0x0000000ba0007209 */ /* 0x000fe20007810000 */
[--C-:B------:R-:W-:Y:S02]  /*fb90*/  FFMA.FTZ R170, R170, c[0x0][0x2d0], -R171.reuse ;  /* 0x0000b400aaaa7a23 */ /* 0x100fe400000108ab */
[--C-:B------:R-:W-:Y:S01]  /*fba0*/  FFMA.FTZ R192, R46, c[0x0][0x2d0], -R171.reuse ;  /* 0x0000b4002ec07a23 */ /* 0x100fe200000108ab */
[----:B------:R-:W-:Y:S01]  /*fbb0*/  FMNMX.FTZ R4, R153, R0, !PT ;  /* 0x0000000099047209 */ /* 0x000fe20007810000 */
[----:B------:R-:W-:Y:S01]  /*fbc0*/  MUFU.EX2 R177, R177 ;  /* 0x000000b100b17308 */ /* 0x000fe20000000800 */
[----:B------:R-:W-:Y:S01]  /*fbd0*/  FFMA.FTZ R193, R44, c[0x0][0x2d0], -R171 ;  /* 0x0000b4002cc17a23 */ /* 0x000fe200000108ab */
[----:B-1----:R-:W-:Y:S01]  /*fbe0*/  FMNMX.FTZ R0, R6, R5, !PT ;  /* 0x0000000506007209 */ /* 0x002fe20007810000 */
[----:B------:R-:W-:Y:S01]  /*fbf0*/  FADD.FTZ R6, -R7, R150 ;  /* 0x0000009607067221 */ /* 0x000fe20000010100 */
[----:B------:R-:W1:Y:S01]  /*fc00*/  SHFL.BFLY PT, R5, R4, 0x2, 0x1f ;  /* 0x0c401f0004057f89 */ /* 0x000e6200000e0000 */
[--C-:B------:R-:W-:Y:S01]  /*fc10*/  FFMA.FTZ R194, R194, c[0x0][0x2d0], -R173.reuse ;  /* 0x0000b400c2c27a23 */ /* 0x100fe200000108ad */
[C---:B------:R-:W-:Y:S01]  /*fc20*/  FSETP.NEU.FTZ.AND P0, PT, R0.reuse, -INF , PT ;  /* 0xff8000000000780b */ /* 0x040fe20003f1d000 */
[----:B------:R-:W-:Y:S02]  /*fc30*/  FMUL.FTZ R166, R0, c[0x0][0x2d0] ;  /* 0x0000b40000a67a20 */ /* 0x000fe40000410000 */
[----:B------:R-:W-:Y:S01]  /*fc40*/  FMUL.FTZ R150, R6, c[0x0][0x2d0] ;  /* 0x0000b40006967a20 */ /* 0x000fe20000410000 */
[----:B------:R-:W3:Y:S01]  /*fc50*/  MUFU.EX2 R176, R176 ;  /* 0x000000b000b07308 */ /* 0x000ee20000000800 */
[----:B------:R-:W-:Y:S01]  /*fc60*/  FFMA.FTZ R195, R195, c[0x0][0x2d0], -R173 ;  /* 0x0000b400c3c37a23 */ /* 0x000fe200000108ad */
[----:B------:R-:W-:Y:S01]  /*fc70*/  FSEL R166, R166, RZ, P0 ;  /* 0x000000ffa6a67208 */ /* 0x000fe20000000000 */
[--C-:B------:R-:W-:Y:S01]  /*fc80*/  FFMA.FTZ R196, R196, c[0x0][0x2d0], -R171.reuse ;  /* 0x0000b400c4c47a23 */ /* 0x100fe200000108ab */
[----:B--2---:R-:W-:Y:S01]  /*fc90*/  F2FP.PACK_AB R156, R178, R179 ;  /* 0x000000b3b29c723e */ /* 0x004fe200000000ff */
[----:B------:R-:W-:Y:S02]  /*fca0*/  FFMA.FTZ R197, R246, c[0x0][0x2d0], -R171 ;  /* 0x0000b400f6c57a23 */ /* 0x000fe400000108ab */
[--C-:B------:R-:W-:Y:S02]  /*fcb0*/  FFMA.FTZ R185, R161, c[0x0][0x2d0], -R166.reuse ;  /* 0x0000b400a1b97a23 */ /* 0x100fe400000108a6 */
[--C-:B------:R-:W-:Y:S01]  /*fcc0*/  FFMA.FTZ R181, R31, c[0x0][0x2d0], -R166.reuse ;  /* 0x0000b4001fb57a23 */ /* 0x100fe200000108a6 */
[----:B------:R-:W2:Y:S01]  /*fcd0*/  MUFU.EX2 R150, R150 ;  /* 0x0000009600967308 */ /* 0x000ea20000000800 */
[--C-:B------:R-:W-:Y:S02]  /*fce0*/  FFMA.FTZ R180, R17, c[0x0][0x2d0], -R166.reuse ;  /* 0x0000b40011b47a23 */ /* 0x100fe400000108a6 */
[--C-:B------:R-:W-:Y:S02]  /*fcf0*/  FFMA.FTZ R184, R15, c[0x0][0x2d0], -R166.reuse ;  /* 0x0000b4000fb87a23 */ /* 0x100fe400000108a6 */
[--C-:B------:R-:W-:Y:S02]  /*fd00*/  FFMA.FTZ R169, R169, c[0x0][0x2d0], -R166.reuse ;  /* 0x0000b400a9a97a23 */ /* 0x100fe400000108a6 */
[--C-:B------:R-:W-:Y:S01]  /*fd10*/  FFMA.FTZ R167, R167, c[0x0][0x2d0], -R166.reuse ;  /* 0x0000b400a7a77a23 */ /* 0x100fe200000108a6 */
[----:B-1----:R-:W-:Y:S01]  /*fd20*/  FMNMX.FTZ R5, R4, R5, !PT ;  /* 0x0000000504057209 */ /* 0x002fe20007810000 */
[--C-:B------:R-:W-:Y:S01]  /*fd30*/  FFMA.FTZ R165, R165, c[0x0][0x2d0], -R166.reuse ;  /* 0x0000b400a5a57a23 */ /* 0x100fe200000108a6 */
[----:B------:R-:W-:Y:S01]  /*fd40*/  FSEL R4, R3, RZ, P2 ;  /* 0x000000ff03047208 */ /* 0x000fe20001000000 */
[----:B------:R-:W-:Y:S01]  /*fd50*/  MUFU.EX2 R155, R155 ;  /* 0x0000009b009b7308 */ /* 0x000fe20000000800 */
[--C-:B------:R-:W-:Y:S01]  /*fd60*/  FFMA.FTZ R198, R198, c[0x0][0x2d0], -R166.reuse ;  /* 0x0000b400c6c67a23 */ /* 0x100fe200000108a6 */
[----:B------:R-:W1:Y:S01]  /*fd70*/  SHFL.BFLY PT, R152, R5, 0x1, 0x1f ;  /* 0x0c201f0005987f89 */ /* 0x000e6200000e0000 */
[----:B---3--:R-:W-:Y:S01]  /*fd80*/  F2FP.PACK_AB R158, R176, R177 ;  /* 0x000000b1b09e723e */ /* 0x008fe200000000ff */
[----:B------:R-:W-:Y:S02]  /*fd90*/  FADD.FTZ R4, -R4, R151 ;  /* 0x0000009704047221 */ /* 0x000fe40000010100 */
[--C-:B------:R-:W-:Y:S02]  /*fda0*/  FFMA.FTZ R199, R199, c[0x0][0x2d0], -R166.reuse ;  /* 0x0000b400c7c77a23 */ /* 0x100fe400000108a6 */
[----:B------:R-:W-:Y:S01]  /*fdb0*/  FMUL.FTZ R151, R4, c[0x0][0x2d0] ;  /* 0x0000b40004977a20 */ /* 0x000fe20000410000 */
[----:B------:R-:W-:Y:S01]  /*fdc0*/  FSEL R4, R0, RZ, P0 ;  /* 0x000000ff00047208 */ /* 0x000fe20000000000 */
[----:B------:R-:W3:Y:S01]  /*fdd0*/  MUFU.EX2 R154, R154 ;  /* 0x0000009a009a7308 */ /* 0x000ee20000000800 */
[----:B------:R-:W-:Y:S02]  /*fde0*/  FFMA.FTZ R243, R243, c[0x0][0x2d0], -R166 ;  /* 0x0000b400f3f37a23 */ /* 0x000fe400000108a6 */
[----:B--2---:R-:W-:Y:S02]  /*fdf0*/  FMUL.FTZ R6, R150, R146 ;  /* 0x0000009296067220 */ /* 0x004fe40000410000 */
[----:B------:R-:W-:Y:S02]  /*fe00*/  FADD.FTZ R4, -R4, R149 ;  /* 0x0000009504047221 */ /* 0x000fe40000010100 */
[----:B------:R-:W-:Y:S02]  /*fe10*/  FMUL.FTZ R7, R150, R147 ;  /* 0x0000009396077220 */ /* 0x000fe40000410000 */
[----:B------:R-:W-:Y:S01]  /*fe20*/  FMUL.FTZ R149, R4, c[0x0][0x2d0] ;  /* 0x0000b40004957a20 */ /* 0x000fe20000410000 */
[----:B------:R-:W2:Y:S01]  /*fe30*/  MUFU.EX2 R151, R151 ;  /* 0x0000009700977308 */ /* 0x000ea20000000800 */
[C---:B------:R-:W-:Y:S02]  /*fe40*/  FMUL.FTZ R18, R150.reuse, R134 ;  /* 0x0000008696127220 */ /* 0x040fe40000410000 */
[C---:B------:R-:W-:Y:S02]  /*fe50*/  FMUL.FTZ R19, R150.reuse, R135 ;  /* 0x0000008796137220 */ /* 0x040fe40000410000 */
[C---:B------:R-:W-:Y:S01]  /*fe60*/  FMUL.FTZ R34, R150.reuse, R118 ;  /* 0x0000007696227220 */ /* 0x040fe20000410000 */
[----:B-1----:R-:W-:Y:S01]  /*fe70*/  FMNMX.FTZ R152, R5, R152, !PT ;  /* 0x0000009805987209 */ /* 0x002fe20007810000 */
[C---:B------:R-:W-:Y:S02]  /*fe80*/  FMUL.FTZ R35, R150.reuse, R119 ;  /* 0x0000007796237220 */ /* 0x040fe40000410000 */
[----:B------:R-:W-:Y:S01]  /*fe90*/  FMUL.FTZ R50, R150, R102 ;  /* 0x0000006696327220 */ /* 0x000fe20000410000 */
[C---:B------:R-:W-:Y:S01]  /*fea0*/  FSETP.NEU.FTZ.AND P0, PT, R152.reuse, -INF , PT ;  /* 0xff8000009800780b */ /* 0x040fe20003f1d000 */
[----:B------:R-:W-:Y:S01]  /*feb0*/  FMUL.FTZ R161, R152, c[0x0][0x2d0] ;  /* 0x0000b40098a17a20 */ /* 0x000fe20000410000 */
[----:B------:R-:W-:Y:S01]  /*fec0*/  MUFU.EX2 R183, R183 ;  /* 0x000000b700b77308 */ /* 0x000fe20000000800 */
[----:B------:R-:W-:Y:S01]  /*fed0*/  FMUL.FTZ R51, R150, R103 ;  /* 0x0000006796337220 */ /* 0x000fe20000410000 */
[----:B------:R-:W-:Y:S01]  /*fee0*/  FSEL R5, R152, RZ, P0 ;  /* 0x000000ff98057208 */ /* 0x000fe20000000000 */
[C---:B------:R-:W-:Y:S01]  /*fef0*/  FMUL.FTZ R54, R150.reuse, R54 ;  /* 0x0000003696367220 */ /* 0x040fe20000410000 */
[----:B------:R-:W-:Y:S01]  /*ff00*/  FSEL R161, R161, RZ, P0 ;  /* 0x000000ffa1a17208 */ /* 0x000fe20000000000 */
[----:B------:R-:W-:Y:S01]  /*ff10*/  FMUL.FTZ R55, R150, R55 ;  /* 0x0000003796377220 */ /* 0x000fe20000410000 */
[----:B---3--:R-:W-:Y:S01]  /*ff20*/  F2FP.PACK_AB R157, R154, R155 ;  /* 0x0000009b9a9d723e */ /* 0x008fe200000000ff */
[----:B------:R-:W-:Y:S01]  /*ff30*/  FADD.FTZ R5, -R5, R148 ;  /* 0x0000009405057221 */ /* 0x000fe20000010100 */
[----:B------:R-:W-:Y:S01]  /*ff40*/  ISETP.GT.AND P0, PT, R233, UR6, PT ;  /* 0x00000006e9007c0c */ /* 0x000fe2000bf04270 */
[--C-:B------:R-:W-:Y:S01]  /*ff50*/  FFMA.FTZ R187, R12, c[0x0][0x2d0], -R161.reuse ;  /* 0x0000b4000cbb7a23 */ /* 0x100fe200000108a1 */
[----:B------:R-:W1:Y:S01]  /*ff60*/  MUFU.EX2 R182, R182 ;  /* 0x000000b600b67308 */ /* 0x000e620000000800 */
[--C-:B------:R-:W-:Y:S01]  /*ff70*/  FFMA.FTZ R189, R9, c[0x0][0x2d0], -R161.reuse ;  /* 0x0000b40009bd7a23 */ /* 0x100fe200000108a1 */
[----:B------:R-:W-:Y:S01]  /*ff80*/  IADD3 R233, R233, -0x1, RZ ;  /* 0xffffffffe9e97810 */ /* 0x000fe20007ffe0ff */
[--C-:B------:R-:W-:Y:S02]  /*ff90*/  FFMA.FTZ R188, R10, c[0x0][0x2d0], -R161.reuse ;  /* 0x0000b4000abc7a23 */ /* 0x100fe400000108a1 */
[--C-:B------:R-:W-:Y:S02]  /*ffa0*/  FFMA.FTZ R186, R8, c[0x0][0x2d0], -R161.reuse ;  /* 0x0000b40008ba7a23 */ /* 0x100fe400000108a1 */
[----:B------:R-:W-:Y:S02]  /*ffb0*/  FMUL.FTZ R8, R5, c[0x0][0x2d0] ;  /* 0x0000b40005087a20 */ /* 0x000fe40000410000 */
[C---:B--2---:R-:W-:Y:S01]  /*ffc0*/  FMUL.FTZ R4, R151.reuse, R144 ;  /* 0x0000009097047220 */ /* 0x044fe20000410000 */
[----:B------:R-:W2:Y:S01]  /*ffd0*/  MUFU.EX2 R149, R149 ;  /* 0x0000009500957308 */ /* 0x000ea20000000800 */
[C---:B------:R-:W-:Y:S02]  /*ffe0*/  FMUL.FTZ R5, R151.reuse, R145 ;  /* 0x0000009197057220 */ /* 0x040fe40000410000 */
[C---:B------:R-:W-:Y:S02]  /*fff0*/  FMUL.FTZ R16, R151.reuse, R132 ;  /* 0x0000008497107220 */ /* 0x040fe40000410000 */
[C---:B------:R-:W-:Y:S02]  /*10000*/  FMUL.FTZ R17, R151.reuse, R133 ;  /* 0x0000008597117220 */ /* 0x040fe40000410000 */
[----:B------:R-:W-:Y:S01]  /*10010*/  LDSM.16.MT88.4 R132, [R214+0x2080] ;  /* 0x00208000d684783b */ /* 0x000fe20000004200 */
[C---:B------:R-:W-:Y:S02]  /*10020*/  FMUL.FTZ R32, R151.reuse, R116 ;  /* 0x0000007497207220 */ /* 0x040fe40000410000 */
[----:B------:R3:W4:Y:S01]  /*10030*/  MUFU.EX2 R148, R8 ;  /* 0x0000000800947308 */ /* 0x0007220000000800 */
[C---:B------:R-:W-:Y:S02]  /*10040*/  FMUL.FTZ R33, R151.reuse, R117 ;  /* 0x0000007597217220 */ /* 0x040fe40000410000 */
[C---:B------:R-:W-:Y:S01]  /*10050*/  FMUL.FTZ R48, R151.reuse, R100 ;  /* 0x0000006497307220 */ /* 0x040fe20000410000 */
[----:B-1----:R-:W-:Y:S01]  /*10060*/  F2FP.PACK_AB R159, R182, R183 ;  /* 0x000000b7b69f723e */ /* 0x002fe200000000ff */
[----:B------:R-:W-:Y:S01]  /*10070*/  LDSM.16.MT88.4 R116, [R214+0x2880] ;  /* 0x00288000d674783b */ /* 0x000fe20000004200 */
[C---:B------:R-:W-:Y:S02]  /*10080*/  FMUL.FTZ R49, R151.reuse, R101 ;  /* 0x0000006597317220 */ /* 0x040fe40000410000 */
[----:B------:R-:W-:Y:S02]  /*10090*/  FFMA.FTZ R164, R164, c[0x0][0x2d0], -R161 ;  /* 0x0000b400a4a47a23 */ /* 0x000fe400000108a1 */
[----:B------:R-:W-:Y:S01]  /*100a0*/  MUFU.EX2 R181, R181 ;  /* 0x000000b500b57308 */ /* 0x000fe20000000800 */
[-C--:B------:R-:W-:Y:S01]  /*100b0*/  HMMA.16816.F32 R4, R156, R20.reuse, R4 ;  /* 0x000000149c04723c */ /* 0x080fe20000001804 */
[----:B------:R-:W-:Y:S01]  /*100c0*/  FMUL.FTZ R52, R151, R52 ;  /* 0x0000003497347220 */ /* 0x000fe20000410000 */
[----:B------:R-:W-:Y:S01]  /*100d0*/  LDSM.16.MT88.4 R100, [R214+0x3080] ;  /* 0x00308000d664783b */ /* 0x000fe20000004200 */
[C---:B--2---:R-:W-:Y:S02]  /*100e0*/  FMUL.FTZ R9, R149.reuse, R141 ;  /* 0x0000008d95097220 */ /* 0x044fe40000410000 */
[C---:B------:R-:W-:Y:S02]  /*100f0*/  FMUL.FTZ R12, R149.reuse, R136 ;  /* 0x00000088950c7220 */ /* 0x040fe40000410000 */
[C---:B------:R-:W-:Y:S02]  /*10100*/  FMUL.FTZ R13, R149.reuse, R137 ;  /* 0x00000089950d7220 */ /* 0x040fe40000410000 */
[----:B------:R-:W1:Y:S03]  /*10110*/  MUFU.EX2 R180, R180 ;  /* 0x000000b400b47308 */ /* 0x000e660000000800 */
[C---:B------:R-:W-:Y:S02]  /*10120*/  FMUL.FTZ R40, R149.reuse, R108 ;  /* 0x0000006c95287220 */ /* 0x040fe40000410000 */
[C---:B---3--:R-:W-:Y:S02]  /*10130*/  FMUL.FTZ R8, R149.reuse, R140 ;  /* 0x0000008c95087220 */ /* 0x048fe40000410000 */
[C---:B----4-:R-:W-:Y:S02]  /*10140*/  FMUL.FTZ R10, R148.reuse, R142 ;  /* 0x0000008e940a7220 */ /* 0x050fe40000410000 */
        /* <DEDUP_REMOVED lines=8> */
[----:B------:R-:W-:Y:S01]  /*101d0*/  LDSM.16.MT88.4 R108, [R214+0x1c80] ;  /* 0x001c8000d66c783b */ /* 0x000fe20000004200 */
[C---:B------:R-:W-:Y:S01]  /*101e0*/  FMUL.FTZ R44, R149.reuse, R104 ;  /* 0x00000068952c7220 */ /* 0x040fe20000410000 */
[----:B-1----:R-:W-:Y:S01]  /*101f0*/  F2FP.PACK_AB R144, R180, R181 ;  /* 0x000000b5b490723e */ /* 0x002fe200000000ff */
[C---:B------:R-:W-:Y:S02]  /*10200*/  FMUL.FTZ R45, R149.reuse, R105 ;  /* 0x00000069952d7220 */ /* 0x040fe40000410000 */
[C---:B------:R-:W-:Y:S02]  /*10210*/  FMUL.FTZ R46, R148.reuse, R106 ;  /* 0x0000006a942e7220 */ /* 0x040fe40000410000 */
[C---:B------:R-:W-:Y:S02]  /*10220*/  FMUL.FTZ R47, R148.reuse, R107 ;  /* 0x0000006b942f7220 */ /* 0x040fe40000410000 */
[----:B------:R-:W-:Y:S01]  /*10230*/  MUFU.EX2 R189, R189 ;  /* 0x000000bd00bd7308 */ /* 0x000fe20000000800 */
[----:B------:R-:W-:Y:S01]  /*10240*/  LDSM.16.MT88.4 R104, [R212+0x3080] ;  /* 0x00308000d468783b */ /* 0x000fe20000004200 */
[C---:B------:R-:W-:Y:S02]  /*10250*/  FMUL.FTZ R24, R149.reuse, R124 ;  /* 0x0000007c95187220 */ /* 0x040fe40000410000 */
[C---:B------:R-:W-:Y:S02]  /*10260*/  FMUL.FTZ R25, R149.reuse, R125 ;  /* 0x0000007d95197220 */ /* 0x040fe40000410000 */
[C---:B------:R-:W-:Y:S02]  /*10270*/  FMUL.FTZ R26, R148.reuse, R126 ;  /* 0x0000007e941a7220 */ /* 0x040fe40000410000 */
[C---:B------:R-:W-:Y:S02]  /*10280*/  FMUL.FTZ R27, R148.reuse, R127 ;  /* 0x0000007f941b7220 */ /* 0x040fe40000410000 */
[----:B------:R-:W1:Y:S01]  /*10290*/  MUFU.EX2 R188, R188 ;  /* 0x000000bc00bc7308 */ /* 0x000e620000000800 */
[----:B------:R-:W-:Y:S02]  /*102a0*/  FMUL.FTZ R29, R149, R121 ;  /* 0x00000079951d7220 */ /* 0x000fe40000410000 */
[----:B------:R-:W-:Y:S01]  /*102b0*/  FMUL.FTZ R30, R148, R122 ;  /* 0x0000007a941e7220 */ /* 0x000fe20000410000 */
[----:B--2---:R-:W-:Y:S01]  /*102c0*/  F2FP.PACK_AB R146, R184, R185 ;  /* 0x000000b9b892723e */ /* 0x004fe200000000ff */
[----:B------:R-:W-:Y:S02]  /*102d0*/  FMUL.FTZ R53, R151, R53 ;  /* 0x0000003597357220 */ /* 0x000fe40000410000 */
[C---:B------:R-:W-:Y:S02]  /*102e0*/  FMUL.FTZ R56, R149.reuse, R56 ;  /* 0x0000003895387220 */ /* 0x040fe40000410000 */
[C---:B------:R-:W-:Y:S01]  /*102f0*/  FMUL.FTZ R57, R149.reuse, R57 ;  /* 0x0000003995397220 */ /* 0x040fe20000410000 */
[----:B------:R-:W-:Y:S01]  /*10300*/  MUFU.EX2 R187, R187 ;  /* 0x000000bb00bb7308 */ /* 0x000fe20000000800 */
[C---:B------:R-:W-:Y:S02]  /*10310*/  FMUL.FTZ R58, R148.reuse, R58 ;  /* 0x0000003a943a7220 */ /* 0x040fe40000410000 */
[C---:B------:R-:W-:Y:S02]  /*10320*/  FMUL.FTZ R59, R148.reuse, R59 ;  /* 0x0000003b943b7220 */ /* 0x040fe40000410000 */
[C---:B------:R-:W-:Y:S02]  /*10330*/  FMUL.FTZ R60, R149.reuse, R60 ;  /* 0x0000003c953c7220 */ /* 0x040fe40000410000 */
[----:B------:R-:W-:Y:S02]  /*10340*/  FMUL.FTZ R61, R149, R61 ;  /* 0x0000003d953d7220 */ /* 0x000fe40000410000 */
[C---:B------:R-:W-:Y:S01]  /*10350*/  FMUL.FTZ R62, R148.reuse, R62 ;  /* 0x0000003e943e7220 */ /* 0x040fe20000410000 */
[----:B------:R-:W2:Y:S01]  /*10360*/  MUFU.EX2 R186, R186 ;  /* 0x000000ba00ba7308 */ /* 0x000ea20000000800 */
[----:B------:R-:W-:Y:S02]  /*10370*/  FMUL.FTZ R63, R148, R63 ;  /* 0x0000003f943f7220 */ /* 0x000fe40000410000 */
[C---:B------:R-:W-:Y:S01]  /*10380*/  FMUL.FTZ R64, R151.reuse, R64 ;  /* 0x0000004097407220 */ /* 0x040fe20000410000 */
[----:B-1----:R-:W-:Y:S01]  /*10390*/  F2FP.PACK_AB R145, R188, R189 ;  /* 0x000000bdbc91723e */ /* 0x002fe200000000ff */
[----:B------:R-:W-:Y:S02]  /*103a0*/  FMUL.FTZ R65, R151, R65 ;  /* 0x0000004197417220 */ /* 0x000fe40000410000 */
[C---:B------:R-:W-:Y:S02]  /*103b0*/  FMUL.FTZ R66, R150.reuse, R66 ;  /* 0x0000004296427220 */ /* 0x040fe40000410000 */
[----:B------:R-:W-:Y:S01]  /*103c0*/  FMUL.FTZ R67, R150, R67 ;  /* 0x0000004396437220 */ /* 0x000fe20000410000 */
[----:B------:R-:W-:Y:S01]  /*103d0*/  MUFU.EX2 R127, R174 ;  /* 0x000000ae007f7308 */ /* 0x000fe20000000800 */
[--C-:B------:R-:W-:Y:S02]  /*103e0*/  FFMA.FTZ R246, R251, c[0x0][0x2d0], -R166.reuse ;  /* 0x0000b400fbf67a23 */ /* 0x100fe400000108a6 */
[--C-:B------:R-:W-:Y:S02]  /*103f0*/  FFMA.FTZ R251, R175, c[0x0][0x2d0], -R173.reuse ;  /* 0x0000b400affb7a23 */ /* 0x100fe400000108ad */
[----:B------:R-:W-:Y:S02]  /*10400*/  FFMA.FTZ R166, R163, c[0x0][0x2d0], -R166 ;  /* 0x0000b400a3a67a23 */ /* 0x000fe400000108a6 */
[--C-:B------:R-:W-:Y:S02]  /*10410*/  FFMA.FTZ R250, R250, c[0x0][0x2d0], -R173.reuse ;  /* 0x0000b400fafa7a23 */ /* 0x100fe400000108ad */
[----:B------:R-:W-:Y:S01]  /*10420*/  FFMA.FTZ R173, R172, c[0x0][0x2d0], -R173 ;  /* 0x0000b400acad7a23 */ /* 0x000fe200000108ad */
[----:B------:R-:W-:Y:S01]  /*10430*/  MUFU.EX2 R121, R170 ;  /* 0x000000aa00797308 */ /* 0x000fe20000000800 */
[--C-:B------:R-:W-:Y:S02]  /*10440*/  FFMA.FTZ R248, R248, c[0x0][0x2d0], -R171.reuse ;  /* 0x0000b400f8f87a23 */ /* 0x100fe400000108ab */
[--C-:B------:R-:W-:Y:S01]  /*10450*/  FFMA.FTZ R244, R244, c[0x0][0x2d0], -R171.reuse ;  /* 0x0000b400f4f47a23 */ /* 0x100fe200000108ab */
[----:B--2---:R-:W-:Y:S01]  /*10460*/  F2FP.PACK_AB R147, R186, R187 ;  /* 0x000000bbba93723e */ /* 0x004fe200000000ff */
[----:B------:R-:W-:Y:S02]  /*10470*/  FFMA.FTZ R171, R168, c[0x0][0x2d0], -R171 ;  /* 0x0000b400a8ab7a23 */ /* 0x000fe400000108ab */
[C---:B------:R-:W-:Y:S02]  /*10480*/  FMUL.FTZ R28, R149.reuse, R120 ;  /* 0x00000078951c7220 */ /* 0x040fe40000410000 */
[C---:B------:R-:W-:Y:S01]  /*10490*/  FMUL.FTZ R31, R148.reuse, R123 ;  /* 0x0000007b941f7220 */ /* 0x040fe20000410000 */
[----:B------:R1:W-:Y:S01]  /*104a0*/  MUFU.EX2 R136, R173 ;  /* 0x000000ad00887308 */ /* 0x0003e20000000800 */
[C---:B------:R-:W-:Y:S01]  /*104b0*/  HMMA.16816.F32 R8, R144.reuse, R20, R8 ;  /* 0x000000149008723c */ /* 0x040fe20000001808 */
[C---:B------:R-:W-:Y:S02]  /*104c0*/  FMUL.FTZ R72, R149.reuse, R72 ;  /* 0x0000004895487220 */ /* 0x040fe40000410000 */
[----:B------:R-:W-:Y:S02]  /*104d0*/  FMUL.FTZ R73, R149, R73 ;  /* 0x0000004995497220 */ /* 0x000fe40000410000 */
[C---:B------:R-:W-:Y:S02]  /*104e0*/  FMUL.FTZ R74, R148.reuse, R74 ;  /* 0x0000004a944a7220 */ /* 0x040fe40000410000 */
[C---:B------:R-:W-:Y:S01]  /*104f0*/  FMUL.FTZ R20, R151.reuse, R128 ;  /* 0x0000008097147220 */ /* 0x040fe20000410000 */
[-C--:B------:R-:W-:Y:S01]  /*10500*/  HMMA.16816.F32 R12, R144, R22.reuse, R12 ;  /* 0x00000016900c723c */ /* 0x080fe2000000180c */
[----:B------:R-:W-:Y:S01]  /*10510*/  FMUL.FTZ R21, R151, R129 ;  /* 0x0000008197157220 */ /* 0x000fe20000410000 */
[----:B------:R-:W-:Y:S02]  /*10520*/  MUFU.EX2 R138, R171 ;  /* 0x000000ab008a7308 */ /* 0x000fe40000000800 */
[C---:B------:R-:W-:Y:S02]  /*10530*/  FMUL.FTZ R75, R148.reuse, R75 ;  /* 0x0000004b944b7220 */ /* 0x040fe40000410000 */
[C---:B------:R-:W-:Y:S02]  /*10540*/  FMUL.FTZ R76, R149.reuse, R76 ;  /* 0x0000004c954c7220 */ /* 0x040fe40000410000 */
[C---:B------:R-:W-:Y:S01]  /*10550*/  HMMA.16816.F32 R16, R156.reuse, R22, R16 ;  /* 0x000000169c10723c */ /* 0x040fe20000001810 */
[C---:B------:R-:W-:Y:S03]  /*10560*/  FMUL.FTZ R77, R149.reuse, R77 ;  /* 0x0000004d954d7220 */ /* 0x040fe60000410000 */
[----:B------:R2:W-:Y:S01]  /*10570*/  MUFU.EX2 R124, R169 ;  /* 0x000000a9007c7308 */ /* 0x0005e20000000800 */
[----:B------:R-:W-:Y:S02]  /*10580*/  FMUL.FTZ R78, R148, R78 ;  /* 0x0000004e944e7220 */ /* 0x000fe40000410000 */
[C---:B------:R-:W-:Y:S01]  /*10590*/  FMUL.FTZ R22, R150.reuse, R130 ;  /* 0x0000008296167220 */ /* 0x040fe20000410000 */
[----:B-1----:R-:W-:Y:S01]  /*105a0*/  LDSM.16.MT88.4 R172, [R214+0x3880] ;  /* 0x00388000d6ac783b */ /* 0x002fe20000004200 */
[----:B------:R-:W-:Y:S03]  /*105b0*/  FMUL.FTZ R23, R150, R131 ;  /* 0x0000008396177220 */ /* 0x000fe60000410000 */
[C---:B------:R-:W-:Y:S02]  /*105c0*/  FMUL.FTZ R79, R148.reuse, R79 ;  /* 0x0000004f944f7220 */ /* 0x040fe40000410000 */
[----:B------:R-:W-:Y:S01]  /*105d0*/  MUFU.EX2 R126, R167 ;  /* 0x000000a7007e7308 */ /* 0x000fe20000000800 */
[C---:B------:R-:W-:Y:S01]  /*105e0*/  FMUL.FTZ R88, R149.reuse, R88 ;  /* 0x0000005895587220 */ /* 0x040fe20000410000 */
[-C--:B------:R-:W-:Y:S01]  /*105f0*/  HMMA.16816.F32 R20, R156, R36.reuse, R20 ;  /* 0x000000249c14723c */ /* 0x080fe20000001814 */
[----:B------:R-:W1:Y:S01]  /*10600*/  LDSM.16.MT88.4 R128, [R214+0x2480] ;  /* 0x00248000d680783b */ /* 0x000e620000004200 */
[C---:B------:R-:W-:Y:S02]  /*10610*/  FMUL.FTZ R89, R149.reuse, R89 ;  /* 0x0000005995597220 */ /* 0x040fe40000410000 */
[C---:B------:R-:W-:Y:S02]  /*10620*/  FMUL.FTZ R90, R148.reuse, R90 ;  /* 0x0000005a945a7220 */ /* 0x040fe40000410000 */
[C---:B------:R-:W-:Y:S02]  /*10630*/  FMUL.FTZ R91, R148.reuse, R91 ;  /* 0x0000005b945b7220 */ /* 0x040fe40000410000 */
[C---:B------:R-:W-:Y:S01]  /*10640*/  HMMA.16816.F32 R24, R144.reuse, R36, R24 ;  /* 0x000000249018723c */ /* 0x040fe20000001818 */
[----:B------:R-:W-:Y:S01]  /*10650*/  MUFU.EX2 R122, R165 ;  /* 0x000000a5007a7308 */ /* 0x000fe20000000800 */
[----:B--2---:R-:W-:Y:S02]  /*10660*/  LDSM.16.MT88.4 R168, [R212+0x2c80] ;  /* 0x002c8000d4a8783b */ /* 0x004fe40000004200 */
[----:B------:R-:W-:Y:S03]  /*10670*/  FMUL.FTZ R92, R149, R92 ;  /* 0x0000005c955c7220 */ /* 0x000fe60000410000 */
[C---:B------:R-:W-:Y:S01]  /*10680*/  FMUL.FTZ R36, R151.reuse, R112 ;  /* 0x0000007097247220 */ /* 0x040fe20000410000 */
[-C--:B------:R-:W-:Y:S01]  /*10690*/  HMMA.16816.F32 R28, R144, R38.reuse, R28 ;  /* 0x00000026901c723c */ /* 0x080fe2000000181c */
[----:B------:R-:W-:Y:S02]  /*106a0*/  FMUL.FTZ R37, R151, R113 ;  /* 0x0000007197257220 */ /* 0x000fe40000410000 */
[----:B------:R-:W-:Y:S01]  /*106b0*/  MUFU.EX2 R139, R166 ;  /* 0x000000a6008b7308 */ /* 0x000fe20000000800 */
[----:B------:R-:W-:Y:S02]  /*106c0*/  FMUL.FTZ R93, R149, R93 ;  /* 0x0000005d955d7220 */ /* 0x000fe40000410000 */
[C---:B------:R-:W-:Y:S02]  /*106d0*/  FMUL.FTZ R94, R148.reuse, R94 ;  /* 0x0000005e945e7220 */ /* 0x040fe40000410000 */
[C---:B------:R-:W-:Y:S01]  /*106e0*/  HMMA.16816.F32 R32, R156.reuse, R38, R32 ;  /* 0x000000269c20723c */ /* 0x040fe20000001820 */
[----:B------:R-:W-:Y:S03]  /*106f0*/  FMUL.FTZ R95, R148, R95 ;  /* 0x0000005f945f7220 */ /* 0x000fe60000410000 */
[C---:B------:R-:W-:Y:S01]  /*10700*/  FMUL.FTZ R96, R151.reuse, R96 ;  /* 0x0000006097607220 */ /* 0x040fe20000410000 */
[----:B------:R2:W-:Y:S01]  /*10710*/  MUFU.EX2 R125, R164 ;  /* 0x000000a4007d7308 */ /* 0x0005e20000000800 */
[C---:B------:R-:W-:Y:S02]  /*10720*/  FMUL.FTZ R97, R151.reuse, R97 ;  /* 0x0000006197617220 */ /* 0x040fe40000410000 */
[C---:B------:R-:W-:Y:S04]  /*10730*/  FMUL.FTZ R38, R150.reuse, R114 ;  /* 0x0000007296267220 */ /* 0x040fe80000410000 */
[C---:B------:R-:W-:Y:S02]  /*10740*/  FMUL.FTZ R39, R150.reuse, R115 ;  /* 0x0000007396277220 */ /* 0x040fe40000410000 */
[----:B------:R-:W3:Y:S01]  /*10750*/  LDSM.16.MT88.4 R112, [R212+0x2480] ;  /* 0x00248000d470783b */ /* 0x000ee20000004200 */
[----:B------:R-:W-:Y:S01]  /*10760*/  MUFU.EX2 R190, R190 ;  /* 0x000000be00be7308 */ /* 0x000fe20000000800 */
[C---:B------:R-:W-:Y:S02]  /*10770*/  FMUL.FTZ R98, R150.reuse, R98 ;  /* 0x0000006296627220 */ /* 0x040fe40000410000 */
[C---:B------:R-:W-:Y:S01]  /*10780*/  FMUL.FTZ R99, R150.reuse, R99 ;  /* 0x0000006396637220 */ /* 0x040fe20000410000 */
[-C--:B-1----:R-:W-:Y:S01]  /*10790*/  HMMA.16816.F32 R36, R156, R128.reuse, R36 ;  /* 0x000000809c24723c */ /* 0x082fe20000001824 */
[C---:B------:R-:W-:Y:S02]  /*107a0*/  FMUL.FTZ R68, R151.reuse, R68 ;  /* 0x0000004497447220 */ /* 0x040fe40000410000 */
[C---:B------:R-:W-:Y:S02]  /*107b0*/  FMUL.FTZ R69, R151.reuse, R69 ;  /* 0x0000004597457220 */ /* 0x040fe40000410000 */
[C---:B------:R-:W-:Y:S01]  /*107c0*/  FMUL.FTZ R70, R150.reuse, R70 ;  /* 0x0000004696467220 */ /* 0x040fe20000410000 */
[----:B------:R-:W1:Y:S01]  /*107d0*/  MUFU.EX2 R191, R191 ;  /* 0x000000bf00bf7308 */ /* 0x000e620000000800 */
[C---:B------:R-:W-:Y:S01]  /*107e0*/  FMUL.FTZ R71, R150.reuse, R71 ;  /* 0x0000004796477220 */ /* 0x040fe20000410000 */
[C---:B------:R-:W-:Y:S01]  /*107f0*/  HMMA.16816.F32 R40, R144.reuse, R128, R40 ;  /* 0x000000809028723c */ /* 0x040fe20000001828 */
[C---:B------:R-:W-:Y:S01]  /*10800*/  FMUL.FTZ R80, R151.reuse, R80 ;  /* 0x0000005097507220 */ /* 0x040fe20000410000 */
[----:B--2---:R-:W-:Y:S02]  /*10810*/  LDSM.16.MT88.4 R164, [R214+0x2c80] ;  /* 0x002c8000d6a4783b */ /* 0x004fe40000004200 */
[C---:B------:R-:W-:Y:S02]  /*10820*/  FMUL.FTZ R81, R151.reuse, R81 ;  /* 0x0000005197517220 */ /* 0x040fe40000410000 */
[C---:B------:R-:W-:Y:S02]  /*10830*/  FMUL.FTZ R82, R150.reuse, R82 ;  /* 0x0000005296527220 */ /* 0x040fe40000410000 */
[-C--:B------:R-:W-:Y:S01]  /*10840*/  HMMA.16816.F32 R44, R144, R130.reuse, R44 ;  /* 0x00000082902c723c */ /* 0x080fe2000000182c */
[----:B------:R-:W-:Y:S03]  /*10850*/  MUFU.EX2 R192, R192 ;  /* 0x000000c000c07308 */ /* 0x000fe60000000800 */
[C---:B------:R-:W-:Y:S02]  /*10860*/  FMUL.FTZ R83, R150.reuse, R83 ;  /* 0x0000005396537220 */ /* 0x040fe40000410000 */
[C---:B------:R-:W-:Y:S02]  /*10870*/  FMUL.FTZ R84, R151.reuse, R84 ;  /* 0x0000005497547220 */ /* 0x040fe40000410000 */
[C---:B------:R-:W-:Y:S01]  /*10880*/  HMMA.16816.F32 R48, R156.reuse, R130, R48 ;  /* 0x000000829c30723c */ /* 0x040fe20000001830 */
[----:B------:R-:W-:Y:S02]  /*10890*/  FMUL.FTZ R85, R151, R85 ;  /* 0x0000005597557220 */ /* 0x000fe40000410000 */
[----:B------:R-:W2:Y:S01]  /*108a0*/  MUFU.EX2 R193, R193 ;  /* 0x000000c100c17308 */ /* 0x000ea20000000800 */
[C---:B------:R-:W-:Y:S02]  /*108b0*/  FMUL.FTZ R86, R150.reuse, R86 ;  /* 0x0000005696567220 */ /* 0x040fe40000410000 */
[----:B------:R-:W-:Y:S02]  /*108c0*/  FMUL.FTZ R87, R150, R87 ;  /* 0x0000005796577220 */ /* 0x000fe40000410000 */
[--C-:B------:R-:W-:Y:S01]  /*108d0*/  FFMA.FTZ R245, R245, c[0x0][0x2d0], -R161.reuse ;  /* 0x0000b400f5f57a23 */ /* 0x100fe200000108a1 */
[-C--:B---3--:R-:W-:Y:S03]  /*108e0*/  HMMA.16816.F32 R52, R156, R112.reuse, R52 ;  /* 0x000000709c34723c */ /* 0x088fe60000001834 */
[--C-:B------:R-:W-:Y:S01]  /*108f0*/  FFMA.FTZ R252, R252, c[0x0][0x2d0], -R161.reuse ;  /* 0x0000b400fcfc7a23 */ /* 0x100fe200000108a1 */
[----:B------:R-:W-:Y:S01]  /*10900*/  MUFU.EX2 R194, R194 ;  /* 0x000000c200c27308 */ /* 0x000fe20000000800 */
[--C-:B------:R-:W-:Y:S02]  /*10910*/  FFMA.FTZ R249, R249, c[0x0][0x2d0], -R161.reuse ;  /* 0x0000b400f9f97a23 */ /* 0x100fe400000108a1 */
[--C-:B------:R-:W-:Y:S02]  /*10920*/  FFMA.FTZ R247, R247, c[0x0][0x2d0], -R161.reuse ;  /* 0x0000b400f7f77a23 */ /* 0x100fe400000108a1 */
[--C-:B------:R-:W-:Y:S01]  /*10930*/  FFMA.FTZ R162, R162, c[0x0][0x2d0], -R161.reuse ;  /* 0x0000b400a2a27a23 */ /* 0x100fe200000108a1 */
[C---:B------:R-:W-:Y:S02]  /*10940*/  HMMA.16816.F32 R56, R144.reuse, R112, R56 ;  /* 0x000000709038723c */ /* 0x040fe40000001838 */
[--C-:B------:R-:W-:Y:S02]  /*10950*/  FFMA.FTZ R160, R160, c[0x0][0x2d0], -R161.reuse ;  /* 0x0000b400a0a07a23 */ /* 0x100fe400000108a1 */
[----:B------:R-:W3:Y:S01]  /*10960*/  MUFU.EX2 R195, R195 ;  /* 0x000000c300c37308 */ /* 0x000ee20000000800 */
[----:B------:R-:W-:Y:S02]  /*10970*/  FFMA.FTZ R161, R153, c[0x0][0x2d0], -R161 ;  /* 0x0000b40099a17a23 */ /* 0x000fe400000108a1 */
[----:B------:R-:W-:Y:S01]  /*10980*/  FFMA.FTZ R179, R151, R232, R179 ;  /* 0x000000e897b37223 */ /* 0x000fe200000100b3 */
[-C--:B------:R-:W-:Y:S01]  /*10990*/  HMMA.16816.F32 R60, R144, R114.reuse, R60 ;  /* 0x00000072903c723c */ /* 0x080fe2000000183c */
[----:B------:R-:W-:Y:S03]  /*109a0*/  MOV R151, R3 ;  /* 0x0000000300977202 */ /* 0x000fe60000000f00 */
[----:B------:R-:W-:Y:S01]  /*109b0*/  FFMA.FTZ R155, R150, R231, R155 ;  /* 0x000000e7969b7223 */ /* 0x000fe2000001009b */
[----:B------:R-:W-:Y:S01]  /*109c0*/  MOV R150, R2 ;  /* 0x0000000200967202 */ /* 0x000fe20000000f00 */
[----:B------:R-:W-:Y:S01]  /*109d0*/  MUFU.EX2 R196, R196 ;  /* 0x000000c400c47308 */ /* 0x000fe20000000800 */
[----:B------:R-:W-:Y:S01]  /*109e0*/  FFMA.FTZ R181, R149, R230, R181 ;  /* 0x000000e695b57223 */ /* 0x000fe200000100b5 */
[C---:B------:R-:W-:Y:S01]  /*109f0*/  HMMA.16816.F32 R64, R156.reuse, R114, R64 ;  /* 0x000000729c40723c */ /* 0x040fe20000001840 */
[----:B------:R-:W4:Y:S03]  /*10a00*/  LDSM.16.MT88.4 R112, [R212+0x1c80] ;  /* 0x001c8000d470783b */ /* 0x000f260000004200 */
[----:B------:R-:W-:Y:S01]  /*10a10*/  FFMA.FTZ R189, R148, R227, R189 ;  /* 0x000000e394bd7223 */ /* 0x000fe200000100bd */
[----:B------:R-:W-:Y:S01]  /*10a20*/  MOV R149, R0 ;  /* 0x0000000000957202 */ /* 0x000fe20000000f00 */
[----:B------:R-:W-:Y:S01]  /*10a30*/  FADD.FTZ R178, R178, R179 ;  /* 0x000000b3b2b27221 */ /* 0x000fe20000010000 */
[----:B------:R-:W-:Y:S01]  /*10a40*/  MOV R148, R152 ;  /* 0x0000009800947202 */ /* 0x000fe20000000f00 */
[-C--:B------:R-:W-:Y:S01]  /*10a50*/  HMMA.16816.F32 R68, R156, R100.reuse, R68 ;  /* 0x000000649c44723c */ /* 0x080fe20000001844 */
[----:B------:R-:W5:Y:S03]  /*10a60*/  MUFU.EX2 R197, R197 ;  /* 0x000000c500c57308 */ /* 0x000f660000000800 */
[----:B------:R-:W-:Y:S02]  /*10a70*/  FADD.FTZ R154, R154, R155 ;  /* 0x0000009b9a9a7221 */ /* 0x000fe40000010000 */
[----:B------:R-:W-:Y:S02]  /*10a80*/  FADD.FTZ R180, R180, R181 ;  /* 0x000000b5b4b47221 */ /* 0x000fe40000010000 */
[C---:B------:R-:W-:Y:S01]  /*10a90*/  HMMA.16816.F32 R72, R144.reuse, R100, R72 ;  /* 0x000000649048723c */ /* 0x040fe20000001848 */
[----:B------:R-:W-:Y:S02]  /*10aa0*/  FADD.FTZ R188, R188, R189 ;  /* 0x000000bdbcbc7221 */ /* 0x000fe40000010000 */
[----:B------:R-:W-:Y:S01]  /*10ab0*/  MUFU.EX2 R198, R198 ;  /* 0x000000c600c67308 */ /* 0x000fe20000000800 */
[----:B------:R-:W-:Y:S02]  /*10ac0*/  FADD.FTZ R177, R177, R178 ;  /* 0x000000b2b1b17221 */ /* 0x000fe40000010000 */
[----:B------:R-:W-:Y:S01]  /*10ad0*/  FADD.FTZ R183, R183, R154 ;  /* 0x0000009ab7b77221 */ /* 0x000fe20000010000 */
[----:B-1----:R-:W-:Y:S01]  /*10ae0*/  F2FP.PACK_AB R100, R191, R190 ;  /* 0x000000bebf64723e */ /* 0x002fe200000000ff */
[-C--:B------:R-:W-:Y:S01]  /*10af0*/  HMMA.16816.F32 R76, R144, R102.reuse, R76 ;  /* 0x00000066904c723c */ /* 0x080fe2000000184c */
[----:B--2---:R-:W-:Y:S03]  /*10b00*/  F2FP.PACK_AB R101, R193, R192 ;  /* 0x000000c0c165723e */ /* 0x004fe600000000ff */
[----:B------:R-:W-:Y:S01]  /*10b10*/  FADD.FTZ R185, R185, R180 ;  /* 0x000000b4b9b97221 */ /* 0x000fe20000010000 */
[----:B------:R-:W1:Y:S01]  /*10b20*/  MUFU.EX2 R199, R199 ;  /* 0x000000c700c77308 */ /* 0x000e620000000800 */
[----:B------:R-:W-:Y:S02]  /*10b30*/  FADD.FTZ R187, R187, R188 ;  /* 0x000000bcbbbb7221 */ /* 0x000fe40000010000 */
[C---:B------:R-:W-:Y:S01]  /*10b40*/  HMMA.16816.F32 R80, R156.reuse, R102, R80 ;  /* 0x000000669c50723c */ /* 0x040fe20000001850 */
[----:B------:R-:W-:Y:S03]  /*10b50*/  FADD.FTZ R177, R176, R177 ;  /* 0x000000b1b0b17221 */ /* 0x000fe60000010000 */
[----:B------:R-:W-:Y:S02]  /*10b60*/  FADD.FTZ R183, R182, R183 ;  /* 0x000000b7b6b77221 */ /* 0x000fe40000010000 */
[----:B------:R-:W-:Y:S01]  /*10b70*/  FADD.FTZ R185, R184, R185 ;  /* 0x000000b9b8b97221 */ /* 0x000fe20000010000 */
[----:B---3--:R-:W-:Y:S01]  /*10b80*/  F2FP.PACK_AB R102, R195, R194 ;  /* 0x000000c2c366723e */ /* 0x008fe200000000ff */
[-C--:B------:R-:W-:Y:S01]  /*10b90*/  HMMA.16816.F32 R84, R156, R104.reuse, R84 ;  /* 0x000000689c54723c */ /* 0x080fe20000001854 */
[----:B-----5:R-:W-:Y:S01]  /*10ba0*/  F2FP.PACK_AB R103, R197, R196 ;  /* 0x000000c4c567723e */ /* 0x020fe200000000ff */
[----:B------:R-:W-:Y:S02]  /*10bb0*/  MUFU.EX2 R243, R243 ;  /* 0x000000f300f37308 */ /* 0x000fe40000000800 */
[----:B------:R-:W-:Y:S02]  /*10bc0*/  FADD.FTZ R186, R186, R187 ;  /* 0x000000bbbaba7221 */ /* 0x000fe40000010000 */
[----:B------:R-:W-:Y:S02]  /*10bd0*/  FADD.FTZ R190, R190, R177 ;  /* 0x000000b1bebe7221 */ /* 0x000fe40000010000 */
[C---:B------:R-:W-:Y:S01]  /*10be0*/  HMMA.16816.F32 R88, R144.reuse, R104, R88 ;  /* 0x000000689058723c */ /* 0x040fe20000001858 */
[----:B------:R-:W-:Y:S03]  /*10bf0*/  FADD.FTZ R192, R192, R183 ;  /* 0x000000b7c0c07221 */ /* 0x000fe60000010000 */
[----:B------:R-:W2:Y:S01]  /*10c00*/  MUFU.EX2 R246, R246 ;  /* 0x000000f600f67308 */ /* 0x000ea20000000800 */
[----:B------:R-:W-:Y:S02]  /*10c10*/  FADD.FTZ R191, R191, R190 ;  /* 0x000000bebfbf7221 */ /* 0x000fe40000010000 */
[----:B-1----:R-:W-:Y:S01]  /*10c20*/  F2FP.PACK_AB R104, R199, R198 ;  /* 0x000000c6c768723e */ /* 0x002fe200000000ff */
[-C--:B------:R-:W-:Y:S01]  /*10c30*/  HMMA.16816.F32 R92, R144, R106.reuse, R92 ;  /* 0x0000006a905c723c */ /* 0x080fe2000000185c */
[----:B------:R-:W-:Y:S03]  /*10c40*/  FADD.FTZ R198, R198, R185 ;  /* 0x000000b9c6c67221 */ /* 0x000fe60000010000 */
[----:B------:R-:W-:Y:S02]  /*10c50*/  FADD.FTZ R193, R193, R192 ;  /* 0x000000c0c1c17221 */ /* 0x000fe40000010000 */
[----:B------:R-:W-:Y:S01]  /*10c60*/  MUFU.EX2 R245, R245 ;  /* 0x000000f500f57308 */ /* 0x000fe20000000800 */
[----:B------:R-:W-:Y:S01]  /*10c70*/  FADD.FTZ R198, R199, R198 ;  /* 0x000000c6c7c67221 */ /* 0x000fe20000010000 */
[----:B------:R-:W-:Y:S01]  /*10c80*/  HMMA.16816.F32 R96, R156, R106, R96 ;  /* 0x0000006a9c60723c */ /* 0x000fe20000001860 */
[----:B------:R-:W-:Y:S03]  /*10c90*/  FADD.FTZ R194, R194, R191 ;  /* 0x000000bfc2c27221 */ /* 0x000fe60000010000 */
[----:B------:R-:W-:Y:S02]  /*10ca0*/  FADD.FTZ R196, R196, R193 ;  /* 0x000000c1c4c47221 */ /* 0x000fe40000010000 */
[----:B------:R-:W-:Y:S01]  /*10cb0*/  FADD.FTZ R194, R195, R194 ;  /* 0x000000c2c3c27221 */ /* 0x000fe20000010000 */
[----:B------:R-:W-:Y:S01]  /*10cc0*/  F2FP.PACK_AB R158, R136, R127 ;  /* 0x0000007f889e723e */ /* 0x000fe200000000ff */
[-C--:B------:R-:W-:Y:S01]  /*10cd0*/  HMMA.16816.F32 R4, R100, R108.reuse, R4 ;  /* 0x0000006c6404723c */ /* 0x080fe20000001804 */
[----:B------:R-:W1:Y:S03]  /*10ce0*/  MUFU.EX2 R252, R252 ;  /* 0x000000fc00fc7308 */ /* 0x000e660000000800 */
[----:B--2---:R-:W-:Y:S01]  /*10cf0*/  F2FP.PACK_AB R106, R246, R243 ;  /* 0x000000f3f66a723e */ /* 0x004fe200000000ff */
[----:B------:R-:W-:Y:S01]  /*10d00*/  FADD.FTZ R243, R243, R198 ;  /* 0x000000c6f3f37221 */ /* 0x000fe20000010000 */
[----:B------:R-:W-:Y:S01]  /*10d10*/  F2FP.PACK_AB R159, R138, R121 ;  /* 0x000000798a9f723e */ /* 0x000fe200000000ff */
[----:B------:R-:W-:Y:S02]  /*10d20*/  FADD.FTZ R197, R197, R196 ;  /* 0x000000c4c5c57221 */ /* 0x000fe40000010000 */
[----:B------:R-:W-:Y:S02]  /*10d30*/  FADD.FTZ R243, R246, R243 ;  /* 0x000000f3f6f37221 */ /* 0x000fe40000010000 */
[----:B------:R-:W2:Y:S10]  /*10d40*/  MUFU.EX2 R249, R249 ;  /* 0x000000f900f97308 */ /* 0x000eb40000000800 */
        /* <DEDUP_REMOVED lines=100> */
.L_x_206:
[----:B------:R-:W1:Y:S01]  /*11390*/  SHFL.BFLY PT, R9, R232, 0x2, 0x1f ;  /* 0x0c401f00e8097f89 */ /* 0x000e6200000e0000 */
[----:B------:R-:W-:-:S02]  /*113a0*/  MOV R12, 0xff800000 ;  /* 0xff800000000c7802 */ /* 0x000fc40000000f00 */
[----:B------:R-:W-:Y:S01]  /*113b0*/  MOV R13, 0xff800000 ;  /* 0xff800000000d7802 */ /* 0x000fe20000000f00 */
[----:B------:R-:W2:Y:S01]  /*113c0*/  SHFL.BFLY PT, R8, R231, 0x2, 0x1f ;  /* 0x0c401f00e7087f89 */ /* 0x000ea200000e0000 */
[----:B------:R-:W-:Y:S02]  /*113d0*/  MOV R14, 0xff800000 ;  /* 0xff800000000e7802 */ /* 0x000fe40000000f00 */
[----:B------:R-:W-:Y:S01]  /*113e0*/  PLOP3.LUT P4, PT, PT, PT, PT, 0x8, 0x0 ;  /* 0x000000000000781c */ /* 0x000fe20003f8e170 */
[----:B------:R-:W3:Y:S04]  /*113f0*/  SHFL.BFLY PT, R11, R230, 0x2, 0x1f ;  /* 0x0c401f00e60b7f89 */ /* 0x000ee800000e0000 */
[----:B------:R-:W4:Y:S01]  /*11400*/  SHFL.BFLY PT, R10, R227, 0x2, 0x1f ;  /* 0x0c401f00e30a7f89 */ /* 0x000f2200000e0000 */
        /* <DEDUP_REMOVED lines=14> */
[----:B------:R-:W-:Y:S01]  /*114f0*/  FSETP.NE.FTZ.AND P2, PT, R7, RZ, PT ;  /* 0x000000ff0700720b */ /* 0x000fe20003f55000 */
[----:B----4-:R-:W-:-:S03]  /*11500*/  FADD.FTZ R5, R10, R5 ;  /* 0x000000050a057221 */ /* 0x010fc60000010000 */
[----:B------:R-:W-:Y:S01]  /*11510*/  FSETP.NE.FTZ.AND P1, PT, R6, RZ, PT ;  /* 0x000000ff0600720b */ /* 0x000fe20003f35000 */
[----:B------:R-:W-:Y:S01]  /*11520*/  CS2R R10, SRZ ;  /* 0x00000000000a7805 */ /* 0x000fe2000001ff00 */
[----:B------:R-:W-:-:S03]  /*11530*/  FSETP.NE.FTZ.AND P0, PT, R5, RZ, PT ;  /* 0x000000ff0500720b */ /* 0x000fc60003f15000 */
[----:B------:R-:W1:Y:S01]  /*11540*/  @P3 MUFU.RCP R9, R4 ;  /* 0x0000000400093308 */ /* 0x000e620000001000 */
[----:B------:R-:W-:-:S03]  /*11550*/  @P3 MOV R18, 0x3f317218 ;  /* 0x3f31721800123802 */ /* 0x000fc60000000f00 */
[----:B------:R-:W-:Y:S02]  /*11560*/  @P2 MOV R17, 0x3f317218 ;  /* 0x3f31721800112802 */ /* 0x000fe40000000f00 */
[----:B------:R-:W-:Y:S02]  /*11570*/  @P3 FMUL.FTZ R18, R18, c[0x0][0x2d0] ;  /* 0x0000b40012123a20 */ /* 0x000fe40000410000 */
[----:B------:R-:W2:Y:S01]  /*11580*/  @P2 MUFU.RCP R8, R7 ;  /* 0x0000000700082308 */ /* 0x000ea20000001000 */
[----:B------:R-:W-:Y:S01]  /*11590*/  @P1 MOV R16, 0x3f317218 ;  /* 0x3f31721800101802 */ /* 0x000fe20000000f00 */
[----:B------:R-:W-:Y:S01]  /*115a0*/  @P2 FMUL.FTZ R17, R17, c[0x0][0x2d0] ;  /* 0x0000b40011112a20 */ /* 0x000fe20000410000 */
[----:B------:R-:W-:-:S03]  /*115b0*/  @P0 MOV R15, 0x3f317218 ;  /* 0x3f317218000f0802 */ /* 0x000fc60000000f00 */
[----:B------:R-:W-:Y:S02]  /*115c0*/  @P1 FMUL.FTZ R16, R16, c[0x0][0x2d0] ;  /* 0x0000b40010101a20 */ /* 0x000fe40000410000 */
[----:B------:R-:W-:Y:S01]  /*115d0*/  @P1 MUFU.RCP R10, R6 ;  /* 0x00000006000a1308 */ /* 0x000fe20000001000 */
[----:B------:R-:W-:Y:S02]  /*115e0*/  @P0 FMUL.FTZ R15, R15, c[0x0][0x2d0] ;  /* 0x0000b4000f0f0a20 */ /* 0x000fe40000410000 */
[C---:B-1----:R-:W-:Y:S02]  /*115f0*/  FMUL.FTZ R144, R9.reuse, R144 ;  /* 0x0000009009907220 */ /* 0x042fe40000410000 */
[C---:B------:R-:W-:Y:S02]  /*11600*/  FMUL.FTZ R145, R9.reuse, R145 ;  /* 0x0000009109917220 */ /* 0x040fe40000410000 */
[----:B------:R-:W-:Y:S01]  /*11610*/  FMUL.FTZ R132, R9, R132 ;  /* 0x0000008409847220 */ /* 0x000fe20000410000 */
[----:B------:R-:W-:Y:S01]  /*11620*/  @P0 MUFU.RCP R11, R5 ;  /* 0x00000005000b0308 */ /* 0x000fe20000001000 */
[----:B--2---:R-:W-:-:S02]  /*11630*/  FMUL.FTZ R146, R8, R146 ;  /* 0x0000009208927220 */ /* 0x004fc40000410000 */
[C---:B------:R-:W-:Y:S02]  /*11640*/  FMUL.FTZ R147, R8.reuse, R147 ;  /* 0x0000009308937220 */ /* 0x040fe40000410000 */
[C---:B------:R-:W-:Y:S02]  /*11650*/  FMUL.FTZ R134, R8.reuse, R134 ;  /* 0x0000008608867220 */ /* 0x040fe40000410000 */
[C---:B------:R-:W-:Y:S01]  /*11660*/  FMUL.FTZ R135, R8.reuse, R135 ;  /* 0x0000008708877220 */ /* 0x040fe20000410000 */
[----:B------:R-:W1:Y:S01]  /*11670*/  @P3 MUFU.LG2 R4, R4 ;  /* 0x0000000400043308 */ /* 0x000e620000000c00 */
[C---:B------:R-:W-:Y:S02]  /*11680*/  FMUL.FTZ R130, R8.reuse, R130 ;  /* 0x0000008208827220 */ /* 0x040fe40000410000 */
[C---:B------:R-:W-:Y:S02]  /*11690*/  FMUL.FTZ R131, R8.reuse, R131 ;  /* 0x0000008308837220 */ /* 0x040fe40000410000 */
[----:B------:R-:W-:-:S02]  /*116a0*/  FMUL.FTZ R118, R8, R118 ;  /* 0x0000007608767220 */ /* 0x000fc40000410000 */
[C---:B------:R-:W-:Y:S01]  /*116b0*/  FMUL.FTZ R119, R8.reuse, R119 ;  /* 0x0000007708777220 */ /* 0x040fe20000410000 */
[----:B------:R-:W2:Y:S01]  /*116c0*/  @P2 MUFU.LG2 R7, R7 ;  /* 0x0000000700072308 */ /* 0x000ea20000000c00 */
[C---:B------:R-:W-:Y:S02]  /*116d0*/  FMUL.FTZ R114, R8.reuse, R114 ;  /* 0x0000007208727220 */ /* 0x040fe40000410000 */
[C---:B------:R-:W-:Y:S02]  /*116e0*/  FMUL.FTZ R115, R8.reuse, R115 ;  /* 0x0000007308737220 */ /* 0x040fe40000410000 */
[C---:B------:R-:W-:Y:S02]  /*116f0*/  FMUL.FTZ R102, R8.reuse, R102 ;  /* 0x0000006608667220 */ /* 0x040fe40000410000 */
[----:B------:R-:W-:Y:S01]  /*11700*/  FMUL.FTZ R103, R8, R103 ;  /* 0x0000006708677220 */ /* 0x000fe20000410000 */
[----:B------:R-:W3:Y:S01]  /*11710*/  @P1 MUFU.LG2 R6, R6 ;  /* 0x0000000600061308 */ /* 0x000ee20000000c00 */
[----:B-1----:R-:W-:-:S02]  /*11720*/  @P3 FMUL.FTZ R4, R4, 0.69314718246459960938 ;  /* 0x3f31721804043820 */ /* 0x002fc40000410000 */
[C---:B------:R-:W-:Y:S02]  /*11730*/  FMUL.FTZ R54, R8.reuse, R54 ;  /* 0x0000003608367220 */ /* 0x040fe40000410000 */
[C---:B------:R-:W-:Y:S02]  /*11740*/  FMUL.FTZ R55, R8.reuse, R55 ;  /* 0x0000003708377220 */ /* 0x040fe40000410000 */
[C---:B------:R-:W-:Y:S01]  /*11750*/  FMUL.FTZ R66, R8.reuse, R66 ;  /* 0x0000004208427220 */ /* 0x040fe20000410000 */
[----:B------:R-:W1:Y:S01]  /*11760*/  @P0 MUFU.LG2 R5, R5 ;  /* 0x0000000500050308 */ /* 0x000e620000000c00 */
[----:B--2---:R-:W-:Y:S02]  /*11770*/  @P2 FMUL.FTZ R7, R7, 0.69314718246459960938 ;  /* 0x3f31721807072820 */ /* 0x004fe40000410000 */
[C---:B------:R-:W-:Y:S02]  /*11780*/  FMUL.FTZ R67, R8.reuse, R67 ;  /* 0x0000004308437220 */ /* 0x040fe40000410000 */
[----:B------:R-:W-:-:S02]  /*11790*/  FMUL.FTZ R70, R8, R70 ;  /* 0x0000004608467220 */ /* 0x000fc40000410000 */
[----:B------:R-:W-:Y:S02]  /*117a0*/  FMUL.FTZ R71, R8, R71 ;  /* 0x0000004708477220 */ /* 0x000fe40000410000 */
[----:B---3--:R-:W-:Y:S02]  /*117b0*/  @P1 FMUL.FTZ R19, R6, 0.69314718246459960938 ;  /* 0x3f31721806131820 */ /* 0x008fe40000410000 */
[C---:B------:R-:W-:Y:S02]  /*117c0*/  FMUL.FTZ R82, R8.reuse, R82 ;  /* 0x0000005208527220 */ /* 0x040fe40000410000 */
[C---:B------:R-:W-:Y:S02]  /*117d0*/  FMUL.FTZ R83, R8.reuse, R83 ;  /* 0x0000005308537220 */ /* 0x040fe40000410000 */
[----:B------:R-:W-:Y:S02]  /*117e0*/  FMUL.FTZ R86, R8, R86 ;  /* 0x0000005608567220 */ /* 0x000fe40000410000 */
[----:B-1----:R-:W-:-:S02]  /*117f0*/  @P0 FMUL.FTZ R5, R5, 0.69314718246459960938 ;  /* 0x3f31721805050820 */ /* 0x002fc40000410000 */
[C---:B------:R-:W-:Y:S02]  /*11800*/  FMUL.FTZ R87, R8.reuse, R87 ;  /* 0x0000005708577220 */ /* 0x040fe40000410000 */
[C---:B------:R-:W-:Y:S02]  /*11810*/  FMUL.FTZ R98, R8.reuse, R98 ;  /* 0x0000006208627220 */ /* 0x040fe40000410000 */
[----:B------:R-:W-:Y:S02]  /*11820*/  FMUL.FTZ R99, R8, R99 ;  /* 0x0000006308637220 */ /* 0x000fe40000410000 */
        /* <DEDUP_REMOVED lines=24> */
[----:B------:R-:W-:Y:S01]  /*119b0*/  MOV R10, 0xff800000 ;  /* 0xff800000000a7802 */ /* 0x000fe20000000f00 */
        /* <DEDUP_REMOVED lines=19> */
[----:B------:R-:W-:Y:S02]  /*11af0*/  FMUL.FTZ R96, R9, R96 ;  /* 0x0000006009607220 */ /* 0x000fe40000410000 */
        /* <DEDUP_REMOVED lines=22> */
[----:B------:R-:W-:Y:S02]  /*11c60*/  FMUL.FTZ R94, R11, R94 ;  /* 0x0000005e0b5e7220 */ /* 0x000fe40000410000 */
[----:B------:R-:W-:Y:S02]  /*11c70*/  FMUL.FTZ R9, R9, R97 ;  /* 0x0000006109097220 */ /* 0x000fe40000410000 */
[----:B------:R-:W-:-:S02]  /*11c80*/  FMUL.FTZ R11, R11, R95 ;  /* 0x0000005f0b0b7220 */ /* 0x000fc40000410000 */
[----:B------:R-:W-:Y:S02]  /*11c90*/  @P3 FFMA.FTZ R10, R18, R3, R4 ;  /* 0x00000003120a3223 */ /* 0x000fe40000010004 */
[----:B------:R-:W-:Y:S02]  /*11ca0*/  @P2 FFMA.FTZ R12, R17, R2, R7 ;  /* 0x00000002110c2223 */ /* 0x000fe40000010007 */
[----:B------:R-:W-:Y:S02]  /*11cb0*/  @P1 FFMA.FTZ R13, R16, R0, R19 ;  /* 0x00000000100d1223 */ /* 0x000fe40000010013 */
[----:B------:R-:W-:Y:S02]  /*11cc0*/  @P0 FFMA.FTZ R14, R15, R152, R5 ;  /* 0x000000980f0e0223 */ /* 0x000fe40000010005 */
.L_x_158:
[----:B------:R-:W-:Y:S05]  /*11cd0*/  @P4 BRA `(.L_x_225) ;  /* 0x000015d000004947 */ /* 0x000fea0003800000 */
[----:B------:R-:W1:Y:S01]  /*11ce0*/  S2R R0, SR_CTAID.Y ;  /* 0x0000000000007919 */ /* 0x000e620000002600 */
[----:B------:R-:W-:Y:S01]  /*11cf0*/  F2FP.PACK_AB R144, R145, R144 ;  /* 0x000000909190723e */ /* 0x000fe200000000ff */
[----:B------:R-:W-:Y:S01]  /*11d00*/  BSSY B0, `(.L_x_226) ;  /* 0x0000112000007945 */ /* 0x000fe20003800000 */
[----:B------:R-:W-:Y:S01]  /*11d10*/  F2FP.PACK_AB R146, R147, R146 ;  /* 0x000000929392723e */ /* 0x000fe200000000ff */
[----:B------:R-:W2:Y:S01]  /*11d20*/  S2R R2, SR_TID.X ;  /* 0x0000000000027919 */ /* 0x000ea20000002100 */
[----:B------:R-:W-:-:S02]  /*11d30*/  F2FP.PACK_AB R132, R133, R132 ;  /* 0x000000848584723e */ /* 0x000fc400000000ff */
[----:B------:R-:W-:Y:S01]  /*11d40*/  F2FP.PACK_AB R134, R135, R134 ;  /* 0x000000868786723e */ /* 0x000fe200000000ff */
[----:B------:R-:W3:Y:S01]  /*11d50*/  S2R R3, SR_CTAID.Z ;  /* 0x0000000000037919 */ /* 0x000ee20000002700 */
[----:B------:R-:W-:Y:S02]  /*11d60*/  F2FP.PACK_AB R140, R141, R140 ;  /* 0x0000008c8d8c723e */ /* 0x000fe400000000ff */
[----:B------:R-:W-:Y:S01]  /*11d70*/  F2FP.PACK_AB R142, R143, R142 ;  /* 0x0000008e8f8e723e */ /* 0x000fe200000000ff */
[----:B------:R-:W-:Y:S01]  /*11d80*/  BAR.SYNC.DEFER_BLOCKING 0x1, 0x80 ;  /* 0x0042000000007b1d */ /* 0x000fe20000010000 */
[----:B------:R-:W-:Y:S02]  /*11d90*/  F2FP.PACK_AB R136, R137, R136 ;  /* 0x000000888988723e */ /* 0x000fe400000000ff */
[----:B------:R-:W-:Y:S02]  /*11da0*/  F2FP.PACK_AB R138, R139, R138 ;  /* 0x0000008a8b8a723e */ /* 0x000fe400000000ff */
[----:B------:R-:W-:-:S02]  /*11db0*/  F2FP.PACK_AB R128, R129, R128 ;  /* 0x000000808180723e */ /* 0x000fc400000000ff */
[----:B------:R-:W-:Y:S02]  /*11dc0*/  F2FP.PACK_AB R130, R131, R130 ;  /* 0x000000828382723e */ /* 0x000fe400000000ff */
[----:B------:R-:W-:Y:S02]  /*11dd0*/  F2FP.PACK_AB R116, R117, R116 ;  /* 0x000000747574723e */ /* 0x000fe400000000ff */
[----:B------:R-:W-:Y:S01]  /*11de0*/  F2FP.PACK_AB R118, R119, R118 ;  /* 0x000000767776723e */ /* 0x000fe200000000ff */
[C---:B-1----:R-:W-:Y:S01]  /*11df0*/  IMAD.WIDE.U32 R24, R0.reuse, c[0x0][0x490], RZ ;  /* 0x0001240000187a25 */ /* 0x042fe200078e00ff */
[----:B------:R-:W-:Y:S02]  /*11e00*/  SHF.R.S32.HI R4, RZ, 0x1f, R0 ;  /* 0x0000001fff047819 */ /* 0x000fe40000011400 */
[----:B------:R-:W-:Y:S01]  /*11e10*/  F2FP.PACK_AB R124, R125, R124 ;  /* 0x0000007c7d7c723e */ /* 0x000fe200000000ff */
[----:B------:R-:W-:Y:S01]  /*11e20*/  IMAD.WIDE.U32 R16, R0, c[0x0][0x3e8], RZ ;  /* 0x0000fa0000107a25 */ /* 0x000fe200078e00ff */
[----:B--2---:R-:W-:-:S02]  /*11e30*/  SHF.R.S32.HI R19, RZ, 0x1f, R2 ;  /* 0x0000001fff137819 */ /* 0x004fc40000011402 */
[----:B------:R-:W-:Y:S01]  /*11e40*/  F2FP.PACK_AB R126, R127, R126 ;  /* 0x0000007e7f7e723e */ /* 0x000fe200000000ff */
[C---:B------:R-:W-:Y:S01]  /*11e50*/  IMAD R5, R4.reuse, c[0x0][0x3e8], RZ ;  /* 0x0000fa0004057a24 */ /* 0x040fe200078e02ff */
[CC--:B------:R-:W-:Y:S01]  /*11e60*/  LEA.HI R7, R19.reuse, R2.reuse, RZ, 0x5 ;  /* 0x0000000213077211 */ /* 0x0c0fe200078f28ff */
[----:B------:R-:W-:Y:S01]  /*11e70*/  IMAD R21, R4, c[0x0][0x490], RZ ;  /* 0x0001240004157a24 */ /* 0x000fe200078e02ff */
[-C--:B------:R-:W-:Y:S01]  /*11e80*/  LEA.HI R20, R19, R2.reuse, RZ, 0x2 ;  /* 0x0000000213147211 */ /* 0x080fe200078f10ff */
[C---:B------:R-:W-:Y:S01]  /*11e90*/  IMAD R26, R0.reuse, c[0x0][0x3ec], R5 ;  /* 0x0000fb00001a7a24 */ /* 0x040fe200078e0205 */
[----:B------:R-:W-:Y:S01]  /*11ea0*/  LOP3.LUT R5, R7, 0xffffffe0, RZ, 0xc0, !PT ;  /* 0xffffffe007057812 */ /* 0x000fe200078ec0ff */
[----:B------:R-:W-:Y:S01]  /*11eb0*/  IMAD R21, R0, c[0x0][0x494], R21 ;  /* 0x0001250000157a24 */ /* 0x000fe200078e0215 */
[----:B------:R-:W-:Y:S01]  /*11ec0*/  LOP3.LUT R15, R20, 0xfffffffc, RZ, 0xc0, !PT ;  /* 0xfffffffc140f7812 */ /* 0x000fe200078ec0ff */
[----:B------:R-:W-:Y:S01]  /*11ed0*/  IMAD.IADD R27, R17, 0x1, R26 ;  /* 0x00000001111b7824 */ /* 0x000fe200078e021a */
[----:B------:R-:W-:Y:S01]  /*11ee0*/  LEA.HI R0, R19, R2, RZ, 0x3 ;  /* 0x0000000213007211 */ /* 0x000fe200078f18ff */
[C---:B------:R-:W-:Y:S01]  /*11ef0*/  IMAD.IADD R5, R2.reuse, 0x1, -R5 ;  /* 0x0000000102057824 */ /* 0x040fe200078e0a05 */
[----:B---3--:R-:W-:Y:S01]  /*11f00*/  SHF.R.S32.HI R18, RZ, 0x1f, R3 ;  /* 0x0000001fff127819 */ /* 0x008fe20000011403 */
[----:B------:R-:W-:Y:S01]  /*11f10*/  IMAD.IADD R4, R2, 0x1, -R15 ;  /* 0x0000000102047824 */ /* 0x000fe200078e0a0f */
[----:B------:R-:W-:Y:S01]  /*11f20*/  SHF.R.S32.HI R15, RZ, 0x2, R20 ;  /* 0x00000002ff0f7819 */ /* 0x000fe20000011414 */
[----:B------:R-:W-:Y:S01]  /*11f30*/  IMAD.SHL.U32 R0, R0, 0x8, RZ ;  /* 0x0000000800007824 */ /* 0x000fe200078e00ff */
[----:B------:R-:W-:Y:S01]  /*11f40*/  SHF.R.S32.HI R2, RZ, 0x1f, R5 ;  /* 0x0000001fff027819 */ /* 0x000fe20000011405 */
[----:B------:R-:W-:Y:S01]  /*11f50*/  IMAD.MOV.U32 R26, RZ, RZ, R16 ;  /* 0x000000ffff1a7224 */ /* 0x000fe200078e0010 */
[----:B------:R-:W-:Y:S01]  /*11f60*/  LOP3.LUT P3, RZ, R5, 0x3, RZ, 0xc0, !PT ;  /* 0x0000000305ff7812 */ /* 0x000fe2000786c0ff */
[----:B------:R-:W-:Y:S01]  /*11f70*/  IMAD R6, R18, c[0x0][0x498], RZ ;  /* 0x0001260012067a24 */ /* 0x000fe200078e02ff */
[----:B------:R-:W-:Y:S01]  /*11f80*/  LEA.HI R2, R2, R5, RZ, 0x2 ;  /* 0x0000000502027211 */ /* 0x000fe200078f10ff */
[----:B------:R-:W-:Y:S01]  /*11f90*/  IMAD R18, R18, c[0x0][0x3f0], RZ ;  /* 0x0000fc0012127a24 */ /* 0x000fe200078e02ff */
[----:B------:R-:W-:Y:S01]  /*11fa0*/  LOP3.LUT R5, R0, 0xc0, RZ, 0xc0, !PT ;  /* 0x000000c000057812 */ /* 0x000fe200078ec0ff */
[----:B------:R-:W-:Y:S01]  /*11fb0*/  IMAD.SHL.U32 R0, R4, 0x8, RZ ;  /* 0x0000000804007824 */ /* 0x000fe200078e00ff */
[----:B------:R-:W-:Y:S01]  /*11fc0*/  SHF.R.S32.HI R22, RZ, 0x1f, R7 ;  /* 0x0000001fff167819 */ /* 0x000fe20000011407 */
[----:B------:R-:W-:Y:S01]  /*11fd0*/  IMAD.IADD R25, R25, 0x1, R21 ;  /* 0x0000000119197824 */ /* 0x000fe200078e0215 */
[----:B------:R-:W-:Y:S01]  /*11fe0*/  SHF.R.U32.HI R23, RZ, 0x3, R5 ;  /* 0x00000003ff177819 */ /* 0x000fe20000011605 */
[----:B------:R-:W-:Y:S01]  /*11ff0*/  IMAD R6, R3, c[0x0][0x49c], R6 ;  /* 0x0001270003067a24 */ /* 0x000fe200078e0206 */
[----:B------:R-:W-:Y:S01]  /*12000*/  LOP3.LUT R16, R5, 0x18, R0, 0xf8, !PT ;  /* 0x0000001805107812 */ /* 0x000fe200078ef800 */
[C---:B------:R-:W-:Y:S01]  /*12010*/  IMAD R5, R3.reuse, c[0x0][0x3f4], R18 ;  /* 0x0000fd0003057a24 */ /* 0x040fe200078e0212 */
[----:B------:R-:W-:Y:S01]  /*12020*/  SHF.R.S32.HI R21, RZ, 0x5, R7 ;  /* 0x00000005ff157819 */ /* 0x000fe20000011407 */
[----:B------:R-:W-:Y:S01]  /*12030*/  IMAD.WIDE.U32 R18, R3, c[0x0][0x498], R24 ;  /* 0x0001260003127a25 */ /* 0x000fe200078e0018 */
[----:B------:R-:W-:-:S02]  /*12040*/  LOP3.LUT R23, R16, R23, RZ, 0x3c, !PT ;  /* 0x0000001710177212 */ /* 0x000fc400078e3cff */
[----:B------:R-:W1:Y:S01]  /*12050*/  S2R R16, SR_CTAID.X ;  /* 0x0000000000107919 */ /* 0x000e620000002500 */
[----:B------:R-:W-:Y:S01]  /*12060*/  SHF.R.S32.HI R24, RZ, 0x1f, R20 ;  /* 0x0000001fff187819 */ /* 0x000fe20000011414 */
[----:B------:R-:W-:Y:S01]  /*12070*/  IMAD.WIDE.U32 R26, R3, c[0x0][0x3f0], R26 ;  /* 0x0000fc00031a7a25 */ /* 0x000fe200078e001a */
[-C--:B------:R-:W-:Y:S02]  /*12080*/  LEA.HI R3, R15, R15.reuse, RZ, 0x1 ;  /* 0x0000000f0f037211 */ /* 0x080fe400078f08ff */
[----:B------:R-:W-:Y:S01]  /*12090*/  LEA.HI R24, R24, R15, RZ, 0x3 ;  /* 0x0000000f18187211 */ /* 0x000fe200078f18ff */
[----:B------:R-:W-:Y:S01]  /*120a0*/  IMAD.MOV.U32 R17, RZ, RZ, c[0x0][0x4e8] ;  /* 0x00013a00ff117624 */ /* 0x000fe200078e00ff */
[----:B------:R-:W-:Y:S01]  /*120b0*/  LEA.HI R22, R22, R21, RZ, 0x2 ;  /* 0x0000001516167211 */ /* 0x000fe200078f10ff */
[C---:B------:R-:W-:Y:S01]  /*120c0*/  IMAD R25, R4.reuse, 0x20, R15 ;  /* 0x0000002004197824 */ /* 0x040fe200078e020f */
[----:B------:R-:W-:Y:S01]  /*120d0*/  LOP3.LUT R20, R3, 0x3fffffe, RZ, 0xc0, !PT ;  /* 0x03fffffe03147812 */ /* 0x000fe200078ec0ff */
[----:B------:R-:W-:Y:S01]  /*120e0*/  IMAD.IADD R27, R27, 0x1, R5 ;  /* 0x000000011b1b7824 */ /* 0x000fe200078e0205 */
[----:B------:R-:W-:-:S02]  /*120f0*/  LEA.HI R7, R4, R4, RZ, 0x1 ;  /* 0x0000000404077211 */ /* 0x000fc400078f08ff */
[----:B------:R-:W-:Y:S01]  /*12100*/  LOP3.LUT R24, R24, 0xfffffff8, RZ, 0xc0, !PT ;  /* 0xfffffff818187812 */ /* 0x000fe200078ec0ff */
[----:B------:R-:W-:Y:S01]  /*12110*/  IMAD.IADD R20, R15, 0x1, -R20 ;  /* 0x000000010f147824 */ /* 0x000fe200078e0a14 */
[----:B------:R-:W-:Y:S02]  /*12120*/  LOP3.LUT R22, R22, 0xffffffc, RZ, 0xc0, !PT ;  /* 0x0ffffffc16167812 */ /* 0x000fe400078ec0ff */
[----:B------:R-:W-:Y:S01]  /*12130*/  ISETP.NE.AND P0, PT, R17, 0x1, PT ;  /* 0x000000011100780c */ /* 0x000fe20003f05270 */
[----:B------:R-:W-:Y:S01]  /*12140*/  IMAD.IADD R24, R15, 0x1, -R24 ;  /* 0x000000010f187824 */ /* 0x000fe200078e0a18 */
[C---:B------:R-:W-:Y:S01]  /*12150*/  LOP3.LUT R3, R7.reuse, 0x1ffffffe, RZ, 0xc0, !PT ;  /* 0x1ffffffe07037812 */ /* 0x040fe200078ec0ff */
[----:B------:R-:W-:Y:S01]  /*12160*/  IMAD.SHL.U32 R7, R7, 0x20, RZ ;  /* 0x0000002007077824 */ /* 0x000fe200078e00ff */
[----:B------:R-:W-:Y:S01]  /*12170*/  SHF.R.S32.HI R29, RZ, 0x2, R2 ;  /* 0x00000002ff1d7819 */ /* 0x000fe20000011402 */
[----:B------:R-:W-:Y:S01]  /*12180*/  IMAD.IADD R22, R21, 0x1, -R22 ;  /* 0x0000000115167824 */ /* 0x000fe200078e0a16 */
[----:B------:R-:W-:Y:S01]  /*12190*/  F2FP.PACK_AB R120, R121, R120 ;  /* 0x000000787978723e */ /* 0x000fe200000000ff */
[----:B------:R-:W-:Y:S01]  /*121a0*/  IMAD R20, R21, 0x8, R20 ;  /* 0x0000000815147824 */ /* 0x000fe200078e0214 */
[----:B------:R-:W-:Y:S01]  /*121b0*/  LOP3.LUT R2, R7, 0xffffffc0, RZ, 0xc0, !PT ;  /* 0xffffffc007027812 */ /* 0x000fe200078ec0ff */
[----:B------:R-:W-:Y:S01]  /*121c0*/  IMAD R21, R21, 0x100, R4 ;  /* 0x0000010015157824 */ /* 0x000fe200078e0204 */
[----:B------:R-:W-:Y:S01]  /*121d0*/  F2FP.PACK_AB R122, R123, R122 ;  /* 0x0000007a7b7a723e */ /* 0x000fe200000000ff */
[----:B------:R-:W-:Y:S01]  /*121e0*/  IMAD.IADD R3, R4, 0x1, -R3 ;  /* 0x0000000104037824 */ /* 0x000fe200078e0a03 */
[----:B------:R-:W-:Y:S01]  /*121f0*/  LEA.HI R4, R24, R24, RZ, 0x1 ;  /* 0x0000001818047211 */ /* 0x000fe200078f08ff */
[----:B-1----:R-:W-:Y:S01]  /*12200*/  IMAD R25, R16, 0x80, R25 ;  /* 0x0000008010197824 */ /* 0x002fe200078e0219 */
[----:B------:R-:W-:Y:S01]  /*12210*/  F2FP.PACK_AB R112, R113, R112 ;  /* 0x000000707170723e */ /* 0x000fe200000000ff */
[----:B------:R-:W-:Y:S01]  /*12220*/  IMAD R29, R22, 0x10, R29 ;  /* 0x00000010161d7824 */ /* 0x000fe200078e021d */
[----:B------:R-:W-:Y:S01]  /*12230*/  LOP3.LUT R5, R4, 0x3fffffe, RZ, 0xc0, !PT ;  /* 0x03fffffe04057812 */ /* 0x000fe200078ec0ff */
[----:B------:R-:W-:Y:S01]  /*12240*/  IMAD R22, R3, 0x8, R2 ;  /* 0x0000000803167824 */ /* 0x000fe200078e0202 */
[----:B------:R-:W-:Y:S01]  /*12250*/  SHF.R.S32.HI R4, RZ, 0x1, R4 ;  /* 0x00000001ff047819 */ /* 0x000fe20000011404 */
[----:B------:R-:W-:Y:S01]  /*12260*/  @P0 IMAD.HI.U32 R2, R25, c[0x0][0x4ec], RZ ;  /* 0x00013b0019020a27 */ /* 0x000fe200078e00ff */
[----:B------:R-:W-:-:S02]  /*12270*/  F2FP.PACK_AB R114, R115, R114 ;  /* 0x000000727372723e */ /* 0x000fc400000000ff */
[----:B------:R-:W-:Y:S01]  /*12280*/  LOP3.LUT P1, RZ, R4, 0x2, RZ, 0xc0, !PT ;  /* 0x0000000204ff7812 */ /* 0x000fe2000782c0ff */
[----:B------:R-:W-:Y:S01]  /*12290*/  IMAD.IADD R24, R24, 0x1, -R5 ;  /* 0x0000000118187824 */ /* 0x000fe200078e0a05 */
[----:B------:R-:W-:Y:S01]  /*122a0*/  F2FP.PACK_AB R100, R101, R100 ;  /* 0x000000646564723e */ /* 0x000fe200000000ff */
[----:B------:R-:W-:Y:S01]  /*122b0*/  IMAD.IADD R5, R29, 0x1, R22 ;  /* 0x000000011d057824 */ /* 0x000fe200078e0216 */
[----:B------:R-:W-:Y:S01]  /*122c0*/  LOP3.LUT R22, R4, 0x1, RZ, 0xc0, !PT ;  /* 0x0000000104167812 */ /* 0x000fe200078ec0ff */
[----:B------:R-:W-:Y:S01]  /*122d0*/  IMAD.MOV.U32 R3, RZ, RZ, R25 ;  /* 0x000000ffff037224 */ /* 0x000fe200078e0019 */
[----:B------:R-:W-:Y:S01]  /*122e0*/  @P0 SHF.R.U32.HI R3, RZ, c[0x0][0x4f0], R2 ;  /* 0x00013c00ff030a19 */ /* 0x000fe20000011602 */
[----:B------:R-:W-:Y:S01]  /*122f0*/  IMAD R29, R16, 0x80, R29 ;  /* 0x00000080101d7824 */ /* 0x000fe200078e021d */
[----:B------:R-:W-:Y:S01]  /*12300*/  ISETP.NE.U32.AND P2, PT, R22, 0x1, PT ;  /* 0x000000011600780c */ /* 0x000fe20003f45070 */
[----:B------:R-:W-:Y:S01]  /*12310*/  IMAD R21, R24, 0x10, R21 ;  /* 0x0000001018157824 */ /* 0x000fe200078e0215 */
[----:B------:R-:W-:Y:S01]  /*12320*/  SHF.R.S32.HI R7, RZ, 0x1f, R3 ;  /* 0x0000001fff077819 */ /* 0x000fe20000011403 */
[----:B------:R-:W-:Y:S01]  /*12330*/  IMAD R24, R17, c[0x0][0x388], RZ ;  /* 0x0000e20011187a24 */ /* 0x000fe200078e02ff */
[----:B------:R-:W-:Y:S01]  /*12340*/  IADD3 R17, R29, 0x8, RZ ;  /* 0x000000081d117810 */ /* 0x000fe20007ffe0ff */
[----:B------:R-:W-:Y:S01]  /*12350*/  IMAD R5, R16, 0x80, R5 ;  /* 0x0000008010057824 */ /* 0x000fe200078e0205 */
[----:B------:R-:W-:Y:S01]  /*12360*/  F2FP.PACK_AB R102, R103, R102 ;  /* 0x000000666766723e */ /* 0x000fe200000000ff */
[----:B------:R-:W-:Y:S01]  /*12370*/  IMAD R22, R7, c[0x0][0x3e0], RZ ;  /* 0x0000f80007167a24 */ /* 0x000fe200078e02ff */
[----:B------:R-:W-:Y:S01]  /*12380*/  ISETP.GE.OR P5, PT, R17, R24, P3 ;  /* 0x000000181100720c */ /* 0x000fe20001fa6670 */
[----:B------:R-:W-:Y:S01]  /*12390*/  IMAD.SHL.U32 R17, R4, 0x40, RZ ;  /* 0x0000004004117824 */ /* 0x000fe200078e00ff */
[----:B------:R-:W-:Y:S01]  /*123a0*/  F2FP.PACK_AB R108, R109, R108 ;  /* 0x0000006c6d6c723e */ /* 0x000fe200000000ff */
[----:B------:R-:W-:Y:S01]  /*123b0*/  @P0 IMAD.HI.U32 R4, R5, c[0x0][0x4ec], RZ ;  /* 0x00013b0005040a27 */ /* 0x000fe200078e00ff */
[----:B------:R-:W-:-:S02]  /*123c0*/  F2FP.PACK_AB R110, R111, R110 ;  /* 0x0000006e6f6e723e */ /* 0x000fc400000000ff */
[----:B------:R-:W-:Y:S01]  /*123d0*/  LOP3.LUT R17, R17, 0xc0, RZ, 0xc0, !PT ;  /* 0x000000c011117812 */ /* 0x000fe200078ec0ff */
[----:B------:R-:W-:Y:S01]  /*123e0*/  IMAD.MOV R2, RZ, RZ, -R3 ;  /* 0x000000ffff027224 */ /* 0x000fe200078e0a03 */
[----:B------:R-:W-:Y:S01]  /*123f0*/  F2FP.PACK_AB R104, R105, R104 ;  /* 0x000000686968723e */ /* 0x000fe200000000ff */
[----:B------:R-:W-:Y:S01]  /*12400*/  IMAD.WIDE.U32 R26, R3, c[0x0][0x3e0], R26 ;  /* 0x0000f800031a7a25 */ /* 0x000fe200078e001a */
[----:B------:R-:W-:Y:S02]  /*12410*/  F2FP.PACK_AB R106, R107, R106 ;  /* 0x0000006a6b6a723e */ /* 0x000fe400000000ff */
[----:B------:R-:W-:Y:S01]  /*12420*/  F2FP.PACK_AB R52, R53, R52 ;  /* 0x000000343534723e */ /* 0x000fe200000000ff */
[----:B------:R-:W-:Y:S01]  /*12430*/  IMAD R22, R3, c[0x0][0x3e4], R22 ;  /* 0x0000f90003167a24 */ /* 0x000fe200078e0216 */
[----:B------:R-:W-:Y:S01]  /*12440*/  IADD3 R3, R29, 0x40, RZ ;  /* 0x000000401d037810 */ /* 0x000fe20007ffe0ff */
[----:B------:R-:W-:Y:S01]  /*12450*/  IMAD.MOV.U32 R7, RZ, RZ, R5 ;  /* 0x000000ffff077224 */ /* 0x000fe200078e0005 */
[----:B------:R-:W-:Y:S01]  /*12460*/  @P0 SHF.R.U32.HI R7, RZ, c[0x0][0x4f0], R4 ;  /* 0x00013c00ff070a19 */ /* 0x000fe20000011604 */
[----:B------:R-:W-:Y:S01]  /*12470*/  IMAD.IADD R27, R27, 0x1, R22 ;  /* 0x000000011b1b7824 */ /* 0x000fe200078e0216 */
[----:B------:R-:W-:Y:S01]  /*12480*/  ISETP.GE.OR P4, PT, R3, R24, P3 ;  /* 0x000000180300720c */ /* 0x000fe20001f86670 */
[----:B------:R-:W-:Y:S01]  /*12490*/  IMAD R2, R2, c[0x0][0x4e8], R25 ;  /* 0x00013a0002027a24 */ /* 0x000fe200078e0219 */
[----:B------:R-:W-:Y:S01]  /*124a0*/  SHF.R.S32.HI R3, RZ, 0x1f, R7 ;  /* 0x0000001fff037819 */ /* 0x000fe20000011407 */
[----:B------:R-:W-:Y:S01]  /*124b0*/  IMAD.U32 R20, R20, 0x20, R23 ;  /* 0x0000002014147824 */ /* 0x000fe200078e0017 */
[----:B------:R-:W-:Y:S01]  /*124c0*/  IADD3 R22, P0, R7, R18, RZ ;  /* 0x0000001207167210 */ /* 0x000fe20007f1e0ff */
[----:B------:R-:W-:Y:S01]  /*124d0*/  IMAD.MOV R18, RZ, RZ, -R7 ;  /* 0x000000ffff127224 */ /* 0x000fe200078e0a07 */
[----:B------:R-:W-:-:S02]  /*124e0*/  LEA.HI R4, R17, R17, RZ, 0x1d ;  /* 0x0000001111047211 */ /* 0x000fc400078fe8ff */
[----:B------:R-:W-:Y:S01]  /*124f0*/  IADD3.X R23, R3, R19, R6, P0, !PT ;  /* 0x0000001303177210 */ /* 0x000fe200007fe406 */
[----:B------:R-:W-:Y:S01]  /*12500*/  IMAD R5, R18, c[0x0][0x4e8], R5 ;  /* 0x00013a0012057a24 */ /* 0x000fe200078e0205 */
[----:B------:R-:W-:Y:S01]  /*12510*/  SHF.R.S32.HI R3, RZ, 0x1f, R2 ;  /* 0x0000001fff037819 */ /* 0x000fe20000011402 */
[----:B------:R-:W-:Y:S01]  /*12520*/  IMAD.U32 R4, R21, 0x2, R4 ;  /* 0x0000000215047824 */ /* 0x000fe200078e0004 */
[----:B------:R-:W-:Y:S01]  /*12530*/  F2FP.PACK_AB R54, R55, R54 ;  /* 0x000000363736723e */ /* 0x000fe200000000ff */
[----:B------:R-:W-:Y:S01]  /*12540*/  IMAD.WIDE.U32 R18, R2, c[0x0][0x3d8], R26 ;  /* 0x0000f60002127a25 */ /* 0x000fe200078e001a */
[----:B------:R-:W-:Y:S02]  /*12550*/  F2FP.PACK_AB R64, R65, R64 ;  /* 0x000000404140723e */ /* 0x000fe400000000ff */
[----:B------:R-:W-:Y:S01]  /*12560*/  F2FP.PACK_AB R66, R67, R66 ;  /* 0x000000424342723e */ /* 0x000fe200000000ff */
[----:B------:R-:W-:Y:S01]  /*12570*/  IMAD R3, R3, c[0x0][0x3d8], RZ ;  /* 0x0000f60003037a24 */ /* 0x000fe200078e02ff */
[----:B------:R-:W-:Y:S01]  /*12580*/  F2FP.PACK_AB R56, R57, R56 ;  /* 0x000000383938723e */ /* 0x000fe200000000ff */
[----:B------:R-:W-:Y:S01]  /*12590*/  IMAD.SHL.U32 R7, R4, 0x2, RZ ;  /* 0x0000000204077824 */ /* 0x000fe200078e00ff */
[----:B------:R-:W-:Y:S01]  /*125a0*/  F2FP.PACK_AB R58, R59, R58 ;  /* 0x0000003a3b3a723e */ /* 0x000fe200000000ff */
[----:B------:R-:W-:Y:S01]  /*125b0*/  IMAD R3, R2, c[0x0][0x3dc], R3 ;  /* 0x0000f70002037a24 */ /* 0x000fe200078e0203 */
[----:B------:R-:W-:Y:S01]  /*125c0*/  F2FP.PACK_AB R60, R61, R60 ;  /* 0x0000003c3d3c723e */ /* 0x000fe200000000ff */
[----:B------:R-:W-:Y:S01]  /*125d0*/  IMAD.MOV.U32 R2, RZ, RZ, 0x20 ;  /* 0x00000020ff027424 */ /* 0x000fe200078e00ff */
[C---:B------:R-:W-:Y:S01]  /*125e0*/  IADD3 R4, R7.reuse, 0x80, RZ ;  /* 0x0000008007047810 */ /* 0x040fe20007ffe0ff */
[----:B------:R-:W-:Y:S01]  /*125f0*/  STS [R7+0x80], R144 ;  /* 0x0000809007007388 */ /* 0x000fe20000000800 */
[----:B------:R-:W-:Y:S01]  /*12600*/  IADD3 R17, R7, 0x70, RZ ;  /* 0x0000007007117810 */ /* 0x000fe20007ffe0ff */
[----:B------:R-:W-:Y:S01]  /*12610*/  IMAD.WIDE.U32 R22, R5, c[0x0][0x488], R22 ;  /* 0x0001220005167a25 */ /* 0x000fe200078e0016 */
[----:B------:R-:W-:Y:S01]  /*12620*/  SEL R2, R2, 0xffffffe0, !P1 ;  /* 0xffffffe002027807 */ /* 0x000fe20004800000 */
[----:B------:R-:W-:Y:S01]  /*12630*/  STS [R7+0x280], R146 ;  /* 0x0002809207007388 */ /* 0x000fe20000000800 */
[----:B------:R-:W-:Y:S01]  /*12640*/  @P2 IADD3 R17, R4, 0x10, RZ ;  /* 0x0000001004112810 */ /* 0x000fe20007ffe0ff */
[----:B------:R-:W-:Y:S01]  /*12650*/  IMAD.IADD R3, R19, 0x1, R3 ;  /* 0x0000000113037824 */ /* 0x000fe200078e0203 */
[----:B------:R-:W-:Y:S01]  /*12660*/  SHF.R.S32.HI R4, RZ, 0x1f, R5 ;  /* 0x0000001fff047819 */ /* 0x000fe20000011405 */
[----:B------:R-:W-:Y:S01]  /*12670*/  IMAD.IADD R21, R7, 0x1, R2 ;  /* 0x0000000107157824 */ /* 0x000fe200078e0202 */
[----:B------:R-:W-:Y:S01]  /*12680*/  F2FP.PACK_AB R62, R63, R62 ;  /* 0x0000003e3f3e723e */ /* 0x000fe200000000ff */
[----:B------:R-:W-:Y:S01]  /*12690*/  IMAD.IADD R25, R2, 0x1, R17 ;  /* 0x0000000102197824 */ /* 0x000fe200078e0211 */
[----:B------:R-:W-:Y:S01]  /*126a0*/  STS [R17], R132 ;  /* 0x0000008411007388 */ /* 0x000fe20000000800 */
[----:B------:R-:W-:Y:S01]  /*126b0*/  IMAD R4, R4, c[0x0][0x488], RZ ;  /* 0x0001220004047a24 */ /* 0x000fe200078e02ff */
[----:B------:R-:W-:Y:S01]  /*126c0*/  F2FP.PACK_AB R68, R69, R68 ;  /* 0x000000444544723e */ /* 0x000fe200000000ff */
[----:B------:R-:W-:Y:S01]  /*126d0*/  IMAD R57, R16, 0x80, R15 ;  /* 0x0000008010397824 */ /* 0x000fe200078e020f */
[----:B------:R-:W-:Y:S01]  /*126e0*/  STS [R17+0x200], R134 ;  /* 0x0002008611007388 */ /* 0x000fe20000000800 */
[----:B------:R-:W-:Y:S01]  /*126f0*/  IMAD R4, R5, c[0x0][0x48c], R4 ;  /* 0x0001230005047a24 */ /* 0x000fe200078e0204 */
[----:B------:R-:W-:-:S02]  /*12700*/  F2FP.PACK_AB R70, R71, R70 ;  /* 0x000000464746723e */ /* 0x000fc400000000ff */
[----:B------:R-:W-:Y:S01]  /*12710*/  STS [R7+0x1080], R140 ;  /* 0x0010808c07007388 */ /* 0x000fe20000000800 */
[----:B------:R-:W-:Y:S01]  /*12720*/  F2FP.PACK_AB R80, R81, R80 ;  /* 0x000000505150723e */ /* 0x000fe200000000ff */
[----:B------:R-:W-:Y:S01]  /*12730*/  IMAD.IADD R23, R23, 0x1, R4 ;  /* 0x0000000117177824 */ /* 0x000fe200078e0204 */
        /* <DEDUP_REMOVED lines=11> */
[----:B------:R-:W-:Y:S02]  /*127f0*/  LEA R5, P0, R22, c[0x0][0x450], 0x2 ;  /* 0x0001140016057a11 */ /* 0x000fe400078010ff */
[----:B------:R-:W-:Y:S01]  /*12800*/  F2FP.PACK_AB R9, R9, R96 ;  /* 0x000000600909723e */ /* 0x000fe200000000ff */
[----:B------:R-:W-:Y:S01]  /*12810*/  STS [R21+0x280], R130 ;  /* 0x0002808215007388 */ /* 0x000fe20000000800 */
[----:B------:R-:W-:Y:S02]  /*12820*/  F2FP.PACK_AB R98, R99, R98 ;  /* 0x000000626362723e */ /* 0x000fe400000000ff */
[----:B------:R-:W-:Y:S01]  /*12830*/  F2FP.PACK_AB R88, R89, R88 ;  /* 0x000000585958723e */ /* 0x000fe200000000ff */
[----:B------:R-:W-:Y:S01]  /*12840*/  STS [R25], R116 ;  /* 0x0000007419007388 */ /* 0x000fe20000000800 */
[----:B------:R-:W-:-:S02]  /*12850*/  F2FP.PACK_AB R90, R91, R90 ;  /* 0x0000005a5b5a723e */ /* 0x000fc400000000ff */
[----:B------:R-:W-:Y:S01]  /*12860*/  F2FP.PACK_AB R8, R93, R8 ;  /* 0x000000085d08723e */ /* 0x000fe200000000ff */
[----:B------:R-:W-:Y:S01]  /*12870*/  STS [R25+0x200], R118 ;  /* 0x0002007619007388 */ /* 0x000fe20000000800 */
[----:B------:R-:W-:Y:S02]  /*12880*/  F2FP.PACK_AB R11, R11, R94 ;  /* 0x0000005e0b0b723e */ /* 0x000fe400000000ff */
[----:B------:R-:W-:Y:S01]  /*12890*/  LEA.HI.X R23, R22, c[0x0][0x454], R23, 0x2, P0 ;  /* 0x0001150016177a11 */ /* 0x000fe200000f1417 */
[----:B------:R-:W-:Y:S01]  /*128a0*/  STS [R21+0x1080], R124 ;  /* 0x0010807c15007388 */ /* 0x000fe20000000800 */
[C---:B------:R-:W-:Y:S02]  /*128b0*/  ISETP.GE.OR P6, PT, R29.reuse, R24, P3 ;  /* 0x000000181d00720c */ /* 0x040fe40001fc6670 */
[----:B------:R-:W-:Y:S01]  /*128c0*/  IADD3 R29, R29, 0x48, RZ ;  /* 0x000000481d1d7810 */ /* 0x000fe20007ffe0ff */
[----:B------:R-:W-:Y:S01]  /*128d0*/  STS [R21+0x1280], R126 ;  /* 0x0012807e15007388 */ /* 0x000fe20000000800 */
[----:B------:R-:W-:-:S02]  /*128e0*/  LEA R2, P0, R18, c[0x0][0x380], 0x1 ;  /* 0x0000e00012027a11 */ /* 0x000fc400078008ff */
[-C--:B------:R-:W-:Y:S01]  /*128f0*/  ISETP.GE.OR P3, PT, R29, R24.reuse, P3 ;  /* 0x000000181d00720c */ /* 0x080fe20001f66670 */
[----:B------:R-:W-:Y:S01]  /*12900*/  STS [R25+0x1000], R120 ;  /* 0x0010007819007388 */ /* 0x000fe20000000800 */
[----:B------:R-:W-:Y:S02]  /*12910*/  LEA.HI.X R3, R18, c[0x0][0x384], R3, 0x1, P0 ;  /* 0x0000e10012037a11 */ /* 0x000fe400000f0c03 */
[----:B------:R-:W-:Y:S01]  /*12920*/  ISETP.GE.AND P0, PT, R57, R24, PT ;  /* 0x000000183900720c */ /* 0x000fe20003f06270 */
        /* <DEDUP_REMOVED lines=20> */
[----:B------:R-:W-:Y:S01]  /*12a70*/  STS [R17+0x4200], R82 ;  /* 0x0042005211007388 */ /* 0x000fe20000000800 */
[----:B-1----:R-:W-:-:S03]  /*12a80*/  IMAD.SHL.U32 R58, R20, 0x2, RZ ;  /* 0x00000002143a7824 */ /* 0x002fc600078e00ff */
        /* <DEDUP_REMOVED lines=16> */
[----:B------:R-:W2:Y:S04]  /*12b90*/  SHFL.IDX PT, R93, R23, 0x1, 0x1c1f ;  /* 0x003c1f00175d7f89 */ /* 0x000ea800000e0000 */
[----:B------:R-:W-:Y:S04]  /*12ba0*/  SHFL.IDX PT, R52, R5, 0x2, 0x1c1f ;  /* 0x005c1f0005347f89 */ /* 0x000fe800000e0000 */
[----:B------:R-:W3:Y:S04]  /*12bb0*/  SHFL.IDX PT, R53, R23, 0x2, 0x1c1f ;  /* 0x005c1f0017357f89 */ /* 0x000ee800000e0000 */
[----:B------:R-:W-:Y:S04]  /*12bc0*/  SHFL.IDX PT, R54, R5, 0x3, 0x1c1f ;  /* 0x007c1f0005367f89 */ /* 0x000fe800000e0000 */
[----:B------:R-:W4:Y:S04]  /*12bd0*/  SHFL.IDX PT, R55, R23, 0x3, 0x1c1f ;  /* 0x007c1f0017377f89 */ /* 0x000f2800000e0000 */
[----:B-1----:R1:W-:Y:S04]  /*12be0*/  @!P6 ST.E [R26.64], R10 ;  /* 0x0000000a1a00e985 */ /* 0x0023e8000c101908 */
[----:B--2---:R1:W-:Y:S04]  /*12bf0*/  @!P5 ST.E [R92.64], R12 ;  /* 0x0000000c5c00d985 */ /* 0x0043e8000c101908 */
[----:B------:R1:W2:Y:S04]  /*12c00*/  SHFL.IDX PT, R60, R2, RZ, 0x1c1f ;  /* 0x001c1fff023c7589 */ /* 0x0002a800000e0000 */
[----:B---3--:R1:W-:Y:S04]  /*12c10*/  @!P4 ST.E [R52.64], R13 ;  /* 0x0000000d3400c985 */ /* 0x0083e8000c101908 */
[----:B------:R1:W3:Y:S04]  /*12c20*/  SHFL.IDX PT, R61, R3, RZ, 0x1c1f ;  /* 0x001c1fff033d7589 */ /* 0x0002e800000e0000 */
[----:B----4-:R1:W-:Y:S04]  /*12c30*/  @!P3 ST.E [R54.64], R14 ;  /* 0x0000000e3600b985 */ /* 0x0103e8000c101908 */
[----:B------:R1:W4:Y:S04]  /*12c40*/  LDS.128 R48, [R58+0x880] ;  /* 0x000880003a307984 */ /* 0x0003280000000c00 */
[----:B------:R1:W1:Y:S04]  /*12c50*/  LDS.128 R44, [R58+0x1080] ;  /* 0x001080003a2c7984 */ /* 0x0002680000000c00 */
[----:B------:R1:W1:Y:S04]  /*12c60*/  LDS.128 R40, [R58+0x1880] ;  /* 0x001880003a287984 */ /* 0x0002680000000c00 */
[----:B------:R1:W1:Y:S04]  /*12c70*/  LDS.128 R36, [R58+0x2880] ;  /* 0x002880003a247984 */ /* 0x0002680000000c00 */
[----:B------:R1:W1:Y:S04]  /*12c80*/  LDS.128 R32, [R58+0x3080] ;  /* 0x003080003a207984 */ /* 0x0002680000000c00 */
[----:B------:R1:W1:Y:S04]  /*12c90*/  LDS.128 R28, [R58+0x3880] ;  /* 0x003880003a1c7984 */ /* 0x0002680000000c00 */
[----:B------:R1:W1:Y:S04]  /*12ca0*/  LDS.128 R20, [R58+0x4880] ;  /* 0x004880003a147984 */ /* 0x0002680000000c00 */
[----:B------:R1:W1:Y:S04]  /*12cb0*/  LDS.128 R8, [R58+0x5080] ;  /* 0x005080003a087984 */ /* 0x0002680000000c00 */
[----:B------:R1:W1:Y:S01]  /*12cc0*/  LDS.128 R4, [R58+0x5880] ;  /* 0x005880003a047984 */ /* 0x0002620000000c00 */
[----:B------:R-:W-:Y:S05]  /*12cd0*/  @P0 BRA `(.L_x_227) ;  /* 0x0000014000000947 */ /* 0x000fea0003800000 */
[----:B-123--:R-:W1:Y:S01]  /*12ce0*/  LDS.128 R52, [R58+0x80] ;  /* 0x000080003a347984 */ /* 0x00ee620000000c00 */
[----:B------:R-:W-:-:S02]  /*12cf0*/  IADD3 R56, R0, 0x20, RZ ;  /* 0x0000002000387810 */ /* 0x000fc40007ffe0ff */
[----:B------:R-:W-:Y:S01]  /*12d00*/  IADD3 R26, R0, 0x40, RZ ;  /* 0x00000040001a7810 */ /* 0x000fe20007ffe0ff */
[----:B------:R-:W2:Y:S01]  /*12d10*/  LDS.128 R16, [R58+0x2080] ;  /* 0x002080003a107984 */ /* 0x000ea20000000c00 */
[----:B------:R-:W-:Y:S02]  /*12d20*/  ISETP.GE.AND P1, PT, R56, c[0x0][0x3c8], PT ;  /* 0x0000f20038007a0c */ /* 0x000fe40003f26270 */
[----:B------:R-:W-:Y:S01]  /*12d30*/  ISETP.GE.AND P0, PT, R26, c[0x0][0x3c8], PT ;  /* 0x0000f2001a007a0c */ /* 0x000fe20003f06270 */
[----:B------:R3:W5:Y:S01]  /*12d40*/  LDS.128 R12, [R58+0x4080] ;  /* 0x004080003a0c7984 */ /* 0x0007620000000c00 */
[----:B------:R-:W-:-:S09]  /*12d50*/  ISETP.GE.AND P2, PT, R0, c[0x0][0x3c8], PT ;  /* 0x0000f20000007a0c */ /* 0x000fd20003f46270 */
[----:B------:R-:W-:Y:S02]  /*12d60*/  @!P1 SHF.R.S32.HI R27, RZ, 0x1f, R56 ;  /* 0x0000001fff1b9819 */ /* 0x000fe40000011438 */
[----:B------:R-:W-:Y:S02]  /*12d70*/  @!P0 SHF.R.S32.HI R25, RZ, 0x1f, R26 ;  /* 0x0000001fff198819 */ /* 0x000fe4000001141a */
[----:B------:R-:W-:Y:S02]  /*12d80*/  @!P1 LEA.HI R27, R27, R56, RZ, 0x3 ;  /* 0x000000381b1b9211 */ /* 0x000fe400078f18ff */
[----:B------:R-:W-:Y:S02]  /*12d90*/  @!P0 LEA.HI R25, R25, R26, RZ, 0x3 ;  /* 0x0000001a19198211 */ /* 0x000fe400078f18ff */
[----:B------:R-:W-:Y:S02]  /*12da0*/  @!P1 LOP3.LUT R27, R27, 0xfffffff8, RZ, 0xc0, !PT ;  /* 0xfffffff81b1b9812 */ /* 0x000fe400078ec0ff */
[----:B------:R-:W-:Y:S01]  /*12db0*/  @!P0 LOP3.LUT R25, R25, 0xfffffff8, RZ, 0xc0, !PT ;  /* 0xfffffff819198812 */ /* 0x000fe200078ec0ff */
[----:B---3--:R-:W-:-:S04]  /*12dc0*/  @!P2 IMAD.WIDE R58, R0, 0x2, R60 ;  /* 0x00000002003aa825 */ /* 0x008fc800078e023c */
[----:B------:R-:W-:-:S04]  /*12dd0*/  @!P1 IMAD.WIDE R26, R27, 0x2, R60 ;  /* 0x000000021b1a9825 */ /* 0x000fc800078e023c */
[----:B------:R-:W-:Y:S01]  /*12de0*/  @!P0 IMAD.WIDE R60, R25, 0x2, R60 ;  /* 0x00000002193c8825 */ /* 0x000fe200078e023c */
[----:B-1----:R1:W-:Y:S04]  /*12df0*/  @!P2 ST.E.128 [R58.64], R52 ;  /* 0x000000343a00a985 */ /* 0x0023e8000c101d08 */
[----:B--2---:R1:W-:Y:S04]  /*12e00*/  @!P1 ST.E.128 [R26.64], R16 ;  /* 0x000000101a009985 */ /* 0x0043e8000c101d08 */
[----:B-----5:R1:W-:Y:S02]  /*12e10*/  @!P0 ST.E.128 [R60.64], R12 ;  /* 0x0000000c3c008985 */ /* 0x0203e4000c101d08 */
.L_x_227:
[----:B--23--:R-:W-:Y:S05]  /*12e20*/  BSYNC B0 ;  /* 0x0000000000007941 */ /* 0x00cfea0003800000 */
.L_x_226:
[----:B-1----:R-:W-:Y:S01]  /*12e30*/  IADD3 R13, R57, 0x20, RZ ;  /* 0x00000020390d7810 */ /* 0x002fe20007ffe0ff */
        /* <DEDUP_REMOVED lines=22> */
.L_x_229:
[----:B------:R-:W-:Y:S05]  /*12fa0*/  BSYNC B0 ;  /* 0x0000000000007941 */ /* 0x000fea0003800000 */
.L_x_228:
[----:B--2---:R-:W-:Y:S01]  /*12fb0*/  IADD3 R13, R57, 0x40, RZ ;  /* 0x00000040390d7810 */ /* 0x004fe20007ffe0ff */
[----:B------:R2:W1:Y:S01]  /*12fc0*/  SHFL.IDX PT, R17, R3, 0x2, 0x1c1f ;  /* 0x005c1f0003117f89 */ /* 0x00046200000e0000 */
        /* <DEDUP_REMOVED lines=21> */
.L_x_231:
[----:B------:R-:W-:Y:S05]  /*13120*/  BSYNC B0 ;  /* 0x0000000000007941 */ /* 0x000fea0003800000 */
.L_x_230:
[----:B------:R-:W-:Y:S01]  /*13130*/  IADD3 R57, R57, 0x60, RZ ;  /* 0x0000006039397810 */ /* 0x000fe20007ffe0ff */
[----:B-1----:R1:W2:Y:S03]  /*13140*/  SHFL.IDX PT, R9, R3, 0x3, 0x1c1f ;  /* 0x007c1f0003097f89 */ /* 0x0022a600000e0000 */
[----:B------:R-:W-:Y:S01]  /*13150*/  ISETP.GE.AND P0, PT, R57, R24, PT ;  /* 0x000000183900720c */ /* 0x000fe20003f06270 */
[----:B------:R1:W4:-:S12]  /*13160*/  SHFL.IDX PT, R8, R2, 0x3, 0x1c1f ;  /* 0x007c1f0002087f89 */ /* 0x00031800000e0000 */
[----:B------:R-:W-:Y:S05]  /*13170*/  @P0 EXIT ;  /* 0x000000000000094d */ /* 0x000fea0003800000 */
[C---:B-12---:R-:W-:Y:S02]  /*13180*/  IADD3 R3, R0.reuse, 0x20, RZ ;  /* 0x0000002000037810 */ /* 0x046fe40007ffe0ff */
[C---:B------:R-:W-:Y:S02]  /*13190*/  ISETP.GE.AND P1, PT, R0.reuse, c[0x0][0x3c8], PT ;  /* 0x0000f20000007a0c */ /* 0x040fe40003f26270 */
[----:B------:R-:W-:Y:S02]  /*131a0*/  ISETP.GE.AND P0, PT, R3, c[0x0][0x3c8], PT ;  /* 0x0000f20003007a0c */ /* 0x000fe40003f06270 */
[----:B------:R-:W-:-:S09]  /*131b0*/  IADD3 R13, R0, 0x40, RZ ;  /* 0x00000040000d7810 */ /* 0x000fd20007ffe0ff */
[----:B----4-:R-:W-:Y:S02]  /*131c0*/  @!P1 IMAD.WIDE R10, R0, 0x2, R8 ;  /* 0x00000002000a9825 */ /* 0x010fe400078e0208 */
[----:B------:R-:W-:-:S03]  /*131d0*/  @!P0 SHF.R.S32.HI R2, RZ, 0x1f, R3 ;  /* 0x0000001fff028819 */ /* 0x000fc60000011403 */
[----:B------:R1:W-:Y:S01]  /*131e0*/  @!P1 ST.E.128 [R10.64], R40 ;  /* 0x000000280a009985 */ /* 0x0003e2000c101d08 */
[----:B------:R-:W-:-:S04]  /*131f0*/  @!P0 LEA.HI R2, R2, R3, RZ, 0x3 ;  /* 0x0000000302028211 */ /* 0x000fc800078f18ff */
[----:B------:R-:W-:-:S05]  /*13200*/  @!P0 LOP3.LUT R2, R2, 0xfffffff8, RZ, 0xc0, !PT ;  /* 0xfffffff802028812 */ /* 0x000fca00078ec0ff */
[----:B------:R-:W-:-:S05]  /*13210*/  @!P0 IMAD.WIDE R2, R2, 0x2, R8 ;  /* 0x0000000202028825 */ /* 0x000fca00078e0208 */
[----:B------:R1:W-:Y:S01]  /*13220*/  @!P0 ST.E.128 [R2.64], R28 ;  /* 0x0000001c02008985 */ /* 0x0003e2000c101d08 */
[----:B------:R-:W-:-:S13]  /*13230*/  ISETP.GE.AND P0, PT, R13, c[0x0][0x3c8], PT ;  /* 0x0000f2000d007a0c */ /* 0x000fda0003f06270 */
[----:B------:R-:W-:Y:S05]  /*13240*/  @P0 EXIT ;  /* 0x000000000000094d */ /* 0x000fea0003800000 */
[----:B------:R-:W-:-:S04]  /*13250*/  SHF.R.S32.HI R0, RZ, 0x1f, R13 ;  /* 0x0000001fff007819 */ /* 0x000fc8000001140d */
[----:B------:R-:W-:-:S04]  /*13260*/  LEA.HI R0, R0, R13, RZ, 0x3 ;  /* 0x0000000d00007211 */ /* 0x000fc800078f18ff */
[----:B-1----:R-:W-:-:S05]  /*13270*/  LOP3.LUT R3, R0, 0xfffffff8, RZ, 0xc0, !PT ;  /* 0xfffffff800037812 */ /* 0x002fca00078ec0ff */
[----:B------:R-:W-:-:S05]  /*13280*/  IMAD.WIDE R8, R3, 0x2, R8 ;  /* 0x0000000203087825 */ /* 0x000fca00078e0208 */
[----:B------:R-:W-:Y:S01]  /*13290*/  ST.E.128 [R8.64], R4 ;  /* 0x0000000408007985 */ /* 0x000fe2000c101d08 */
[----:B------:R-:W-:Y:S05]  /*132a0*/  EXIT ;  /* 0x000000000000794d */ /* 0x000fea0003800000 */
.L_x_225:
[----:B------:R-:W1:Y:S01]  /*132b0*/  S2R R7, SR_TID.X ;  /* 0x0000000000077919 */ /* 0x000e620000002100 */
[----:B------:R-:W-:Y:S03]  /*132c0*/  BSSY B0, `(.L_x_232) ;  /* 0x0000027000007945 */ /* 0x000fe60003800000 */
[----:B------:R-:W2:Y:S01]  /*132d0*/  S2R R8, SR_CTAID.Z ;  /* 0x0000000000087919 */ /* 0x000ea20000002700 */
[----:B-1----:R-:W-:Y:S02]  /*132e0*/  ISETP.GT.AND P0, PT, R7, 0x7f, PT ;  /* 0x0000007f0700780c */ /* 0x002fe40003f04270 */
[----:B--2---:R-:W-:-:S11]  /*132f0*/  SHF.R.S32.HI R11, RZ, 0x1f, R8 ;  /* 0x0000001fff0b7819 */ /* 0x004fd60000011408 */
[----:B------:R-:W-:Y:S05]  /*13300*/  @P0 BRA `(.L_x_233) ;  /* 0x0000022000000947 */ /* 0x000fea0003800000 */
[----:B------:R-:W1:Y:S01]  /*13310*/  S2R R0, SR_CTAID.X ;  /* 0x0000000000007919 */ /* 0x000e620000002500 */
[----:B------:R-:W-:-:S05]  /*13320*/  MOV R2, c[0x0][0x4e8] ;  /* 0x00013a0000027a02 */ /* 0x000fca0000000f00 */
[----:B------:R-:W-:Y:S01]  /*13330*/  IMAD R3, R2, c[0x0][0x388], RZ ;  /* 0x0000e20002037a24 */ /* 0x000fe200078e02ff */
[----:B-1----:R-:W-:-:S04]  /*13340*/  LEA R0, R0, R7, 0x7 ;  /* 0x0000000700007211 */ /* 0x002fc800078e38ff */
[----:B------:R-:W-:-:S13]  /*13350*/  ISETP.GE.AND P0, PT, R0, R3, PT ;  /* 0x000000030000720c */ /* 0x000fda0003f06270 */
[----:B------:R-:W-:Y:S05]  /*13360*/  @P0 BRA `(.L_x_233) ;  /* 0x000001c000000947 */ /* 0x000fea0003800000 */
[----:B------:R-:W1:Y:S01]  /*13370*/  S2R R9, SR_CTAID.Y ;  /* 0x0000000000097919 */ /* 0x000e620000002600 */
[----:B------:R-:W-:Y:S02]  /*13380*/  ISETP.NE.AND P0, PT, R2, 0x1, PT ;  /* 0x000000010200780c */ /* 0x000fe40003f05270 */
[----:B------:R-:W-:-:S11]  /*13390*/  MOV R5, R0 ;  /* 0x0000000000057202 */ /* 0x000fd60000000f00 */
[----:B------:R-:W-:-:S05]  /*133a0*/  @P0 IMAD.HI.U32 R6, R0, c[0x0][0x4ec], RZ ;  /* 0x00013b0000060a27 */ /* 0x000fca00078e00ff */
[----:B------:R-:W-:Y:S02]  /*133b0*/  @P0 SHF.R.U32.HI R5, RZ, c[0x0][0x4f0], R6 ;  /* 0x00013c00ff050a19 */ /* 0x000fe40000011606 */
[----:B-1----:R-:W-:Y:S01]  /*133c0*/  SHF.R.S32.HI R4, RZ, 0x1f, R9 ;  /* 0x0000001fff047819 */ /* 0x002fe20000011409 */
[----:B------:R-:W-:-:S04]  /*133d0*/  IMAD.WIDE.U32 R2, R9, c[0x0][0x490], RZ ;  /* 0x0001240009027a25 */ /* 0x000fc800078e00ff */
[----:B------:R-:W-:Y:S02]  /*133e0*/  IMAD R4, R4, c[0x0][0x490], RZ ;  /* 0x0001240004047a24 */ /* 0x000fe400078e02ff */
[----:B------:R-:W-:Y:S02]  /*133f0*/  IMAD.MOV.U32 R12, RZ, RZ, R2 ;  /* 0x000000ffff0c7224 */ /* 0x000fe400078e0002 */
[----:B------:R-:W-:Y:S01]  /*13400*/  IMAD R13, R9, c[0x0][0x494], R4 ;  /* 0x00012500090d7a24 */ /* 0x000fe200078e0204 */
[----:B------:R-:W-:-:S04]  /*13410*/  IADD3 R9, -R5, RZ, RZ ;  /* 0x000000ff05097210 */ /* 0x000fc80007ffe1ff */
[----:B------:R-:W-:Y:S01]  /*13420*/  IADD3 R13, R3, R13, RZ ;  /* 0x0000000d030d7210 */ /* 0x000fe20007ffe0ff */
[----:B------:R-:W-:Y:S02]  /*13430*/  IMAD R3, R11, c[0x0][0x498], RZ ;  /* 0x000126000b037a24 */ /* 0x000fe400078e02ff */
[----:B------:R-:W-:Y:S02]  /*13440*/  IMAD R4, R9, c[0x0][0x4e8], R0 ;  /* 0x00013a0009047a24 */ /* 0x000fe400078e0200 */
[----:B------:R-:W-:-:S03]  /*13450*/  IMAD.WIDE.U32 R12, R8, c[0x0][0x498], R12 ;  /* 0x00012600080c7a25 */ /* 0x000fc600078e000c */
[----:B------:R-:W-:Y:S01]  /*13460*/  SHF.R.S32.HI R2, RZ, 0x1f, R4 ;  /* 0x0000001fff027819 */ /* 0x000fe20000011404 */
[----:B------:R-:W-:Y:S01]  /*13470*/  IMAD R0, R8, c[0x0][0x49c], R3 ;  /* 0x0001270008007a24 */ /* 0x000fe200078e0203 */
[----:B------:R-:W-:Y:S02]  /*13480*/  SHF.R.S32.HI R3, RZ, 0x1f, R5 ;  /* 0x0000001fff037819 */ /* 0x000fe40000011405 */
[----:B------:R-:W-:Y:S01]  /*13490*/  IADD3 R12, P0, R5, R12, RZ ;  /* 0x0000000c050c7210 */ /* 0x000fe20007f1e0ff */
[----:B------:R-:W-:-:S03]  /*134a0*/  IMAD R5, R2, c[0x0][0x488], RZ ;  /* 0x0001220002057a24 */ /* 0x000fc600078e02ff */
[----:B------:R-:W-:Y:S01]  /*134b0*/  IADD3.X R13, R3, R13, R0, P0, !PT ;  /* 0x0000000d030d7210 */ /* 0x000fe200007fe400 */
[----:B------:R-:W-:-:S04]  /*134c0*/  IMAD R5, R4, c[0x0][0x48c], R5 ;  /* 0x0001230004057a24 */ /* 0x000fc800078e0205 */
[----:B------:R-:W-:-:S05]  /*134d0*/  IMAD.WIDE.U32 R12, R4, c[0x0][0x488], R12 ;  /* 0x00012200040c7a25 */ /* 0x000fca00078e000c */
[----:B------:R-:W-:Y:S02]  /*134e0*/  IADD3 R5, R13, R5, RZ ;  /* 0x000000050d057210 */ /* 0x000fe40007ffe0ff */
[----:B------:R-:W-:-:S04]  /*134f0*/  LEA R2, P0, R12, c[0x0][0x450], 0x2 ;  /* 0x000114000c027a11 */ /* 0x000fc800078010ff */
[----:B------:R-:W-:Y:S01]  /*13500*/  LEA.HI.X R3, R12, c[0x0][0x454], R5, 0x2, P0 ;  /* 0x000115000c037a11 */ /* 0x000fe200000f1405 */
[----:B------:R-:W-:-:S05]  /*13510*/  IMAD.MOV.U32 R5, RZ, RZ, -0x800000 ;  /* 0xff800000ff057424 */ /* 0x000fca00078e00ff */
[----:B------:R1:W-:Y:S03]  /*13520*/  STG.E [R2.64], R5 ;  /* 0x0000000502007986 */ /* 0x0003e6000c101908 */
.L_x_233:
[----:B------:R-:W-:Y:S05]  /*13530*/  BSYNC B0 ;  /* 0x0000000000007941 */ /* 0x000fea0003800000 */
.L_x_232:
[----:B------:R-:W2:Y:S01]  /*13540*/  S2R R12, SR_CTAID.Y ;  /* 0x00000000000c7919 */ /* 0x000ea20000002600 */
[----:B------:R-:W-:Y:S01]  /*13550*/  SHF.R.S32.HI R4, RZ, 0x1f, R7 ;  /* 0x0000001fff047819 */ /* 0x000fe20000011407 */
[----:B------:R-:W-:Y:S01]  /*13560*/  IMAD R11, R11, c[0x0][0x3f0], RZ ;  /* 0x0000fc000b0b7a24 */ /* 0x000fe200078e02ff */
[----:B-1----:R-:W-:Y:S01]  /*13570*/  MOV R3, c[0x0][0x4e8] ;  /* 0x00013a0000037a02 */ /* 0x002fe20000000f00 */
[----:B------:R-:W1:Y:S01]  /*13580*/  S2R R5, SR_CTAID.X ;  /* 0x0000000000057919 */ /* 0x000e620000002500 */
[----:B------:R-:W-:Y:S01]  /*13590*/  LEA.HI R4, R4, R7, RZ, 0x2 ;  /* 0x0000000704047211 */ /* 0x000fe200078f10ff */
[----:B------:R-:W-:Y:S01]  /*135a0*/  BSSY B0, `(.L_x_234) ;  /* 0x0000038000007945 */ /* 0x000fe20003800000 */
[C---:B------:R-:W-:Y:S01]  /*135b0*/  ISETP.NE.AND P0, PT, R3.reuse, 0x1, PT ;  /* 0x000000010300780c */ /* 0x040fe20003f05270 */
[----:B------:R-:W-:Y:S01]  /*135c0*/  IMAD R3, R3, c[0x0][0x388], RZ ;  /* 0x0000e20003037a24 */ /* 0x000fe200078e02ff */
[----:B------:R-:W-:Y:S02]  /*135d0*/  LOP3.LUT R2, R4, 0xfffffffc, RZ, 0xc0, !PT ;  /* 0xfffffffc04027812 */ /* 0x000fe400078ec0ff */
[----:B------:R-:W-:-:S03]  /*135e0*/  SHF.R.S32.HI R4, RZ, 0x2, R4 ;  /* 0x00000002ff047819 */ /* 0x000fc60000011404 */
[----:B------:R-:W-:-:S05]  /*135f0*/  IMAD.IADD R7, R7, 0x1, -R2 ;  /* 0x0000000107077824 */ /* 0x000fca00078e0a02 */
[CC--:B------:R-:W-:Y:S02]  /*13600*/  LEA R6, R7.reuse, R4.reuse, 0x5 ;  /* 0x0000000407067211 */ /* 0x0c0fe400078e28ff */
[----:B------:R-:W-:Y:S02]  /*13610*/  SHF.L.U32 R7, R7, 0x3, RZ ;  /* 0x0000000307077819 */ /* 0x000fe400000006ff */
[----:B--2---:R-:W-:Y:S01]  /*13620*/  SHF.R.S32.HI R0, RZ, 0x1f, R12 ;  /* 0x0000001fff007819 */ /* 0x004fe2000001140c */
[C---:B-1----:R-:W-:Y:S01]  /*13630*/  IMAD R6, R5.reuse, 0x80, R6 ;  /* 0x0000008005067824 */ /* 0x042fe200078e0206 */
[----:B------:R-:W-:-:S03]  /*13640*/  LEA R4, R5, R4, 0x7 ;  /* 0x0000000405047211 */ /* 0x000fc600078e38ff */
[----:B------:R-:W-:Y:S01]  /*13650*/  IMAD R9, R0, c[0x0][0x3e8], RZ ;  /* 0x0000fa0000097a24 */ /* 0x000fe200078e02ff */
[----:B------:R-:W-:Y:S01]  /*13660*/  IADD3 R5, R7, 0x40, RZ ;  /* 0x0000004007057810 */ /* 0x000fe20007ffe0ff */
[----:B------:R-:W-:-:S04]  /*13670*/  @P0 IMAD.HI.U32 R2, R6, c[0x0][0x4ec], RZ ;  /* 0x00013b0006020a27 */ /* 0x000fc800078e00ff */
[C---:B------:R-:W-:Y:S02]  /*13680*/  IMAD R9, R12.reuse, c[0x0][0x3ec], R9 ;  /* 0x0000fb000c097a24 */ /* 0x040fe400078e0209 */
[----:B------:R-:W-:-:S04]  /*13690*/  IMAD.WIDE.U32 R12, R12, c[0x0][0x3e8], RZ ;  /* 0x0000fa000c0c7a25 */ /* 0x000fc800078e00ff */
[----:B------:R-:W-:Y:S01]  /*136a0*/  IMAD R0, R8, c[0x0][0x3f4], R11 ;  /* 0x0000fd0008007a24 */ /* 0x000fe200078e020b */
[----:B------:R-:W-:Y:S01]  /*136b0*/  IADD3 R13, R13, R9, RZ ;  /* 0x000000090d0d7210 */ /* 0x000fe20007ffe0ff */
[----:B------:R-:W-:Y:S01]  /*136c0*/  IMAD.MOV.U32 R9, RZ, RZ, R6 ;  /* 0x000000ffff097224 */ /* 0x000fe200078e0006 */
[----:B------:R-:W-:-:S03]  /*136d0*/  @P0 SHF.R.U32.HI R9, RZ, c[0x0][0x4f0], R2 ;  /* 0x00013c00ff090a19 */ /* 0x000fc60000011602 */
[----:B------:R-:W-:Y:S01]  /*136e0*/  IMAD.WIDE.U32 R12, R8, c[0x0][0x3f0], R12 ;  /* 0x0000fc00080c7a25 */ /* 0x000fe200078e000c */
[----:B------:R-:W-:Y:S02]  /*136f0*/  SHF.R.S32.HI R2, RZ, 0x1f, R9 ;  /* 0x0000001fff027819 */ /* 0x000fe40000011409 */
[----:B------:R-:W-:Y:S01]  /*13700*/  IADD3 R11, -R9, RZ, RZ ;  /* 0x000000ff090b7210 */ /* 0x000fe20007ffe1ff */
[----:B------:R-:W-:Y:S02]  /*13710*/  IMAD.IADD R13, R13, 0x1, R0 ;  /* 0x000000010d0d7824 */ /* 0x000fe400078e0200 */
[----:B------:R-:W-:Y:S02]  /*13720*/  IMAD R2, R2, c[0x0][0x3e0], RZ ;  /* 0x0000f80002027a24 */ /* 0x000fe400078e02ff */
[----:B------:R-:W-:Y:S01]  /*13730*/  IMAD R11, R11, c[0x0][0x4e8], R6 ;  /* 0x00013a000b0b7a24 */ /* 0x000fe200078e0206 */
[----:B------:R-:W-:Y:S01]  /*13740*/  IADD3 R6, R7, 0x20, RZ ;  /* 0x0000002007067810 */ /* 0x000fe20007ffe0ff */
[----:B------:R-:W-:-:S03]  /*13750*/  IMAD.WIDE.U32 R12, R9, c[0x0][0x3e0], R12 ;  /* 0x0000f800090c7a25 */ /* 0x000fc600078e000c */
[----:B------:R-:W-:Y:S01]  /*13760*/  SHF.R.S32.HI R0, RZ, 0x1f, R11 ;  /* 0x0000001fff007819 */ /* 0x000fe2000001140b */
[----:B------:R-:W-:-:S04]  /*13770*/  IMAD R9, R9, c[0x0][0x3e4], R2 ;  /* 0x0000f90009097a24 */ /* 0x000fc800078e0202 */
[----:B------:R-:W-:Y:S01]  /*13780*/  IMAD R0, R0, c[0x0][0x3d8], RZ ;  /* 0x0000f60000007a24 */ /* 0x000fe200078e02ff */
[----:B------:R-:W-:-:S03]  /*13790*/  IADD3 R13, R13, R9, RZ ;  /* 0x000000090d0d7210 */ /* 0x000fc60007ffe0ff */
[C---:B------:R-:W-:Y:S02]  /*137a0*/  IMAD R0, R11.reuse, c[0x0][0x3dc], R0 ;  /* 0x0000f7000b007a24 */ /* 0x040fe400078e0200 */
[----:B------:R-:W-:-:S04]  /*137b0*/  IMAD.WIDE.U32 R8, R11, c[0x0][0x3d8], R12 ;  /* 0x0000f6000b087a25 */ /* 0x000fc800078e000c */
[----:B------:R-:W-:Y:S01]  /*137c0*/  IMAD.IADD R11, R9, 0x1, R0 ;  /* 0x00000001090b7824 */ /* 0x000fe200078e0200 */
[----:B------:R-:W-:-:S04]  /*137d0*/  LEA R9, P0, R8, c[0x0][0x380], 0x1 ;  /* 0x0000e00008097a11 */ /* 0x000fc800078008ff */
[----:B------:R-:W-:Y:S01]  /*137e0*/  LEA.HI.X R8, R8, c[0x0][0x384], R11, 0x1, P0 ;  /* 0x0000e10008087a11 */ /* 0x000fe200000f0c0b */
[----:B------:R1:W2:Y:S01]  /*137f0*/  SHFL.IDX PT, R10, R9, RZ, 0x1c1f ;  /* 0x001c1fff090a7589 */ /* 0x0002a200000e0000 */
[----:B------:R-:W-:-:S03]  /*13800*/  ISETP.GE.AND P0, PT, R4, R3, PT ;  /* 0x000000030400720c */ /* 0x000fc60003f06270 */
[----:B------:R1:W3:Y:S10]  /*13810*/  SHFL.IDX PT, R11, R8, RZ, 0x1c1f ;  /* 0x001c1fff080b7589 */ /* 0x0002f400000e0000 */
[----:B------:R-:W-:Y:S05]  /*13820*/  @P0 BRA `(.L_x_235) ;  /* 0x000000f000000947 */ /* 0x000fea0003800000 */
[----:B------:R-:W-:Y:S02]  /*13830*/  ISETP.GE.AND P1, PT, R6, c[0x0][0x3c8], PT ;  /* 0x0000f20006007a0c */ /* 0x000fe40003f26270 */
[----:B------:R-:W-:-:S02]  /*13840*/  ISETP.GE.AND P0, PT, R5, c[0x0][0x3c8], PT ;  /* 0x0000f20005007a0c */ /* 0x000fc40003f06270 */
        /* <DEDUP_REMOVED lines=13> */
.L_x_235:
[----:B------:R-:W-:Y:S05]  /*13920*/  BSYNC B0 ;  /* 0x0000000000007941 */ /* 0x000fea0003800000 */
.L_x_234:
[----:B------:R-:W-:Y:S01]  /*13930*/  IADD3 R0, R4, 0x20, RZ ;  /* 0x0000002004007810 */ /* 0x000fe20007ffe0ff */
[----:B--23--:R2:W3:Y:S01]  /*13940*/  SHFL.IDX PT, R11, R8, 0x1, 0x1c1f ;  /* 0x003c1f00080b7f89 */ /* 0x00c4e200000e0000 */
        /* <DEDUP_REMOVED lines=19> */
.L_x_237:
[----:B------:R-:W-:Y:S05]  /*13a80*/  BSYNC B0 ;  /* 0x0000000000007941 */ /* 0x000fea0003800000 */
.L_x_236:
[----:B------:R-:W-:Y:S01]  /*13a90*/  IADD3 R0, R4, 0x40, RZ ;  /* 0x0000004004007810 */ /* 0x000fe20007ffe0ff */
[----:B---3--:R3:W1:Y:S01]  /*13aa0*/  SHFL.IDX PT, R11, R8, 0x2, 0x1c1f ;  /* 0x005c1f00080b7f89 */ /* 0x00866200000e0000 */
        /* <DEDUP_REMOVED lines=19> */
.L_x_239:
[----:B------:R-:W-:Y:S05]  /*13be0*/  BSYNC B0 ;  /* 0x0000000000007941 */ /* 0x000fea0003800000 */
.L_x_238:
[----:B------:R-:W-:Y:S01]  /*13bf0*/  IADD3 R4, R4, 0x60, RZ ;  /* 0x0000006004047810 */ /* 0x000fe20007ffe0ff */
[----:B-1----:R1:W2:Y:S03]  /*13c00*/  SHFL.IDX PT, R11, R8, 0x3, 0x1c1f ;  /* 0x007c1f00080b7f89 */ /* 0x0022a600000e0000 */
[----:B------:R-:W-:Y:S01]  /*13c10*/  ISETP.GE.AND P0, PT, R4, R3, PT ;  /* 0x000000030400720c */ /* 0x000fe20003f06270 */
[----:B----4-:R1:W4:-:S12]  /*13c20*/  SHFL.IDX PT, R10, R9, 0x3, 0x1c1f ;  /* 0x007c1f00090a7f89 */ /* 0x01031800000e0000 */
[----:B------:R-:W-:Y:S05]  /*13c30*/  @P0 EXIT ;  /* 0x000000000000094d */ /* 0x000fea0003800000 */
[----:B------:R-:W-:Y:S02]  /*13c40*/  ISETP.GE.AND P0, PT, R6, c[0x0][0x3c8], PT ;  /* 0x0000f20006007a0c */ /* 0x000fe40003f06270 */
[----:B------:R-:W-:-:S11]  /*13c50*/  ISETP.GE.AND P1, PT, R7, c[0x0][0x3c8], PT ;  /* 0x0000f20007007a0c */ /* 0x000fd60003f26270 */
[----:B------:R-:W-:-:S04]  /*13c60*/  @!P0 SHF.R.S32.HI R3, RZ, 0x1f, R6 ;  /* 0x0000001fff038819 */ /* 0x000fc80000011406 */
[----:B------:R-:W-:Y:S01]  /*13c70*/  @!P0 LEA.HI R3, R3, R6, RZ, 0x3 ;  /* 0x0000000603038211 */ /* 0x000fe200078f18ff */
[----:B--2-4-:R-:W-:-:S03]  /*13c80*/  @!P1 IMAD.WIDE R6, R7, 0x2, R10 ;  /* 0x0000000207069825 */ /* 0x014fc600078e020a */
[----:B------:R-:W-:Y:S02]  /*13c90*/  @!P0 LOP3.LUT R3, R3, 0xfffffff8, RZ, 0xc0, !PT ;  /* 0xfffffff803038812 */ /* 0x000fe400078ec0ff */
[----:B------:R2:W-:Y:S03]  /*13ca0*/  @!P1 ST.E.128 [R6.64], RZ ;  /* 0x000000ff06009985 */ /* 0x0005e6000c101d08 */
[----:B------:R-:W-:-:S05]  /*13cb0*/  @!P0 IMAD.WIDE R2, R3, 0x2, R10 ;  /* 0x0000000203028825 */ /* 0x000fca00078e020a */
[----:B------:R2:W-:Y:S01]  /*13cc0*/  @!P0 ST.E.128 [R2.64], RZ ;  /* 0x000000ff02008985 */ /* 0x0005e2000c101d08 */
[----:B------:R-:W-:-:S13]  /*13cd0*/  ISETP.GE.AND P0, PT, R5, c[0x0][0x3c8], PT ;  /* 0x0000f20005007a0c */ /* 0x000fda0003f06270 */
[----:B------:R-:W-:Y:S05]  /*13ce0*/  @P0 EXIT ;  /* 0x000000000000094d */ /* 0x000fea0003800000 */
[----:B------:R-:W-:-:S04]  /*13cf0*/  SHF.R.S32.HI R0, RZ, 0x1f, R5 ;  /* 0x0000001fff007819 */ /* 0x000fc80000011405 */
[----:B------:R-:W-:-:S04]  /*13d00*/  LEA.HI R0, R0, R5, RZ, 0x3 ;  /* 0x0000000500007211 */ /* 0x000fc800078f18ff */
[----:B--2---:R-:W-:-:S05]  /*13d10*/  LOP3.LUT R3, R0, 0xfffffff8, RZ, 0xc0, !PT ;  /* 0xfffffff800037812 */ /* 0x004fca00078ec0ff */
[----:B------:R-:W-:-:S05]  /*13d20*/  IMAD.WIDE R10, R3, 0x2, R10 ;  /* 0x00000002030a7825 */ /* 0x000fca00078e020a */
[----:B------:R-:W-:Y:S01]  /*13d30*/  ST.E.128 [R10.64], RZ ;  /* 0x000000ff0a007985 */ /* 0x000fe2000c101d08 */
[----:B------:R-:W-:Y:S05]  /*13d40*/  EXIT ;  /* 0x000000000000794d */ /* 0x000fea0003800000 */
.L_x_240:
        /* <DEDUP_REMOVED lines=11> */
.L_x_757:


//--------------------- .text._ZN7cutlass13device_kernelIN5flash19enable_sm80_to_sm89INS1_16FlashAttnFwdSm80INS1_25CollectiveMainloopFwdSm80ILi4ELi1ELb0EN4cute5tupleIJNS5_1CILi128EEENS7_ILi48EEENS7_ILi96EEEEEELi96ENS_6half_tEfNS_4arch4Sm80ELb0ELb1ELb1ELb1ELb0ELb0ELb1ELb0EEENS1_21CollectiveEpilogueFwdINS6_IJS8_SA_S9_EEENS6_IJNS7_ILi1EEESI_SI_EEESC_SE_Li128ELb1ELb1ELb0ELb0EEENS1_19SingleTileSchedulerILb1ELb0ELb1ELi128EEEEEEEEEvNT_6ParamsE --------------------------
	.section	.text._ZN7cutlass13device_kernelIN5flash19enable_sm80_to_sm89INS1_16FlashAttnFwdSm80INS1_25CollectiveMainloopFwdSm80ILi4ELi1ELb0EN4cute5tupleIJNS5_1CILi128EEENS7_ILi48EEENS7_ILi96EEEEEELi96ENS_6half_tEfNS_4arch4Sm80ELb0ELb1ELb1ELb1ELb0ELb0ELb1ELb0EEENS1_21CollectiveEpilogueFwdINS6_IJS8_SA_S9_EEENS6_IJNS7_ILi1EEESI_SI_EEESC_SE_Li128ELb1ELb1ELb0ELb0EEENS1_19SingleTileSchedulerILb1ELb0ELb1ELi128EEEEEEEEEvNT_6ParamsE,"ax",@progbits
	.sectioninfo	@"SHI_REGISTERS=255"
	.align	128
.text._ZN7cutlass13device_kernelIN5flash19enable_sm80_to_sm89INS1_16FlashAttnFwdSm80INS1_25CollectiveMainloopFwdSm80ILi4ELi1ELb0EN4cute5tupleIJNS5_1CILi128EEENS7_ILi48EEENS7_ILi96EEEEEELi96ENS_6half_tEfNS_4arch4Sm80ELb0ELb1ELb1ELb1ELb0ELb0ELb1ELb0EEENS1_21CollectiveEpilogueFwdINS6_IJS8_SA_S9_EEENS6_IJNS7_ILi1EEESI_SI_EEESC_SE_Li128ELb1ELb1ELb0ELb0EEENS1_19SingleTileSchedulerILb1ELb0ELb1ELi128EEEEEEEEEvNT_6ParamsE:
        .type           _ZN7cutlass13device_kernelIN5flash19enable_sm80_to_sm89INS1_16FlashAttnFwdSm80INS1_25CollectiveMainloopFwdSm80ILi4ELi1ELb0EN4cute5tupleIJNS5_1CILi128EEENS7_ILi48EEENS7_ILi96EEEEEELi96ENS_6half_tEfNS_4arch4Sm80ELb0ELb1ELb1ELb1ELb0ELb0ELb1ELb0EEENS1_21CollectiveEpilogueFwdINS6_IJS8_SA_S9_EEENS6_IJNS7_ILi1EEESI_SI_EEESC_SE_Li128ELb1ELb1ELb0ELb0EEENS1_19SingleTileSchedulerILb1ELb0ELb1ELi128EEEEEEEEEvNT_6ParamsE,@function
        .size           _ZN7cutlass13device_kernelIN5flash19enable_sm80_to_sm89INS1_16FlashAttnFwdSm80INS1_25CollectiveMainloopFwdSm80ILi4ELi1ELb0EN4cute5tupleIJNS5_1CILi128EEENS7_ILi48EEENS7_ILi96EEEEEELi96ENS_6half_tEfNS_4arch4Sm80ELb0ELb1ELb1ELb1ELb0ELb0ELb1ELb0EEENS1_21CollectiveEpilogueFwdINS6_IJS8_SA_S9_EEENS6_IJNS7_ILi1EEESI_SI_EEESC_SE_Li128ELb1ELb1ELb0ELb0EEENS1_19SingleTileSchedulerILb1ELb0ELb1ELi128EEEEEEEEEvNT_6ParamsE,(.L_x_758 - _ZN7cutlass13device_kernelIN5flash19enable_sm80_to_sm89INS1_16FlashAttnFwdSm80INS1_25CollectiveMainloopFwdSm80ILi4ELi1ELb0EN4cute5tupleIJNS5_1CILi128EEENS7_ILi48EEENS7_ILi96EEEEEELi96ENS_6half_tEfNS_4arch4Sm80ELb0ELb1ELb1ELb1ELb0ELb0ELb1ELb0EEENS1_21CollectiveEpilogueFwdINS6_IJS8_SA_S9_EEENS6_IJNS7_ILi1EEESI_SI_EEESC_SE_Li128ELb1ELb1ELb0ELb0EEENS1_19SingleTileSchedulerILb1ELb0ELb1ELi128EEEEEEEEEvNT_6ParamsE)
        .other          _ZN7cutlass13device_kernelIN5flash19enable_sm80_to_sm89INS1_16FlashAttnFwdSm80INS1_25CollectiveMainloopFwdSm80ILi4ELi1ELb0EN4cute5tupleIJNS5_1CILi128EEENS7_ILi48EEENS7_ILi96EEEEEELi96ENS_6half_tEfNS_4arch4Sm80ELb0ELb1ELb1ELb1ELb0ELb0ELb1ELb0EEENS1_21CollectiveEpilogueFwdINS6_IJS8_SA_S9_EEENS6_IJNS7_ILi1EEESI_SI_EEESC_SE_Li128ELb1ELb1ELb0ELb0EEENS1_19SingleTileSchedulerILb1ELb0ELb1ELi128EEEEEEEEEvNT_6ParamsE,@"STO_CUDA_ENTRY STV_DEFAULT"
_ZN7cutlass13device_kernelIN5flash19enable_sm80_to_sm89INS1_16FlashAttnFwdSm80INS1_25CollectiveMainloopFwdSm80ILi4ELi1ELb0EN4cute5tupleIJNS5_1CILi128EEENS7_ILi48EEENS7_ILi96EEEEEELi96ENS_6half_tEfNS_4arch4Sm80ELb0ELb1ELb1ELb1ELb0ELb0ELb1ELb0EEENS1_21CollectiveEpilogueFwdINS6_IJS8_SA_S9_EEENS6_IJNS7_ILi1EEESI_SI_EEESC_SE_Li128ELb1ELb1ELb0ELb0EEENS1_19SingleTileSchedulerILb1ELb0ELb1ELi128EEEEEEEEEvNT_6ParamsE:
[----:B------:R-:W-:Y:S02]  /*0000*/  MOV R1, c[0x0][0x28] ;  /* 0x00000a0000017a02 */ /* 0x000fe40000000f00 */
[----:B------:R-:W1:Y:S01]  /*0010*/  S2R R129, SR_TID.X ;  /* 0x0000000000817919 */ /* 0x000e620000002100 */
[----:B------:R-:W-:Y:S01]  /*0020*/  IMAD.MOV.U32 R29, RZ, RZ, 0x4 ;  /* 0x00000004ff1d7424 */ /* 0x000fe200078e00ff */
[----:B------:R-:W2:Y:S01]  /*0030*/  S2UR UR4, SR_CTAID.X ;  /* 0x00000000000479c3 */ /* 0x000ea20000002500 */
[----:B------:R-:W-:Y:S01]  /*0040*/  ULDC.64 UR8, c[0x0][0x118] ;  /* 0x0000460000087ab9 */ /* 0x000fe20000000a00 */
[----:B------:R-:W3:Y:S01]  /*0050*/  S2R R5, SR_CTAID.Z ;  /* 0x0000000000057919 */ /* 0x000ee20000002700 */
[----:B------:R-:W-:Y:S02]  /*0060*/  IADD3 R1, R1, -0x70, RZ ;  /* 0xffffff9001017810 */ /* 0x000fe40007ffe0ff */
[----:B-1----:R-:W-:Y:S01]  /*0070*/  SHF.R.U32.HI R0, RZ, 0x5, R129 ;  /* 0x00000005ff007819 */ /* 0x002fe20000011681 */
[----:B---3--:R-:W-:-:S05]  /*0080*/  IMAD.WIDE R2, R5, R29, c[0x0][0x568] ;  /* 0x00015a0005027625 */ /* 0x008fca00078e021d */
[----:B------:R-:W1:Y:S02]  /*0090*/  SHFL.IDX PT, R0, R0, RZ, 0x1f ;  /* 0x00001fff00007589 */ /* 0x000e6400000e0000 */
[----:B-1----:R-:W-:-:S13]  /*00a0*/  ISETP.NE.AND P0, PT, R0, RZ, PT ;  /* 0x000000ff0000720c */ /* 0x002fda0003f05270 */
[----:B--2---:R-:W-:Y:S05]  /*00b0*/  @!P0 BRA `(.L_x_241) ;  /* 0x0000015000008947 */ /* 0x004fea0003800000 */
[----:B------:R-:W-:-:S04]  /*00c0*/  ISETP.NE.U32.AND P0, PT, RZ, c[0x0][0x568], PT ;  /* 0x00015a00ff007a0c */ /* 0x000fc80003f05070 */
[----:B------:R-:W-:-:S13]  /*00d0*/  ISETP.NE.AND.EX P0, PT, RZ, c[0x0][0x56c], PT, P0 ;  /* 0x00015b00ff007a0c */ /* 0x000fda0003f05300 */
[----:B------:R-:W-:Y:S05]  /*00e0*/  @!P0 BRA `(.L_x_242) ;  /* 0x0000002000008947 */ /* 0x000fea0003800000 */
[----:B------:R1:W5:Y:S01]  /*00f0*/  LDG.E R0, [R2.64] ;  /* 0x0000000802007981 */ /* 0x000362000c1e1900 */
[----:B------:R-:W-:Y:S05]  /*0100*/  BRA `(.L_x_243) ;  /* 0x0000009000007947 */ /* 0x000fea0003800000 */
.L_x_242:
        /* <DEDUP_REMOVED lines=8> */
.L_x_244:
[----:B------:R-:W-:-:S04]  /*0190*/  MOV R0, c[0x0][0x54c] ;  /* 0x0001530000007a02 */ /* 0x000fc80000000f00 */
.L_x_243:
[----:B------:R-:W-:Y:S01]  /*01a0*/  USHF.L.U32 UR4, UR4, 0x7, URZ ;  /* 0x0000000704047899 */ /* 0x000fe2000800063f */
[----:B-----5:R-:W-:-:S05]  /*01b0*/  IMAD R0, R0, c[0x0][0x548], RZ ;  /* 0x0001520000007a24 */ /* 0x020fca00078e02ff */
[----:B------:R-:W-:-:S04]  /*01c0*/  MOV R10, UR4 ;  /* 0x00000004000a7c02 */ /* 0x000fc80008000f00 */
[----:B------:R-:W-:-:S04]  /*01d0*/  ISETP.GE.AND P0, PT, R10, R0, PT ;  /* 0x000000000a00720c */ /* 0x000fc80003f06270 */
[----:B------:R-:W-:-:S05]  /*01e0*/  SEL R0, R5, 0xffffffff, !P0 ;  /* 0xffffffff05007807 */ /* 0x000fca0004000000 */
[----:B------:R2:W-:Y:S01]  /*01f0*/  STL [R1+0x6c], R0 ;  /* 0x00006c0001007387 */ /* 0x0005e20000100800 */
[----:B------:R-:W-:Y:S05]  /*0200*/  BRA `(.L_x_245) ;  /* 0x0000014000007947 */ /* 0x000fea0003800000 */
.L_x_241:
[----:B------:R-:W-:-:S04]  /*0210*/  ISETP.NE.U32.AND P0, PT, RZ, c[0x0][0x568], PT ;  /* 0x00015a00ff007a0c */ /* 0x000fc80003f05070 */
[----:B------:R-:W-:-:S13]  /*0220*/  ISETP.NE.AND.EX P0, PT, RZ, c[0x0][0x56c], PT, P0 ;  /* 0x00015b00ff007a0c */ /* 0x000fda0003f05300 */
[----:B------:R-:W-:Y:S05]  /*0230*/  @!P0 BRA `(.L_x_246) ;  /* 0x0000002000008947 */ /* 0x000fea0003800000 */
[----:B------:R1:W5:Y:S01]  /*0240*/  LDG.E R0, [R2.64] ;  /* 0x0000000802007981 */ /* 0x000362000c1e1900 */
[----:B------:R-:W-:Y:S05]  /*0250*/  BRA `(.L_x_247) ;  /* 0x0000009000007947 */ /* 0x000fea0003800000 */
.L_x_246:
        /* <DEDUP_REMOVED lines=8> */
.L_x_248:
[----:B------:R-:W-:-:S04]  /*02e0*/  MOV R0, c[0x0][0x54c] ;  /* 0x0001530000007a02 */ /* 0x000fc80000000f00 */
.L_x_247:
[----:B------:R-:W-:Y:S01]  /*02f0*/  USHF.L.U32 UR4, UR4, 0x7, URZ ;  /* 0x0000000704047899 */ /* 0x000fe2000800063f */
[----:B-----5:R-:W-:-:S05]  /*0300*/  IMAD R0, R0, c[0x0][0x548], RZ ;  /* 0x0001520000007a24 */ /* 0x020fca00078e02ff */
[----:B------:R-:W-:-:S04]  /*0310*/  MOV R10, UR4 ;  /* 0x00000004000a7c02 */ /* 0x000fc80008000f00 */
[----:B------:R-:W-:-:S04]  /*0320*/  ISETP.GE.AND P0, PT, R10, R0, PT ;  /* 0x000000000a00720c */ /* 0x000fc80003f06270 */
[----:B------:R-:W-:-:S05]  /*0330*/  SEL R0, R5, 0xffffffff, !P0 ;  /* 0xffffffff05007807 */ /* 0x000fca0004000000 */
[----:B------:R2:W-:Y:S04]  /*0340*/  STL [R1+0x6c], R0 ;  /* 0x00006c0001007387 */ /* 0x0005e80000100800 */
.L_x_245:
[----:B------:R-:W3:Y:S02]  /*0350*/  LDL R48, [R1+0x6c] ;  /* 0x00006c0001307983 */ /* 0x000ee40000100800 */
[----:B---3--:R-:W-:-:S13]  /*0360*/  ISETP.GE.AND P0, PT, R48, RZ, PT ;  /* 0x000000ff3000720c */ /* 0x008fda0003f06270 */
[----:B------:R-:W-:Y:S05]  /*0370*/  @!P0 EXIT ;  /* 0x000000000000894d */ /* 0x000fea0003800000 */
[----:B------:R-:W-:Y:S01]  /*0380*/  ISETP.NE.U32.AND P0, PT, RZ, c[0x0][0x370], PT ;  /* 0x0000dc00ff007a0c */ /* 0x000fe20003f05070 */
[----:B------:R-:W-:Y:S01]  /*0390*/  IMAD.MOV.U32 R11, RZ, RZ, RZ ;  /* 0x000000ffff0b7224 */ /* 0x000fe200078e00ff */
[----:B------:R-:W-:Y:S01]  /*03a0*/  ISETP.NE.U32.AND P2, PT, RZ, c[0x0][0x360], PT ;  /* 0x0000d800ff007a0c */ /* 0x000fe20003f45070 */
[----:B------:R-:W-:Y:S01]  /*03b0*/  CS2R R12, SRZ ;  /* 0x00000000000c7805 */ /* 0x000fe2000001ff00 */
[----:B------:R-:W-:Y:S01]  /*03c0*/  ISETP.NE.AND.EX P1, PT, RZ, c[0x0][0x374], PT, P0 ;  /* 0x0000dd00ff007a0c */ /* 0x000fe20003f25300 */
[CC--:B------:R-:W-:Y:S01]  /*03d0*/  IMAD.WIDE R4, R48.reuse, R29.reuse, c[0x0][0x348] ;  /* 0x0000d20030047625 */ /* 0x0c0fe200078e021d */
[----:B------:R-:W-:Y:S02]  /*03e0*/  ISETP.NE.AND.EX P0, PT, RZ, c[0x0][0x364], PT, P2 ;  /* 0x0000d900ff007a0c */ /* 0x000fe40003f05320 */
[----:B------:R-:W-:Y:S01]  /*03f0*/  ISETP.NE.U32.AND P2, PT, RZ, c[0x0][0x348], PT ;  /* 0x0000d200ff007a0c */ /* 0x000fe20003f45070 */
[----:B-1----:R-:W-:Y:S01]  /*0400*/  IMAD.WIDE R2, R48, R29, c[0x0][0x350] ;  /* 0x0000d40030027625 */ /* 0x002fe200078e021d */
[----:B------:R-:W-:-:S02]  /*0410*/  ISETP.NE.U32.AND P3, PT, RZ, c[0x0][0x350], PT ;  /* 0x0000d400ff007a0c */ /* 0x000fc40003f65070 */
[----:B------:R-:W-:Y:S01]  /*0420*/  ISETP.NE.AND.EX P2, PT, RZ, c[0x0][0x34c], PT, P2 ;  /* 0x0000d300ff007a0c */ /* 0x000fe20003f45320 */
[----:B------:R-:W-:Y:S01]  /*0430*/  IMAD.MOV.U32 R229, RZ, RZ, c[0x0][0x168] ;  /* 0x00005a00ffe57624 */ /* 0x000fe200078e00ff */
[----:B------:R-:W-:-:S03]  /*0440*/  ISETP.NE.AND.EX P3, PT, RZ, c[0x0][0x354], PT, P3 ;  /* 0x0000d500ff007a0c */ /* 0x000fc60003f65330 */
[----:B------:R-:W-:-:S04]  /*0450*/  @P1 IMAD.WIDE R8, R48, R29, c[0x0][0x370] ;  /* 0x0000dc0030081625 */ /* 0x000fc800078e021d */
[----:B------:R-:W-:Y:S01]  /*0460*/  @P0 IMAD.WIDE R6, R48, R29, c[0x0][0x360] ;  /* 0x0000d80030060625 */ /* 0x000fe200078e021d */
[----:B------:R1:W5:Y:S04]  /*0470*/  @P1 LDG.E R11, [R8.64] ;  /* 0x00000008080b1981 */ /* 0x000368000c1e1900 */
[----:B------:R1:W5:Y:S04]  /*0480*/  @P2 LDG.E R13, [R4.64] ;  /* 0x00000008040d2981 */ /* 0x000368000c1e1900 */
[----:B------:R1:W5:Y:S04]  /*0490*/  @P3 LDG.E R12, [R2.64] ;  /* 0x00000008020c3981 */ /* 0x000368000c1e1900 */
[----:B------:R3:W5:Y:S02]  /*04a0*/  @P0 LDG.E R229, [R6.64] ;  /* 0x0000000806e50981 */ /* 0x000764000c1e1900 */
[----:B---3--:R-:W-:Y:S01]  /*04b0*/  IMAD.MOV.U32 R6, RZ, RZ, c[0x0][0x1d0] ;  /* 0x00007400ff067624 */ /* 0x008fe200078e00ff */
[----:B------:R-:W-:Y:S05]  /*04c0*/  @P0 BRA `(.L_x_249) ;  /* 0x0000004000000947 */ /* 0x000fea0003800000 */
[----:B-1----:R-:W-:Y:S05]  /*04d0*/  @!P2 BRA `(.L_x_249) ;  /* 0x000000300000a947 */ /* 0x002fea0003800000 */
[----:B--2---:R1:W2:Y:S04]  /*04e0*/  LDG.E R0, [R4.64] ;  /* 0x0000000804007981 */ /* 0x0042a8000c1e1900 */
[----:B-1----:R-:W2:Y:S02]  /*04f0*/  LDG.E R4, [R4.64+0x4] ;  /* 0x0000040804047981 */ /* 0x002ea4000c1e1900 */
[----:B--2--5:R-:W-:-:S02]  /*0500*/  IADD3 R229, -R0, R4, RZ ;  /* 0x0000000400e57210 */ /* 0x024fc40007ffe1ff */
.L_x_249:
[----:B-1----:R-:W-:-:S04]  /*0510*/  ISETP.NE.U32.AND P0, PT, RZ, c[0x0][0x368], PT ;  /* 0x0000da00ff007a0c */ /* 0x002fc80003f05070 */
[----:B------:R-:W-:-:S13]  /*0520*/  ISETP.NE.AND.EX P0, PT, RZ, c[0x0][0x36c], PT, P0 ;  /* 0x0000db00ff007a0c */ /* 0x000fda0003f05300 */
[----:B------:R-:W-:Y:S05]  /*0530*/  @!P0 BRA `(.L_x_250) ;  /* 0x0000003000008947 */ /* 0x000fea0003800000 */
[----:B------:R-:W-:-:S05]  /*0540*/  IMAD.WIDE R2, R48, R29, c[0x0][0x368] ;  /* 0x0000da0030027625 */ /* 0x000fca00078e021d */
[----:B------:R1:W5:Y:S01]  /*0550*/  LDG.E R6, [R2.64] ;  /* 0x0000000802067981 */ /* 0x000362000c1e1900 */
[----:B------:R-:W-:Y:S05]  /*0560*/  BRA `(.L_x_251) ;  /* 0x0000004000007947 */ /* 0x000fea0003800000 */
.L_x_250:
[----:B------:R-:W-:Y:S05]  /*0570*/  @!P3 BRA `(.L_x_251) ;  /* 0x000000300000b947 */ /* 0x000fea0003800000 */
[----:B------:R1:W3:Y:S04]  /*0580*/  LDG.E R6, [R2.64] ;  /* 0x0000000802067981 */ /* 0x0002e8000c1e1900 */
[----:B-1----:R-:W3:Y:S02]  /*0590*/  LDG.E R2, [R2.64+0x4] ;  /* 0x0000040802027981 */ /* 0x002ee4000c1e1900 */
[----:B---3--:R-:W-:Y:S02]  /*05a0*/  IADD3 R6, -R6, R2, RZ ;  /* 0x0000000206067210 */ /* 0x008fe40007ffe1ff */
.L_x_251:
[----:B--2---:R-:W-:Y:S01]  /*05b0*/  IMAD.MOV.U32 R0, RZ, RZ, c[0x0][0x2c4] ;  /* 0x0000b100ff007624 */ /* 0x004fe200078e00ff */
[----:B------:R-:W-:Y:S01]  /*05c0*/  LOP3.LUT R228, R228, 0xfffff7ff, RZ, 0xc0, !PT ;  /* 0xfffff7ffe4e47812 */ /* 0x000fe200078ec0ff */
[----:B------:R-:W-:Y:S02]  /*05d0*/  IMAD.MOV.U32 R185, RZ, RZ, R10 ;  /* 0x000000ffffb97224 */ /* 0x000fe400078e000a */
[----:B------:R-:W-:Y:S01]  /*05e0*/  IMAD.MOV.U32 R252, RZ, RZ, c[0x0][0x32c] ;  /* 0x0000cb00fffc7624 */ /* 0x000fe200078e00ff */
[----:B------:R-:W-:Y:S01]  /*05f0*/  ISETP.NE.AND P6, PT, R0, 0x1, PT ;  /* 0x000000010000780c */ /* 0x000fe20003fc5270 */
[----:B-----5:R-:W-:-:S02]  /*0600*/  IMAD.IADD R227, R6, 0x1, -R11 ;  /* 0x0000000106e37824 */ /* 0x020fc400078e0a0b */
[----:B------:R-:W-:Y:S01]  /*0610*/  IMAD.IADD R12, R12, 0x1, R11 ;  /* 0x000000010c0c7824 */ /* 0x000fe200078e020b */
[----:B------:R-:W-:Y:S02]  /*0620*/  ISETP.GE.AND P5, PT, R252, 0x1, PT ;  /* 0x00000001fc00780c */ /* 0x000fe40003fa6270 */
[----:B-1----:R-:W-:-:S07]  /*0630*/  IADD3 R2, R227, 0x1, -R229 ;  /* 0x00000001e3027810 */ /* 0x002fce0007ffe8e5 */
[----:B------:R-:W-:Y:S02]  /*0640*/  @P6 IADD3 R0, R185, 0x7f, RZ ;  /* 0x0000007fb9006810 */ /* 0x000fe40007ffe0ff */
[----:B------:R-:W-:-:S03]  /*0650*/  @P6 LOP3.LUT R228, R228, 0x800, RZ, 0xfc, !PT ;  /* 0x00000800e4e46812 */ /* 0x000fc600078efcff */
[----:B------:R-:W-:Y:S01]  /*0660*/  @P6 IMAD.HI.U32 R3, R0, c[0x0][0x2c8], RZ ;  /* 0x0000b20000036a27 */ /* 0x000fe200078e00ff */
[----:B------:R-:W-:Y:S02]  /*0670*/  IADD3 R0, R10, 0x7f, RZ ;  /* 0x0000007f0a007810 */ /* 0x000fe40007ffe0ff */
[----:B------:R-:W-:Y:S02]  /*0680*/  LOP3.LUT R228, R228, 0xfffffbff, RZ, 0xc0, !PT ;  /* 0xfffffbffe4e47812 */ /* 0x000fe400078ec0ff */
[----:B------:R-:W-:Y:S02]  /*0690*/  @P6 SHF.R.U32.HI R0, RZ, c[0x0][0x2cc], R3 ;  /* 0x0000b300ff006a19 */ /* 0x000fe40000011603 */
[----:B------:R-:W-:-:S03]  /*06a0*/  @P5 LOP3.LUT R228, R228, 0x400, RZ, 0xfc, !PT ;  /* 0x00000400e4e45812 */ /* 0x000fc600078efcff */
[----:B------:R-:W-:-:S05]  /*06b0*/  IMAD.IADD R0, R2, 0x1, R0 ;  /* 0x0000000102007824 */ /* 0x000fca00078e0200 */
[----:B------:R-:W-:Y:S01]  /*06c0*/  IADD3 R3, R0, c[0x0][0x328], RZ ;  /* 0x0000ca0000037a10 */ /* 0x000fe20007ffe0ff */
[----:B------:R-:W-:Y:S05]  /*06d0*/  @!P5 BRA `(.L_x_252) ;  /* 0x000000e00000d947 */ /* 0x000fea0003800000 */
[C---:B------:R-:W-:Y:S02]  /*06e0*/  ISETP.GT.AND P0, PT, R0.reuse, RZ, PT ;  /* 0x000000ff0000720c */ /* 0x040fe40003f04270 */
[----:B------:R-:W-:-:S11]  /*06f0*/  IADD3 R2, R0, -0x1, RZ ;  /* 0xffffffff00027810 */ /* 0x000fd60007ffe0ff */
[----:B------:R-:W-:Y:S05]  /*0700*/  @P0 BRA `(.L_x_253) ;  /* 0x0000006000000947 */ /* 0x000fea0003800000 */
[----:B------:R-:W-:Y:S01]  /*0710*/  ISETP.NE.AND P0, PT, R252, 0x1, PT ;  /* 0x00000001fc00780c */ /* 0x000fe20003f05270 */
[----:B------:R-:W-:-:S12]  /*0720*/  IMAD.MOV R0, RZ, RZ, -R0 ;  /* 0x000000ffff007224 */ /* 0x000fd800078e0a00 */
[----:B------:R-:W-:-:S05]  /*0730*/  @P0 IMAD.HI.U32 R2, R0, c[0x0][0x330], RZ ;  /* 0x0000cc0000020a27 */ /* 0x000fca00078e00ff */
[----:B------:R-:W-:-:S04]  /*0740*/  @P0 SHF.R.U32.HI R0, RZ, c[0x0][0x334], R2 ;  /* 0x0000cd00ff000a19 */ /* 0x000fc80000011602 */
[----:B------:R-:W-:Y:S01]  /*0750*/  LOP3.LUT R2, RZ, R0, RZ, 0x33, !PT ;  /* 0x00000000ff027212 */ /* 0x000fe200078e33ff */
[----:B------:R-:W-:Y:S05]  /*0760*/  BRA `(.L_x_254) ;  /* 0x0000003000007947 */ /* 0x000fea0003800000 */
.L_x_253:
[----:B------:R-:W-:-:S13]  /*0770*/  ISETP.NE.AND P0, PT, R252, 0x1, PT ;  /* 0x00000001fc00780c */ /* 0x000fda0003f05270 */
[----:B------:R-:W-:-:S05]  /*0780*/  @P0 IMAD.HI.U32 R0, R2, c[0x0][0x330], RZ ;  /* 0x0000cc0002000a27 */ /* 0x000fca00078e00ff */
[----:B------:R-:W-:-:S05]  /*0790*/  @P0 SHF.R.U32.HI R2, RZ, c[0x0][0x334], R0 ;  /* 0x0000cd00ff020a19 */ /* 0x000fca0000011600 */
.L_x_254:
[----:B------:R-:W-:-:S05]  /*07a0*/  IMAD R2, R2, R252, c[0x0][0x32c] ;  /* 0x0000cb0002027624 */ /* 0x000fca00078e02fc */
[----:B------:R-:W-:-:S04]  /*07b0*/  IMNMX R3, R3, R2, PT ;  /* 0x0000000203037217 */ /* 0x000fc80003800200 */
.L_x_252:
[----:B------:R-:W-:Y:S01]  /*07c0*/  IADD3 R2, R3, 0x2f, RZ ;  /* 0x0000002f03027810 */ /* 0x000fe20007ffe0ff */
[----:B------:R-:W-:Y:S01]  /*07d0*/  @P6 IMAD.HI.U32 R4, R185, c[0x0][0x2c8], RZ ;  /* 0x0000b200b9046a27 */ /* 0x000fe200078e00ff */
[----:B------:R-:W-:-:S03]  /*07e0*/  IADD3 R3, R227, 0x2f, RZ ;  /* 0x0000002fe3037810 */ /* 0x000fc60007ffe0ff */
[----:B------:R-:W-:-:S04]  /*07f0*/  IMAD.HI R5, R2, 0x2aaaaaab, RZ ;  /* 0x2aaaaaab02057827 */ /* 0x000fc800078e02ff */
[----:B------:R-:W-:-:S04]  /*0800*/  IMAD.HI R2, R3, 0x2aaaaaab, RZ ;  /* 0x2aaaaaab03027827 */ /* 0x000fc800078e02ff */
[----:B------:R-:W-:Y:S01]  /*0810*/  IMAD.MOV.U32 R0, RZ, RZ, R185 ;  /* 0x000000ffff007224 */ /* 0x000fe200078e00b9 */
[----:B------:R-:W-:Y:S01]  /*0820*/  @P6 SHF.R.U32.HI R0, RZ, c[0x0][0x2cc], R4 ;  /* 0x0000b300ff006a19 */ /* 0x000fe20000011604 */
[----:B------:R-:W-:Y:S01]  /*0830*/  IMAD.IADD R244, R227, 0x1, -R229 ;  /* 0x00000001e3f47824 */ /* 0x000fe200078e0ae5 */
[----:B------:R-:W-:Y:S02]  /*0840*/  SHF.R.U32.HI R4, RZ, 0x1f, R5 ;  /* 0x0000001fff047819 */ /* 0x000fe40000011605 */
[----:B------:R-:W-:Y:S01]  /*0850*/  SHF.R.U32.HI R3, RZ, 0x1f, R2 ;  /* 0x0000001fff037819 */ /* 0x000fe20000011602 */
[----:B------:R-:W-:Y:S01]  /*0860*/  IMAD.IADD R0, R244, 0x1, R0 ;  /* 0x00000001f4007824 */ /* 0x000fe200078e0200 */
[----:B------:R-:W-:Y:S02]  /*0870*/  LEA.HI.SX32 R4, R5, R4, 0x1d ;  /* 0x0000000405047211 */ /* 0x000fe400078feaff */
[----:B------:R-:W-:Y:S02]  /*0880*/  LEA.HI.SX32 R2, R2, R3, 0x1d ;  /* 0x0000000302027211 */ /* 0x000fe400078feaff */
[----:B------:R-:W-:-:S02]  /*0890*/  IADD3 R3, R0, -c[0x0][0x324], RZ ;  /* 0x8000c90000037a10 */ /* 0x000fc40007ffe0ff */
[----:B------:R-:W-:Y:S01]  /*08a0*/  IMNMX R222, R2, R4, PT ;  /* 0x0000000402de7217 */ /* 0x000fe20003800200 */
[----:B------:R-:W-:Y:S05]  /*08b0*/  @!P5 BRA `(.L_x_255) ;  /* 0x000000d00000d947 */ /* 0x000fea0003800000 */
[----:B------:R-:W-:-:S13]  /*08c0*/  ISETP.GT.AND P0, PT, R0, -0x1, PT ;  /* 0xffffffff0000780c */ /* 0x000fda0003f04270 */
[----:B------:R-:W-:Y:S05]  /*08d0*/  @P0 BRA `(.L_x_256) ;  /* 0x0000006000000947 */ /* 0x000fea0003800000 */
[----:B------:R-:W-:Y:S02]  /*08e0*/  ISETP.NE.AND P0, PT, R252, 0x1, PT ;  /* 0x00000001fc00780c */ /* 0x000fe40003f05270 */
[----:B------:R-:W-:-:S11]  /*08f0*/  LOP3.LUT R0, RZ, R0, RZ, 0x33, !PT ;  /* 0x00000000ff007212 */ /* 0x000fd600078e33ff */
[----:B------:R-:W-:-:S05]  /*0900*/  @P0 IMAD.HI.U32 R2, R0, c[0x0][0x330], RZ ;  /* 0x0000cc0000020a27 */ /* 0x000fca00078e00ff */
[----:B------:R-:W-:-:S04]  /*0910*/  @P0 SHF.R.U32.HI R0, RZ, c[0x0][0x334], R2 ;  /* 0x0000cd00ff000a19 */ /* 0x000fc80000011602 */
[----:B------:R-:W-:Y:S01]  /*0920*/  LOP3.LUT R0, RZ, R0, RZ, 0x33, !PT ;  /* 0x00000000ff007212 */ /* 0x000fe200078e33ff */
[----:B------:R-:W-:Y:S05]  /*0930*/  BRA `(.L_x_257) ;  /* 0x0000003000007947 */ /* 0x000fea0003800000 */
.L_x_256:
[----:B------:R-:W-:-:S13]  /*0940*/  ISETP.NE.AND P0, PT, R252, 0x1, PT ;  /* 0x00000001fc00780c */ /* 0x000fda0003f05270 */
[----:B------:R-:W-:-:S05]  /*0950*/  @P0 IMAD.HI.U32 R2, R0, c[0x0][0x330], RZ ;  /* 0x0000cc0000020a27 */ /* 0x000fca00078e00ff */
[----:B------:R-:W-:-:S05]  /*0960*/  @P0 SHF.R.U32.HI R0, RZ, c[0x0][0x334], R2 ;  /* 0x0000cd00ff000a19 */ /* 0x000fca0000011602 */
.L_x_257:
[----:B------:R-:W-:-:S05]  /*0970*/  IMAD R0, R0, c[0x0][0x32c], RZ ;  /* 0x0000cb0000007a24 */ /* 0x000fca00078e02ff */
[----:B------:R-:W-:-:S05]  /*0980*/  IMNMX R3, R3, R0, !PT ;  /* 0x0000000003037217 */ /* 0x000fca0007800200 */
.L_x_255:
[----:B------:R-:W-:Y:S01]  /*0990*/  IMAD.HI R0, R3, 0x2aaaaaab, RZ ;  /* 0x2aaaaaab03007827 */ /* 0x000fe200078e02ff */
[----:B------:R-:W-:Y:S01]  /*09a0*/  PLOP3.LUT P4, PT, PT, PT, PT, 0x80, 0x0 ;  /* 0x000000000000781c */ /* 0x000fe20003f8f070 */
[----:B------:R-:W-:Y:S01]  /*09b0*/  CS2R R94, SRZ ;  /* 0x00000000005e7805 */ /* 0x000fe2000001ff00 */
[----:B------:R-:W-:Y:S01]  /*09c0*/  CS2R R98, SRZ ;  /* 0x0000000000627805 */ /* 0x000fe2000001ff00 */
[----:B------:R-:W-:Y:S01]  /*09d0*/  IMAD.MOV.U32 R11, RZ, RZ, RZ ;  /* 0x000000ffff0b7224 */ /* 0x000fe200078e00ff */
[----:B------:R-:W-:Y:S01]  /*09e0*/  SHF.R.U32.HI R2, RZ, 0x1f, R0 ;  /* 0x0000001fff027819 */ /* 0x000fe20000011600 */
[----:B------:R-:W-:Y:S01]  /*09f0*/  IMAD.MOV.U32 R92, RZ, RZ, RZ ;  /* 0x000000ffff5c7224 */ /* 0x000fe200078e00ff */
[----:B------:R-:W-:Y:S01]  /*0a00*/  CS2R R96, SRZ ;  /* 0x0000000000607805 */ /* 0x000fe2000001ff00 */
[----:B------:R-:W-:Y:S01]  /*0a10*/  CS2R R90, SRZ ;  /* 0x00000000005a7805 */ /* 0x000fe2000001ff00 */
[----:B------:R-:W-:Y:S01]  /*0a20*/  LEA.HI.SX32 R0, R0, R2, 0x1d ;  /* 0x0000000200007211 */ /* 0x000fe200078feaff */
[----:B------:R-:W-:Y:S01]  /*0a30*/  CS2R R88, SRZ ;  /* 0x0000000000587805 */ /* 0x000fe2000001ff00 */
[----:B------:R-:W-:Y:S01]  /*0a40*/  CS2R R86, SRZ ;  /* 0x0000000000567805 */ /* 0x000fe2000001ff00 */
[----:B------:R-:W-:Y:S01]  /*0a50*/  CS2R R84, SRZ ;  /* 0x0000000000547805 */ /* 0x000fe2000001ff00 */
[----:B------:R-:W-:Y:S01]  /*0a60*/  IMNMX R245, RZ, R0, !PT ;  /* 0x00000000fff57217 */ /* 0x000fe20007800200 */
[----:B------:R-:W-:Y:S01]  /*0a70*/  CS2R R14, SRZ ;  /* 0x00000000000e7805 */ /* 0x000fe2000001ff00 */
[----:B------:R-:W-:Y:S01]  /*0a80*/  MOV R78, RZ ;  /* 0x000000ff004e7202 */ /* 0x000fe20000000f00 */
[----:B------:R-:W-:Y:S01]  /*0a90*/  IMAD.MOV.U32 R76, RZ, RZ, RZ ;  /* 0x000000ffff4c7224 */ /* 0x000fe200078e00ff */
[----:B------:R-:W-:Y:S01]  /*0aa0*/  ISETP.GT.AND P0, PT, R222, R245, PT ;  /* 0x000000f5de00720c */ /* 0x000fe20003f04270 */
[----:B------:R1:W-:Y:S01]  /*0ab0*/  STL [R1+0x48], R245 ;  /* 0x000048f501007387 */ /* 0x0003e20000100800 */
[----:B------:R-:W-:Y:S01]  /*0ac0*/  CS2R R16, SRZ ;  /* 0x0000000000107805 */ /* 0x000fe2000001ff00 */
[----:B------:R-:W-:Y:S01]  /*0ad0*/  IMAD.MOV.U32 R82, RZ, RZ, RZ ;  /* 0x000000ffff527224 */ /* 0x000fe200078e00ff */
[----:B------:R-:W-:Y:S01]  /*0ae0*/  CS2R R80, SRZ ;  /* 0x0000000000507805 */ /* 0x000fe2000001ff00 */
        /* <DEDUP_REMOVED lines=51> */
[----:B------:R-:W-:Y:S01]  /*0e20*/  CS2R R50, SRZ ;  /* 0x0000000000327805 */ /* 0x000fe2000001ff00 */
[----:B------:R-:W-:Y:S05]  /*0e30*/  @!P0 BRA `(.L_x_258) ;  /* 0x0001186000008947 */ /* 0x000fea0003800000 */
[----:B-1----:R-:W-:-:S04]  /*0e40*/  ISETP.NE.U32.AND P0, PT, RZ, c[0x0][0x340], PT ;  /* 0x0000d000ff007a0c */ /* 0x002fc80003f05070 */
[----:B------:R-:W-:-:S13]  /*0e50*/  ISETP.NE.AND.EX P0, PT, RZ, c[0x0][0x344], PT, P0 ;  /* 0x0000d100ff007a0c */ /* 0x000fda0003f05300 */
[----:B------:R-:W-:-:S05]  /*0e60*/  @P0 IMAD.WIDE R2, R48, R29, c[0x0][0x340] ;  /* 0x0000d00030020625 */ /* 0x000fca00078e021d */
[----:B------:R1:W2:Y:S01]  /*0e70*/  @P0 LDG.E R22, [R2.64] ;  /* 0x0000000802160981 */ /* 0x0002a2000c1e1900 */
[----:B------:R-:W-:Y:S01]  /*0e80*/  SHF.R.S32.HI R0, RZ, 0x1f, R13 ;  /* 0x0000001fff007819 */ /* 0x000fe2000001140d */
[----:B------:R-:W-:Y:S01]  /*0e90*/  BSSY B0, `(.L_x_259) ;  /* 0x0000091000007945 */ /* 0x000fe20003800000 */
[----:B------:R-:W-:Y:S01]  /*0ea0*/  SHF.R.S32.HI R14, RZ, 0x1f, R129 ;  /* 0x0000001fff0e7819 */ /* 0x000fe20000011481 */
[----:B------:R-:W3:Y:S01]  /*0eb0*/  S2R R30, SR_CTAID.Y ;  /* 0x00000000001e7919 */ /* 0x000ee20000002600 */
[----:B------:R-:W-:Y:S01]  /*0ec0*/  SHF.R.S32.HI R6, RZ, 0x1f, R12 ;  /* 0x0000001fff067819 */ /* 0x000fe2000001140c */
[----:B------:R-:W-:Y:S01]  /*0ed0*/  IMAD R0, R0, c[0x0][0x178], RZ ;  /* 0x00005e0000007a24 */ /* 0x000fe200078e02ff */
[CC--:B------:R-:W-:Y:S02]  /*0ee0*/  LEA.HI R27, R14.reuse, R129.reuse, RZ, 0x3 ;  /* 0x000000810e1b7211 */ /* 0x0c0fe400078f18ff */
[----:B------:R-:W-:Y:S01]  /*0ef0*/  LEA.HI R26, R14, R129, RZ, 0x4 ;  /* 0x000000810e1a7211 */ /* 0x000fe200078f20ff */
[----:B------:R-:W-:Y:S01]  /*0f00*/  IMAD R0, R13, c[0x0][0x17c], R0 ;  /* 0x00005f000d007a24 */ /* 0x000fe200078e0200 */
[----:B------:R-:W-:-:S02]  /*0f10*/  SHF.R.S32.HI R25, RZ, 0x3, R27 ;  /* 0x00000003ff197819 */ /* 0x000fc4000001141b */
[----:B------:R-:W-:Y:S02]  /*0f20*/  SHF.R.S32.HI R19, RZ, 0x1f, R48 ;  /* 0x0000001fff137819 */ /* 0x000fe40000011430 */
[-C--:B------:R-:W-:Y:S02]  /*0f30*/  LEA.HI R124, R14, R129.reuse, RZ, 0x5 ;  /* 0x000000810e7c7211 */ /* 0x080fe400078f28ff */
[----:B------:R-:W-:Y:S02]  /*0f40*/  LOP3.LUT R228, R228, 0xfffffeff, RZ, 0xc0, !PT ;  /* 0xfffffeffe4e47812 */ /* 0x000fe400078ec0ff */
[----:B------:R-:W-:Y:S01]  /*0f50*/  SHF.R.S32.HI R123, RZ, 0x5, R124 ;  /* 0x00000005ff7b7819 */ /* 0x000fe2000001147c */
[----:B-1----:R-:W-:Y:S01]  /*0f60*/  IMAD.WIDE.U32 R2, R13, c[0x0][0x178], RZ ;  /* 0x00005e000d027a25 */ /* 0x002fe200078e00ff */
[----:B------:R-:W-:Y:S02]  /*0f70*/  LEA.HI R13, R14, R129, RZ, 0x2 ;  /* 0x000000810e0d7211 */ /* 0x000fe400078f10ff */
[----:B---3--:R-:W-:Y:S01]  /*0f80*/  SHF.R.S32.HI R28, RZ, 0x1f, R30 ;  /* 0x0000001fff1c7819 */ /* 0x008fe2000001141e */
[----:B------:R-:W-:Y:S01]  /*0f90*/  IMAD.IADD R3, R3, 0x1, R0 ;  /* 0x0000000103037824 */ /* 0x000fe200078e0200 */
[----:B------:R-:W-:Y:S01]  /*0fa0*/  LOP3.LUT R4, R13, 0xfffffffc, RZ, 0xc0, !PT ;  /* 0xfffffffc0d047812 */ /* 0x000fe200078ec0ff */
[----:B------:R-:W-:Y:S01]  /*0fb0*/  IMAD.SHL.U32 R0, R25, 0x40, RZ ;  /* 0x0000004019007824 */ /* 0x000fe200078e00ff */
[----:B------:R-:W-:Y:S01]  /*0fc0*/  SHF.R.S32.HI R128, RZ, 0x2, R13 ;  /* 0x00000002ff807819 */ /* 0x000fe2000001140d */
[----:B------:R-:W-:-:S02]  /*0fd0*/  IMAD R8, R28, c[0x0][0x1b8], RZ ;  /* 0x00006e001c087a24 */ /* 0x000fc400078e02ff */
[----:B------:R-:W-:Y:S01]  /*0fe0*/  IMAD.IADD R29, R129, 0x1, -R4 ;  /* 0x00000001811d7824 */ /* 0x000fe200078e0a04 */
[----:B------:R-:W-:Y:S01]  /*0ff0*/  LOP3.LUT R0, R0, 0xc0, RZ, 0xc0, !PT ;  /* 0x000000c000007812 */ /* 0x000fe200078ec0ff */
[----:B------:R-:W-:Y:S01]  /*1000*/  IMAD.WIDE.U32 R2, R30, c[0x0][0x1b8], R2 ;  /* 0x00006e001e027a25 */ /* 0x000fe200078e0002 */
[----:B------:R-:W-:Y:S02]  /*1010*/  IADD3 R4, P1, R12, R128, RZ ;  /* 0x000000800c047210 */ /* 0x000fe40007f3e0ff */
[----:B------:R-:W-:Y:S01]  /*1020*/  SHF.R.U32.HI R5, RZ, 0x3, R0 ;  /* 0x00000003ff057819 */ /* 0x000fe20000011600 */
[----:B------:R-:W-:Y:S01]  /*1030*/  IMAD.SHL.U32 R10, R29, 0x8, RZ ;  /* 0x000000081d0a7824 */ /* 0x000fe200078e00ff */
[----:B------:R-:W-:Y:S02]  /*1040*/  LEA.HI.X.SX32 R6, R128, R6, 0x1, P1 ;  /* 0x0000000680067211 */ /* 0x000fe400008f0eff */
[----:B------:R-:W-:Y:S02]  /*1050*/  SEL R12, R19, RZ, !P2 ;  /* 0x000000ff130c7207 */ /* 0x000fe40005000000 */
[----:B------:R-:W-:-:S02]  /*1060*/  LOP3.LUT R7, R0, 0x18, R10, 0xf8, !PT ;  /* 0x0000001800077812 */ /* 0x000fc400078ef80a */
[----:B------:R-:W-:Y:S02]  /*1070*/  IADD3 R0, R10, 0x40, RZ ;  /* 0x000000400a007810 */ /* 0x000fe40007ffe0ff */
[----:B------:R-:W-:Y:S02]  /*1080*/  SHF.R.S32.HI R11, RZ, 0x1f, R10 ;  /* 0x0000001fff0b7819 */ /* 0x000fe4000001140a */
[----:B------:R-:W-:Y:S01]  /*1090*/  ISETP.GE.AND P1, PT, R0, c[0x0][0x1d4], PT ;  /* 0x0000750000007a0c */ /* 0x000fe20003f26270 */
[C---:B------:R-:W-:Y:S01]  /*10a0*/  IMAD R0, R6.reuse, c[0x0][0x1e0], RZ ;  /* 0x0000780006007a24 */ /* 0x040fe200078e02ff */
[----:B------:R-:W-:Y:S01]  /*10b0*/  LOP3.LUT R18, R7, R5, RZ, 0x3c, !PT ;  /* 0x0000000507127212 */ /* 0x000fe200078e3cff */
[----:B------:R-:W-:Y:S02]  /*10c0*/  IMAD R6, R6, c[0x0][0x208], RZ ;  /* 0x0000820006067a24 */ /* 0x000fe400078e02ff */
[----:B------:R-:W-:Y:S02]  /*10d0*/  IMAD R5, R30, c[0x0][0x1bc], R8 ;  /* 0x00006f001e057a24 */ /* 0x000fe400078e0208 */
[----:B------:R-:W-:Y:S01]  /*10e0*/  IMAD R20, R4, c[0x0][0x1e4], R0 ;  /* 0x0000790004147a24 */ /* 0x000fe200078e0200 */
[----:B------:R-:W-:Y:S01]  /*10f0*/  LOP3.LUT R0, R26, 0xfffffff0, RZ, 0xc0, !PT ;  /* 0xfffffff01a007812 */ /* 0x000fe200078ec0ff */
[----:B------:R-:W-:Y:S01]  /*1100*/  IMAD R21, R4, c[0x0][0x20c], R6 ;  /* 0x0000830004157a24 */ /* 0x000fe200078e0206 */
[----:B------:R-:W-:Y:S01]  /*1110*/  SEL R6, R48, RZ, !P2 ;  /* 0x000000ff30067207 */ /* 0x000fe20005000000 */
[----:B------:R-:W-:Y:S01]  /*1120*/  IMAD.WIDE.U32 R8, R4, c[0x0][0x1e0], R10 ;  /* 0x0000780004087a25 */ /* 0x000fe200078e000a */
[----:B------:R-:W-:-:S02]  /*1130*/  IADD3 R23, -R0, R129, RZ ;  /* 0x0000008100177210 */ /* 0x000fc40007ffe1ff */
[----:B------:R-:W-:Y:S01]  /*1140*/  @P1 LOP3.LUT R228, R228, 0x100, RZ, 0xfc, !PT ;  /* 0x00000100e4e41812 */ /* 0x000fe200078efcff */
[----:B------:R-:W-:Y:S01]  /*1150*/  IMAD.WIDE.U32 R16, R4, c[0x0][0x208], R10 ;  /* 0x0000820004107a25 */ /* 0x000fe200078e000a */
[----:B------:R-:W-:Y:S02]  /*1160*/  LEA.HI R4, R13, R128, RZ, 0x1 ;  /* 0x000000800d047211 */ /* 0x000fe400078f08ff */
[----:B------:R-:W-:Y:S01]  /*1170*/  LEA.HI R24, R23, R23, RZ, 0x1 ;  /* 0x0000001717187211 */ /* 0x000fe200078f08ff */
[----:B------:R-:W-:Y:S01]  /*1180*/  IMAD R7, R29, 0x20, R128 ;  /* 0x000000201d077824 */ /* 0x000fe200078e0280 */
[----:B------:R-:W-:Y:S01]  /*1190*/  LOP3.LUT R0, R4, 0x7fffffe, RZ, 0xc0, !PT ;  /* 0x07fffffe04007812 */ /* 0x000fe200078ec0ff */
[----:B------:R-:W-:Y:S01]  /*11a0*/  IMAD.IADD R3, R3, 0x1, R5 ;  /* 0x0000000103037824 */ /* 0x000fe200078e0205 */
[--C-:B------:R-:W-:Y:S01]  /*11b0*/  SHF.R.S32.HI R15, RZ, 0x1, R24.reuse ;  /* 0x00000001ff0f7819 */ /* 0x100fe20000011418 */
[----:B------:R-:W-:Y:S01]  /*11c0*/  IMAD.IADD R7, R185, 0x1, R7 ;  /* 0x00000001b9077824 */ /* 0x000fe200078e0207 */
[----:B------:R-:W-:Y:S01]  /*11d0*/  SHF.R.S32.HI R14, RZ, 0x1f, R24 ;  /* 0x0000001fff0e7819 */ /* 0x000fe20000011418 */
[----:B------:R-:W-:Y:S01]  /*11e0*/  IMAD.IADD R0, R128, 0x1, -R0 ;  /* 0x0000000180007824 */ /* 0x000fe200078e0a00 */
[----:B------:R-:W-:Y:S01]  /*11f0*/  ISETP.GE.AND P1, PT, R10, c[0x0][0x1d4], PT ;  /* 0x000075000a007a0c */ /* 0x000fe20003f26270 */
[----:B------:R-:W-:Y:S01]  /*1200*/  @P6 IMAD.HI.U32 R13, R7, c[0x0][0x2c8], RZ ;  /* 0x0000b200070d6a27 */ /* 0x000fe200078e00ff */
[----:B------:R-:W-:-:S02]  /*1210*/  LOP3.LUT R228, R228, 0xfffffdff, RZ, 0xc0, !PT ;  /* 0xfffffdffe4e47812 */ /* 0x000fc400078ec0ff */
[----:B------:R-:W-:Y:S01]  /*1220*/  LEA R5, R123, R0, 0x3 ;  /* 0x000000007b057211 */ /* 0x000fe200078e18ff */
[----:B------:R-:W-:Y:S01]  /*1230*/  IMAD.MOV.U32 R4, RZ, RZ, R7 ;  /* 0x000000ffff047224 */ /* 0x000fe200078e0007 */
[----:B------:R-:W-:Y:S01]  /*1240*/  @P6 SHF.R.U32.HI R4, RZ, c[0x0][0x2cc], R13 ;  /* 0x0000b300ff046a19 */ /* 0x000fe2000001160d */
[----:B------:R-:W-:Y:S01]  /*1250*/  IMAD R0, R12, c[0x0][0x1c0], RZ ;  /* 0x000070000c007a24 */ /* 0x000fe200078e02ff */
[----:B------:R-:W-:Y:S01]  /*1260*/  LEA.HI R12, R14, R15, RZ, 0x2 ;  /* 0x0000000f0e0c7211 */ /* 0x000fe200078f10ff */
[----:B------:R-:W-:Y:S02]  /*1270*/  IMAD.U32 R223, R5, 0x20, R18 ;  /* 0x0000002005df7824 */ /* 0x000fe400078e0012 */
[----:B------:R-:W-:Y:S01]  /*1280*/  IMAD R13, R6, c[0x0][0x1c4], R0 ;  /* 0x00007100060d7a24 */ /* 0x000fe200078e0200 */
[----:B------:R-:W-:Y:S01]  /*1290*/  LOP3.LUT R5, R12, 0xfffffffc, RZ, 0xc0, !PT ;  /* 0xfffffffc0c057812 */ /* 0x000fe200078ec0ff */
[----:B------:R-:W-:Y:S01]  /*12a0*/  IMAD.WIDE.U32 R2, R6, c[0x0][0x1c0], R2 ;  /* 0x0000700006027a25 */ /* 0x000fe200078e0002 */
[----:B------:R-:W-:-:S02]  /*12b0*/  SHF.R.S32.HI R0, RZ, 0x1f, R4 ;  /* 0x0000001fff007819 */ /* 0x000fc40000011404 */
[----:B------:R-:W-:Y:S01]  /*12c0*/  @P1 LOP3.LUT R228, R228, 0x200, RZ, 0xfc, !PT ;  /* 0x00000200e4e41812 */ /* 0x000fe200078efcff */
[----:B------:R-:W-:Y:S02]  /*12d0*/  IMAD.MOV R6, RZ, RZ, -R4 ;  /* 0x000000ffff067224 */ /* 0x000fe400078e0a04 */
[----:B------:R-:W-:Y:S01]  /*12e0*/  IMAD.IADD R9, R9, 0x1, R20 ;  /* 0x0000000109097824 */ /* 0x000fe200078e0214 */
[----:B------:R-:W-:Y:S01]  /*12f0*/  IADD3 R20, R15, -R5, RZ ;  /* 0x800000050f147210 */ /* 0x000fe20007ffe0ff */
[----:B------:R-:W-:Y:S01]  /*1300*/  IMAD R5, R0, c[0x0][0x1b0], RZ ;  /* 0x00006c0000057a24 */ /* 0x000fe200078e02ff */
[----:B------:R-:W-:Y:S01]  /*1310*/  LOP3.LUT R228, R228, 0xffffff7f, RZ, 0xc0, !PT ;  /* 0xffffff7fe4e47812 */ /* 0x000fe200078ec0ff */
[----:B------:R-:W-:Y:S02]  /*1320*/  IMAD.IADD R3, R3, 0x1, R13 ;  /* 0x0000000103037824 */ /* 0x000fe400078e020d */
[----:B------:R-:W-:Y:S02]  /*1330*/  IMAD R0, R6, c[0x0][0x2c4], R7 ;  /* 0x0000b10006007a24 */ /* 0x000fe400078e0207 */
[----:B------:R-:W-:-:S02]  /*1340*/  IMAD R5, R4, c[0x0][0x1b4], R5 ;  /* 0x00006d0004057a24 */ /* 0x000fc400078e0205 */
[----:B------:R-:W-:Y:S01]  /*1350*/  IMAD.WIDE.U32 R2, R4, c[0x0][0x1b0], R2 ;  /* 0x00006c0004027a25 */ /* 0x000fe200078e0002 */
[----:B------:R-:W-:-:S03]  /*1360*/  SHF.R.S32.HI R4, RZ, 0x1f, R0 ;  /* 0x0000001fff047819 */ /* 0x000fc60000011400 */
[----:B------:R-:W-:Y:S02]  /*1370*/  IMAD.IADD R3, R3, 0x1, R5 ;  /* 0x0000000103037824 */ /* 0x000fe400078e0205 */
[----:B------:R-:W-:Y:S02]  /*1380*/  IMAD R4, R4, c[0x0][0x1a8], RZ ;  /* 0x00006a0004047a24 */ /* 0x000fe400078e02ff */
[----:B------:R-:W-:-:S04]  /*1390*/  IMAD.WIDE.U32 R2, R0, c[0x0][0x1a8], R2 ;  /* 0x00006a0000027a25 */ /* 0x000fc800078e0002 */
[----:B------:R-:W-:Y:S02]  /*13a0*/  IMAD R12, R0, c[0x0][0x1ac], R4 ;  /* 0x00006b00000c7a24 */ /* 0x000fe400078e0204 */
[----:B------:R-:W-:Y:S02]  /*13b0*/  IMAD.IADD R7, R17, 0x1, R21 ;  /* 0x0000000111077824 */ /* 0x000fe400078e0215 */
[C---:B------:R-:W-:Y:S02]  /*13c0*/  IMAD R14, R28.reuse, c[0x0][0x210], RZ ;  /* 0x000084001c0e7a24 */ /* 0x040fe400078e02ff */
[----:B------:R-:W-:Y:S02]  /*13d0*/  IMAD.MOV.U32 R6, RZ, RZ, R16 ;  /* 0x000000ffff067224 */ /* 0x000fe400078e0010 */
[----:B------:R-:W-:Y:S02]  /*13e0*/  IMAD R13, R28, c[0x0][0x1e8], RZ ;  /* 0x00007a001c0d7a24 */ /* 0x000fe400078e02ff */
[----:B------:R-:W-:-:S02]  /*13f0*/  IMAD.IADD R3, R3, 0x1, R12 ;  /* 0x0000000103037824 */ /* 0x000fc400078e020c */
[C---:B------:R-:W-:Y:S02]  /*1400*/  IMAD R14, R30.reuse, c[0x0][0x214], R14 ;  /* 0x000085001e0e7a24 */ /* 0x040fe400078e020e */
[----:B------:R-:W-:-:S04]  /*1410*/  IMAD.WIDE.U32 R6, R30, c[0x0][0x210], R6 ;  /* 0x000084001e067a25 */ /* 0x000fc800078e0006 */
[C---:B------:R-:W-:Y:S01]  /*1420*/  IMAD R13, R30.reuse, c[0x0][0x1ec], R13 ;  /* 0x00007b001e0d7a24 */ /* 0x040fe200078e020d */
[----:B------:R-:W-:Y:S01]  /*1430*/  IADD3 R7, R7, R14, RZ ;  /* 0x0000000e07077210 */ /* 0x000fe20007ffe0ff */
[----:B------:R-:W-:Y:S01]  /*1440*/  IMAD.WIDE.U32 R8, R30, c[0x0][0x1e8], R8 ;  /* 0x00007a001e087a25 */ /* 0x000fe200078e0008 */
[----:B------:R-:W-:-:S03]  /*1450*/  SHF.L.U32 R14, R29, 0x3, RZ ;  /* 0x000000031d0e7819 */ /* 0x000fc600000006ff */
[----:B------:R-:W-:Y:S02]  /*1460*/  IMAD.IADD R9, R9, 0x1, R13 ;  /* 0x0000000109097824 */ /* 0x000fe400078e020d */
[----:B------:R-:W-:Y:S02]  /*1470*/  IMAD R16, R229, c[0x0][0x2c4], RZ ;  /* 0x0000b100e5107a24 */ /* 0x000fe400078e02ff */
[----:B------:R-:W-:-:S05]  /*1480*/  IMAD.IADD R15, R185, 0x1, R128 ;  /* 0x00000001b90f7824 */ /* 0x000fca00078e0280 */
[----:B------:R-:W-:Y:S02]  /*1490*/  ISETP.GE.AND P4, PT, R15, R16, PT ;  /* 0x000000100f00720c */ /* 0x000fe40003f86270 */
[----:B--2---:R-:W-:Y:S01]  /*14a0*/  @P0 SHF.R.S32.HI R5, RZ, 0x1f, R22 ;  /* 0x0000001fff050819 */ /* 0x004fe20000011416 */
[----:B------:R-:W-:Y:S01]  /*14b0*/  @!P0 IMAD.MOV.U32 R5, RZ, RZ, R19 ;  /* 0x000000ffff058224 */ /* 0x000fe200078e0013 */
[----:B------:R-:W-:Y:S01]  /*14c0*/  @P0 MOV R4, R22 ;  /* 0x0000001600040202 */ /* 0x000fe20000000f00 */
[----:B------:R-:W-:Y:S01]  /*14d0*/  @!P0 IMAD.MOV.U32 R4, RZ, RZ, R48 ;  /* 0x000000ffff048224 */ /* 0x000fe200078e0030 */
[C---:B------:R-:W-:Y:S02]  /*14e0*/  LEA R18, P0, R2.reuse, c[0x0][0x160], 0x1 ;  /* 0x0000580002127a11 */ /* 0x040fe400078008ff */
[----:B------:R-:W-:Y:S02]  /*14f0*/  SEL R0, R5, RZ, !P3 ;  /* 0x000000ff05007207 */ /* 0x000fe40005800000 */
[----:B------:R-:W-:-:S02]  /*1500*/  LEA.HI.X R17, R2, c[0x0][0x164], R3, 0x1, P0 ;  /* 0x0000590002117a11 */ /* 0x000fc400000f0c03 */
[----:B------:R-:W-:Y:S01]  /*1510*/  SEL R4, R4, RZ, !P3 ;  /* 0x000000ff04047207 */ /* 0x000fe20005800000 */
[----:B------:R-:W-:Y:S01]  /*1520*/  IMAD R2, R0, c[0x0][0x1f0], RZ ;  /* 0x00007c0000027a24 */ /* 0x000fe200078e02ff */
[----:B------:R-:W-:Y:S01]  /*1530*/  LOP3.LUT P0, RZ, R20, 0x2, RZ, 0xc0, !PT ;  /* 0x0000000214ff7812 */ /* 0x000fe2000780c0ff */
[----:B------:R-:W-:Y:S01]  /*1540*/  IMAD R0, R0, c[0x0][0x218], RZ ;  /* 0x0000860000007a24 */ /* 0x000fe200078e02ff */
[----:B------:R-:W-:Y:S01]  /*1550*/  IADD3 R3, R10, 0x20, RZ ;  /* 0x000000200a037810 */ /* 0x000fe20007ffe0ff */
[C---:B------:R-:W-:Y:S01]  /*1560*/  IMAD R13, R4.reuse, c[0x0][0x1f4], R2 ;  /* 0x00007d00040d7a24 */ /* 0x040fe200078e0202 */
[----:B------:R1:W2:Y:S01]  /*1570*/  SHFL.IDX PT, R5, R17, RZ, 0x1c1f ;  /* 0x001c1fff11057589 */ /* 0x0002a200000e0000 */
[----:B------:R-:W-:Y:S01]  /*1580*/  IMAD.WIDE.U32 R246, R4, c[0x0][0x1f0], R8 ;  /* 0x00007c0004f67a25 */ /* 0x000fe200078e0008 */
[----:B------:R-:W-:Y:S02]  /*1590*/  ISETP.GE.AND P3, PT, R14, c[0x0][0x198], PT ;  /* 0x000066000e007a0c */ /* 0x000fe40003f66270 */
[----:B------:R-:W-:Y:S01]  /*15a0*/  ISETP.GE.AND P2, PT, R3, c[0x0][0x198], PT ;  /* 0x0000660003007a0c */ /* 0x000fe20003f46270 */
[C---:B------:R-:W-:Y:S01]  /*15b0*/  IMAD R12, R4.reuse, c[0x0][0x21c], R0 ;  /* 0x00008700040c7a24 */ /* 0x040fe200078e0200 */
[----:B------:R1:W-:Y:S01]  /*15c0*/  STL.64 [R1+0x30], R246 ;  /* 0x000030f601007387 */ /* 0x0003e20000100a00 */
[----:B------:R-:W-:Y:S01]  /*15d0*/  IMAD.WIDE.U32 R250, R4, c[0x0][0x218], R6 ;  /* 0x0000860004fa7a25 */ /* 0x000fe200078e0006 */
[----:B------:R-:W-:-:S02]  /*15e0*/  IADD3 R0, R14, 0x40, RZ ;  /* 0x000000400e007810 */ /* 0x000fc40007ffe0ff */
[----:B------:R1:W3:Y:S01]  /*15f0*/  SHFL.IDX PT, R4, R18, RZ, 0x1c1f ;  /* 0x001c1fff12047589 */ /* 0x0002e200000e0000 */
[----:B------:R-:W-:Y:S01]  /*1600*/  IMAD.IADD R31, R247, 0x1, R13 ;  /* 0x00000001f71f7824 */ /* 0x000fe200078e020d */
[----:B------:R-:W-:Y:S01]  /*1610*/  ISETP.GE.AND P1, PT, R0, c[0x0][0x198], PT ;  /* 0x0000660000007a0c */ /* 0x000fe20003f26270 */
[----:B------:R-:W-:Y:S01]  /*1620*/  IMAD.IADD R33, R251, 0x1, R12 ;  /* 0x00000001fb217824 */ /* 0x000fe200078e020c */
[----:B------:R1:W-:Y:S01]  /*1630*/  STL.64 [R1+0x40], R250 ;  /* 0x000040fa01007387 */ /* 0x0003e20000100a00 */
[----:B------:R-:W-:-:S03]  /*1640*/  IMAD.MOV.U32 R2, RZ, RZ, 0x10 ;  /* 0x00000010ff027424 */ /* 0x000fc600078e00ff */
[----:B------:R1:W-:Y:S02]  /*1650*/  STL [R1+0x2c], R31 ;  /* 0x00002c1f01007387 */ /* 0x0003e40000100800 */
[----:B------:R-:W-:Y:S02]  /*1660*/  SEL R2, R2, 0xfffffff0, !P0 ;  /* 0xfffffff002027807 */ /* 0x000fe40004000000 */
[----:B------:R1:W-:Y:S01]  /*1670*/  STL [R1+0x3c], R33 ;  /* 0x00003c2101007387 */ /* 0x0003e20000100800 */
[----:B------:R-:W-:-:S13]  /*1680*/  ISETP.GE.AND P0, PT, R3, c[0x0][0x1d4], PT ;  /* 0x0000750003007a0c */ /* 0x000fda0003f06270 */
[----:B------:R-:W-:Y:S01]  /*1690*/  @P0 LOP3.LUT R228, R228, 0x80, RZ, 0xfc, !PT ;  /* 0x00000080e4e40812 */ /* 0x000fe200078efcff */
[----:B------:R-:W-:Y:S05]  /*16a0*/  @P4 BRA `(.L_x_260) ;  /* 0x000000f000004947 */ /* 0x000fea0003800000 */
[----:B--23--:R-:W-:Y:S02]  /*16b0*/  SHF.R.S32.HI R8, RZ, 0x1f, R3 ;  /* 0x0000001fff087819 */ /* 0x00cfe40000011403 */
[----:B------:R-:W-:Y:S02]  /*16c0*/  SHF.R.S32.HI R9, RZ, 0x1f, R0 ;  /* 0x0000001fff097819 */ /* 0x000fe40000011400 */
[----:B------:R-:W-:Y:S02]  /*16d0*/  LEA.HI R8, R8, R3, RZ, 0x3 ;  /* 0x0000000308087211 */ /* 0x000fe400078f18ff */
[----:B------:R-:W-:Y:S02]  /*16e0*/  LEA.HI R0, R9, R0, RZ, 0x3 ;  /* 0x0000000009007211 */ /* 0x000fe400078f18ff */
[----:B------:R-:W-:Y:S02]  /*16f0*/  LEA R6, P0, R14, R4, 0x1 ;  /* 0x000000040e067211 */ /* 0x000fe400078008ff */
[----:B------:R-:W-:-:S02]  /*1700*/  LOP3.LUT R8, R8, 0xfffffff8, RZ, 0xc0, !PT ;  /* 0xfffffff808087812 */ /* 0x000fc400078ec0ff */
        /* <DEDUP_REMOVED lines=9> */
.L_x_260:
[----:B--23--:R-:W-:Y:S05]  /*17a0*/  BSYNC B0 ;  /* 0x0000000000007941 */ /* 0x00cfea0003800000 */
.L_x_259:
        /* <DEDUP_REMOVED lines=22> */
.L_x_262:
[----:B------:R-:W-:Y:S05]  /*1910*/  BSYNC B0 ;  /* 0x0000000000007941 */ /* 0x000fea0003800000 */
.L_x_261:
        /* <DEDUP_REMOVED lines=22> */
.L_x_264:
[----:B------:R-:W-:Y:S05]  /*1a80*/  BSYNC B0 ;  /* 0x0000000000007941 */ /* 0x000fea0003800000 */
.L_x_263:
[----:B-1--4-:R-:W1:Y:S01]  /*1a90*/  SHFL.IDX PT, R4, R18, 0x3, 0x1c1f ;  /* 0x007c1f0012047f89 */ /* 0x012e6200000e0000 */
[----:B------:R-:W-:Y:S01]  /*1aa0*/  IADD3 R0, R15, 0x60, RZ ;  /* 0x000000600f007810 */ /* 0x000fe20007ffe0ff */
[----:B------:R-:W-:Y:S01]  /*1ab0*/  IMAD.SHL.U32 R223, R223, 0x2, RZ ;  /* 0x00000002dfdf7824 */ /* 0x000fe200078e00ff */
[----:B------:R-:W-:Y:S01]  /*1ac0*/  SHF.R.S32.HI R10, RZ, 0x4, R26 ;  /* 0x00000004ff0a7819 */ /* 0x000fe2000001141a */
[----:B------:R-:W4:Y:S01]  /*1ad0*/  SHFL.IDX PT, R5, R17, 0x3, 0x1c1f ;  /* 0x007c1f0011057f89 */ /* 0x000f2200000e0000 */
[----:B------:R-:W-:Y:S01]  /*1ae0*/  ISETP.GE.AND P0, PT, R0, R16, PT ;  /* 0x000000100000720c */ /* 0x000fe20003f06270 */
[----:B------:R-:W-:Y:S01]  /*1af0*/  IMAD.MOV.U32 R12, RZ, RZ, 0x30 ;  /* 0x00000030ff0c7424 */ /* 0x000fe200078e00ff */
[----:B------:R-:W-:Y:S01]  /*1b00*/  IADD3 R122, R222, -0x1, RZ ;  /* 0xffffffffde7a7810 */ /* 0x000fe20007ffe0ff */
[----:B------:R-:W-:-:S02]  /*1b10*/  IMAD.MOV.U32 R130, RZ, RZ, R30 ;  /* 0x000000ffff827224 */ /* 0x000fc400078e001e */
[----:B------:R-:W-:Y:S02]  /*1b20*/  IMAD R28, R222, -0x30, R12 ;  /* 0xffffffd0de1c7824 */ /* 0x000fe400078e020c */
[C---:B------:R-:W-:Y:S02]  /*1b30*/  IMAD R125, R12.reuse, c[0x0][0x1e4], RZ ;  /* 0x000079000c7d7a24 */ /* 0x040fe400078e02ff */
[----:B------:R-:W-:Y:S02]  /*1b40*/  IMAD.IADD R121, R227, 0x1, R28 ;  /* 0x00000001e3797824 */ /* 0x000fe400078e021c */
[----:B------:R-:W-:Y:S02]  /*1b50*/  IMAD.WIDE.U32 R126, R12, c[0x0][0x1e0], RZ ;  /* 0x000078000c7e7a25 */ /* 0x000fe400078e00ff */
[----:B------:R-:W-:Y:S02]  /*1b60*/  @!P0 IADD3 R0, R14, 0x40, RZ ;  /* 0x000000400e008810 */ /* 0x000fe40007ffe0ff */
[----:B------:R-:W-:-:S02]  /*1b70*/  IMAD.IADD R125, R127, 0x1, R125 ;  /* 0x000000017f7d7824 */ /* 0x000fc400078e027d */
[----:B------:R-:W-:Y:S01]  /*1b80*/  IMAD.MOV.U32 R131, RZ, RZ, R31 ;  /* 0x000000ffff837224 */ /* 0x000fe200078e001f */
[C---:B-1----:R-:W-:Y:S01]  /*1b90*/  @!P0 LEA R6, P4, R14.reuse, R4, 0x1 ;  /* 0x000000040e068211 */ /* 0x042fe200078808ff */
[----:B------:R-:W-:Y:S02]  /*1ba0*/  IMAD.MOV.U32 R130, RZ, RZ, R246 ;  /* 0x000000ffff827224 */ /* 0x000fe400078e00f6 */
[----:B------:R-:W-:Y:S01]  /*1bb0*/  IMAD.MOV.U32 R12, RZ, RZ, 0x5 ;  /* 0x00000005ff0c7424 */ /* 0x000fe200078e00ff */
[----:B----4-:R-:W-:Y:S01]  /*1bc0*/  @!P0 LEA.HI.X R7, R14, R5, R11, 0x1, P4 ;  /* 0x000000050e078211 */ /* 0x010fe200020f0c0b */
[----:B------:R-:W-:Y:S01]  /*1bd0*/  IMAD.MOV.U32 R248, RZ, RZ, R32 ;  /* 0x000000fffff87224 */ /* 0x000fe200078e0020 */
[----:B------:R-:W-:Y:S01]  /*1be0*/  LOP3.LUT P4, RZ, R228, 0x100, RZ, 0xc0, !PT ;  /* 0x00000100e4ff7812 */ /* 0x000fe2000788c0ff */
[----:B------:R-:W-:Y:S01]  /*1bf0*/  IMAD.MOV.U32 R249, RZ, RZ, R33 ;  /* 0x000000fffff97224 */ /* 0x000fe200078e0021 */
[----:B------:R-:W-:Y:S01]  /*1c00*/  STL.64 [R1+0x28], R130 ;  /* 0x0000288201007387 */ /* 0x000fe20000100a00 */
[----:B------:R-:W-:-:S03]  /*1c10*/  IMAD.MOV.U32 R248, RZ, RZ, R250 ;  /* 0x000000fffff87224 */ /* 0x000fc600078e00fa */
[----:B------:R-:W-:Y:S01]  /*1c20*/  @!PT LDS RZ, [RZ] ;  /* 0x00000000fffff984 */ /* 0x000fe20000000800 */
[----:B------:R1:W-:Y:S01]  /*1c30*/  @!P0 LDGSTS.E.BYPASS.LTC128B.128 [R223+0x7880], [R6.64], !P3 ;  /* 0x0788000006df8fae */ /* 0x0003e2000d901d48 */
[----:B------:R-:W-:Y:S02]  /*1c40*/  LOP3.LUT P3, RZ, R228, 0x80, RZ, 0xc0, !PT ;  /* 0x00000080e4ff7812 */ /* 0x000fe4000786c0ff */
[----:B-1----:R-:W-:-:S04]  /*1c50*/  @!P0 SHF.R.S32.HI R6, RZ, 0x1f, R3 ;  /* 0x0000001fff068819 */ /* 0x002fc80000011403 */
[----:B------:R-:W-:Y:S02]  /*1c60*/  @!P0 LEA.HI R6, R6, R3, RZ, 0x3 ;  /* 0x0000000306068211 */ /* 0x000fe400078f18ff */
[----:B------:R-:W-:Y:S02]  /*1c70*/  LOP3.LUT R3, R27, 0xfffffff8, RZ, 0xc0, !PT ;  /* 0xfffffff81b037812 */ /* 0x000fe400078ec0ff */
[----:B------:R-:W-:-:S03]  /*1c80*/  @!P0 LOP3.LUT R6, R6, 0xfffffff8, RZ, 0xc0, !PT ;  /* 0xfffffff806068812 */ /* 0x000fc600078ec0ff */
[----:B------:R-:W-:Y:S01]  /*1c90*/  IMAD.IADD R8, R129, 0x1, -R3 ;  /* 0x0000000181087824 */ /* 0x000fe200078e0a03 */
[----:B------:R-:W-:Y:S01]  /*1ca0*/  @!P0 SHF.R.S32.HI R3, RZ, 0x1f, R0 ;  /* 0x0000001fff038819 */ /* 0x000fe20000011400 */
[----:B------:R-:W-:-:S03]  /*1cb0*/  @!P0 IMAD.WIDE R6, R6, 0x2, R4 ;  /* 0x0000000206068825 */ /* 0x000fc600078e0204 */
[----:B------:R-:W-:Y:S02]  /*1cc0*/  @!P0 LEA.HI R0, R3, R0, RZ, 0x3 ;  /* 0x0000000003008211 */ /* 0x000fe400078f18ff */
[----:B------:R1:W-:Y:S01]  /*1cd0*/  @!P0 LDGSTS.E.BYPASS.LTC128B.128 [R223+0x9880], [R6.64], !P2 ;  /* 0x0988000006df8fae */ /* 0x0003e2000d101d48 */
[----:B------:R-:W-:Y:S02]  /*1ce0*/  LOP3.LUT P2, RZ, R228, 0x200, RZ, 0xc0, !PT ;  /* 0x00000200e4ff7812 */ /* 0x000fe4000784c0ff */
[----:B------:R-:W-:Y:S02]  /*1cf0*/  @!P0 LOP3.LUT R0, R0, 0xfffffff8, RZ, 0xc0, !PT ;  /* 0xfffffff800008812 */ /* 0x000fe400078ec0ff */
[----:B------:R-:W-:-:S03]  /*1d00*/  LOP3.LUT R228, R228, 0xffffffbf, RZ, 0xc0, !PT ;  /* 0xffffffbfe4e47812 */ /* 0x000fc600078ec0ff */
[----:B------:R-:W-:-:S05]  /*1d10*/  @!P0 IMAD.WIDE R4, R0, 0x2, R4 ;  /* 0x0000000200048825 */ /* 0x000fca00078e0204 */
[----:B------:R4:W-:Y:S04]  /*1d20*/  @!P0 LDGSTS.E.BYPASS.LTC128B.128 [R223+0xb880], [R4.64], !P1 ;  /* 0x0b88000004df8fae */ /* 0x0009e8000c901d48 */
[----:B------:R-:W0:Y:S01]  /*1d30*/  LDGDEPBAR ;  /* 0x00000000000079af */ /* 0x000e220000000000 */
[----:B-1----:R-:W-:Y:S02]  /*1d40*/  LEA.HI R6, R8, R8, RZ, 0x1 ;  /* 0x0000000808067211 */ /* 0x002fe400078f08ff */
[----:B------:R-:W-:Y:S02]  /*1d50*/  LEA.HI R7, R26, R10, RZ, 0x1 ;  /* 0x0000000a1a077211 */ /* 0x000fe400078f08ff */
[----:B------:R-:W-:Y:S02]  /*1d60*/  SHF.R.S32.HI R9, RZ, 0x1, R6 ;  /* 0x00000001ff097819 */ /* 0x000fe40000011406 */
[----:B------:R-:W-:Y:S01]  /*1d70*/  LOP3.LUT R3, R7, 0xfffffffe, RZ, 0xc0, !PT ;  /* 0xfffffffe07037812 */ /* 0x000fe200078ec0ff */
[----:B------:R-:W-:Y:S01]  /*1d80*/  BAR.SYNC.DEFER_BLOCKING 0x0 ;  /* 0x0000000000007b1d */ /* 0x000fe20000010000 */
[C---:B------:R-:W-:Y:S01]  /*1d90*/  LOP3.LUT P0, RZ, R9.reuse, 0x2, RZ, 0xc0, !PT ;  /* 0x0000000209ff7812 */ /* 0x040fe2000780c0ff */
[----:B------:R-:W-:-:S02]  /*1da0*/  IMAD.SHL.U32 R7, R9, 0x40, RZ ;  /* 0x0000004009077824 */ /* 0x000fc400078e00ff */
[----:B------:R-:W-:Y:S01]  /*1db0*/  IMAD.IADD R11, R10, 0x1, -R3 ;  /* 0x000000010a0b7824 */ /* 0x000fe200078e0a03 */
[----:B------:R-:W-:Y:S01]  /*1dc0*/  LOP3.LUT R3, R6, 0x3fffffe, RZ, 0xc0, !PT ;  /* 0x03fffffe06037812 */ /* 0x000fe200078ec0ff */
[----:B------:R-:W-:Y:S01]  /*1dd0*/  IMAD.SHL.U32 R10, R25, 0x8, RZ ;  /* 0x00000008190a7824 */ /* 0x000fe200078e00ff */
[----:B------:R-:W-:Y:S01]  /*1de0*/  LOP3.LUT R0, R7, 0xc0, RZ, 0xc0, !PT ;  /* 0x000000c007007812 */ /* 0x000fe200078ec0ff */
[----:B------:R-:W-:Y:S01]  /*1df0*/  IMAD.MOV.U32 R9, RZ, RZ, c[0x0][0x1e0] ;  /* 0x00007800ff097624 */ /* 0x000fe200078e00ff */
[----:B----4-:R-:W-:Y:S01]  /*1e00*/  IMNMX R4, R121, 0x30, PT ;  /* 0x0000003079047817 */ /* 0x010fe20003800200 */
[----:B------:R-:W-:Y:S01]  /*1e10*/  IMAD.IADD R6, R8, 0x1, -R3 ;  /* 0x0000000108067824 */ /* 0x000fe200078e0a03 */
[----:B------:R-:W-:Y:S01]  /*1e20*/  LOP3.LUT R3, R0, 0x8, R10, 0xf8, !PT ;  /* 0x0000000800037812 */ /* 0x000fe200078ef80a */
[----:B------:R-:W-:Y:S01]  /*1e30*/  IMAD.SHL.U32 R132, R9, 0x20, RZ ;  /* 0x0000002009847824 */ /* 0x000fe200078e00ff */
[----:B------:R-:W-:Y:S01]  /*1e40*/  SHF.R.U32.HI R0, RZ, 0x3, R0 ;  /* 0x00000003ff007819 */ /* 0x000fe20000011600 */
[----:B------:R-:W-:Y:S01]  /*1e50*/  IMAD.IADD R8, R4, 0x1, -R128 ;  /* 0x0000000104087824 */ /* 0x000fe200078e0a80 */
[----:B------:R-:W-:-:S02]  /*1e60*/  SHF.R.S32.HI R10, RZ, 0x1f, R122 ;  /* 0x0000001fff0a7819 */ /* 0x000fc4000001147a */
[----:B------:R-:W-:Y:S01]  /*1e70*/  LOP3.LUT R3, R3, R0, RZ, 0x3c, !PT ;  /* 0x0000000003037212 */ /* 0x000fe200078e3cff */
[----:B------:R-:W-:Y:S01]  /*1e80*/  IMAD R0, R11, 0x8, R6 ;  /* 0x000000080b007824 */ /* 0x000fe200078e0206 */
[----:B------:R-:W-:Y:S01]  /*1e90*/  ISETP.GE.AND P1, PT, R8, 0x1, PT ;  /* 0x000000010800780c */ /* 0x000fe20003f26270 */
[----:B------:R-:W-:Y:S01]  /*1ea0*/  IMAD.WIDE.U32 R6, R122, R126, R130 ;  /* 0x0000007e7a067225 */ /* 0x000fe200078e0082 */
[----:B------:R-:W-:-:S03]  /*1eb0*/  SHF.L.U64.HI R133, R9, R12, c[0x0][0x1e4] ;  /* 0x0000790009857619 */ /* 0x000fc6000001020c */
[----:B------:R-:W-:Y:S02]  /*1ec0*/  IMAD.U32 R0, R0, 0x20, R3 ;  /* 0x0000002000007824 */ /* 0x000fe400078e0003 */
[----:B------:R-:W-:Y:S01]  /*1ed0*/  IMAD R3, R125, R122, RZ ;  /* 0x0000007a7d037224 */ /* 0x000fe200078e02ff */
[----:B------:R-:W-:Y:S01]  /*1ee0*/  STL.64 [R1+0x50], R132 ;  /* 0x0000508401007387 */ /* 0x000fe20000100a00 */
[----:B------:R-:W-:Y:S02]  /*1ef0*/  IMAD.SHL.U32 R208, R0, 0x2, RZ ;  /* 0x0000000200d07824 */ /* 0x000fe400078e00ff */
[----:B------:R-:W-:Y:S01]  /*1f00*/  IMAD R0, R10, R126, R3 ;  /* 0x0000007e0a007224 */ /* 0x000fe200078e0203 */
[----:B------:R-:W-:Y:S02]  /*1f10*/  STL.64 [R1+0x38], R248 ;  /* 0x000038f801007387 */ /* 0x000fe40000100a00 */
[C---:B------:R-:W-:Y:S01]  /*1f20*/  IADD3 R3, R208.reuse, 0x3c80, RZ ;  /* 0x00003c80d0037810 */ /* 0x040fe20007ffe0ff */
[----:B------:R-:W-:Y:S01]  /*1f30*/  IMAD.IADD R7, R7, 0x1, R0 ;  /* 0x0000000107077824 */ /* 0x000fe200078e0200 */
[----:B------:R-:W-:-:S02]  /*1f40*/  IADD3 R213, R208, 0x3ca0, RZ ;  /* 0x00003ca0d0d57810 */ /* 0x000fc40007ffe0ff */
[----:B------:R-:W-:Y:S02]  /*1f50*/  @P0 IADD3 R213, R3, -0x20, RZ ;  /* 0xffffffe003d50810 */ /* 0x000fe40007ffe0ff */
[C---:B------:R-:W-:Y:S02]  /*1f60*/  @P1 LEA R4, P0, R6.reuse, c[0x0][0x1c8], 0x1 ;  /* 0x0000720006041a11 */ /* 0x040fe400078008ff */
[----:B------:R-:W-:Y:S02]  /*1f70*/  SEL R0, RZ, 0x1, P2 ;  /* 0x00000001ff007807 */ /* 0x000fe40001000000 */
[----:B------:R-:W-:Y:S02]  /*1f80*/  @P1 LEA.HI.X R5, R6, c[0x0][0x1cc], R7, 0x1, P0 ;  /* 0x0000730006051a11 */ /* 0x000fe400000f0c07 */
[----:B------:R-:W-:Y:S02]  /*1f90*/  ISETP.GE.AND P0, PT, R8, 0x21, PT ;  /* 0x000000210800780c */ /* 0x000fe40003f06270 */
[----:B------:R-:W-:Y:S01]  /*1fa0*/  SEL R3, RZ, 0x2, P3 ;  /* 0x00000002ff037807 */ /* 0x000fe20001800000 */
[----:B------:R-:W-:Y:S01]  /*1fb0*/  @!PT LDS RZ, [RZ] ;  /* 0x00000000fffff984 */ /* 0x000fe20000000800 */
[----:B------:R-:W-:Y:S01]  /*1fc0*/  @!PT LDS RZ, [RZ] ;  /* 0x00000000fffff984 */ /* 0x000fe20000000800 */
[----:B------:R-:W-:Y:S01]  /*1fd0*/  @!PT LDS RZ, [RZ] ;  /* 0x00000000fffff984 */ /* 0x000fe20000000800 */
[----:B------:R1:W-:Y:S01]  /*1fe0*/  @P1 LDGSTS.E.BYPASS.LTC128B.128 [R223+0x3c80], [R4.64], !P2 ;  /* 0x03c8000004df1fae */ /* 0x0003e2000d101d48 */
[----:B------:R-:W-:-:S02]  /*1ff0*/  IADD3 R221, R213, 0x400, RZ ;  /* 0x00000400d5dd7810 */ /* 0x000fc40007ffe0ff */
[----:B------:R-:W-:Y:S01]  /*2000*/  IADD3 R220, R213, 0x800, RZ ;  /* 0x00000800d5dc7810 */ /* 0x000fe20007ffe0ff */
[----:B------:R1:W-:Y:S01]  /*2010*/  @P1 LDGSTS.E.BYPASS.LTC128B.128 [R223+0x4880], [R4.64+0x40], !P3 ;  /* 0x0488004004df1fae */ /* 0x0003e2000d901d48 */
[----:B------:R-:W-:Y:S01]  /*2020*/  IMAD.IADD R21, R3, 0x1, R0 ;  /* 0x0000000103157824 */ /* 0x000fe200078e0200 */
[C---:B------:R-:W-:Y:S02]  /*2030*/  IADD3 R219, R213.reuse, 0xc00, RZ ;  /* 0x00000c00d5db7810 */ /* 0x040fe40007ffe0ff */
[----:B------:R1:W-:Y:S01]  /*2040*/  @P1 LDGSTS.E.BYPASS.LTC128B.128 [R223+0x5480], [R4.64+0x80], !P4 ;  /* 0x0548008004df1fae */ /* 0x0003e2000e101d48 */
[----:B------:R-:W-:Y:S02]  /*2050*/  IADD3 R218, R213, 0x1000, RZ ;  /* 0x00001000d5da7810 */ /* 0x000fe40007ffe0ff */
[----:B------:R-:W-:Y:S02]  /*2060*/  @P0 IADD3 R8, P1, R132, R6, RZ ;  /* 0x0000000684080210 */ /* 0x000fe40007f3e0ff */
[----:B------:R-:W-:-:S02]  /*2070*/  SHF.R.S32.HI R6, RZ, 0x1f, R23 ;  /* 0x0000001fff067819 */ /* 0x000fc40000011417 */
[----:B------:R-:W-:Y:S01]  /*2080*/  IADD3 R217, R213, 0x1400, RZ ;  /* 0x00001400d5d97810 */ /* 0x000fe20007ffe0ff */
[----:B------:R-:W-:Y:S01]  /*2090*/  @P0 IMAD.X R3, R133, 0x1, R7, P1 ;  /* 0x0000000185030824 */ /* 0x000fe200008e0607 */
[----:B------:R-:W-:Y:S01]  /*20a0*/  LEA.HI R9, R6, R23, RZ, 0x3 ;  /* 0x0000001706097211 */ /* 0x000fe200078f18ff */
[----:B------:R-:W-:Y:S01]  /*20b0*/  IMAD.SHL.U32 R6, R11, 0x8, RZ ;  /* 0x000000080b067824 */ /* 0x000fe200078e00ff */
[C---:B------:R-:W-:Y:S01]  /*20c0*/  IADD3 R216, R213.reuse, 0x1800, RZ ;  /* 0x00001800d5d87810 */ /* 0x040fe20007ffe0ff */
[----:B------:R-:W-:Y:S01]  /*20d0*/  IMAD R7, R10, c[0x0][0x208], RZ ;  /* 0x000082000a077a24 */ /* 0x000fe200078e02ff */
[C---:B------:R-:W-:Y:S01]  /*20e0*/  IADD3 R215, R213.reuse, 0x1c00, RZ ;  /* 0x00001c00d5d77810 */ /* 0x040fe20007ffe0ff */
[----:B------:R-:W-:Y:S01]  /*20f0*/  IMAD.WIDE.U32 R10, R122, c[0x0][0x208], RZ ;  /* 0x000082007a0a7a25 */ /* 0x000fe200078e00ff */
[----:B------:R-:W-:Y:S02]  /*2100*/  IADD3 R214, R213, 0x2000, RZ ;  /* 0x00002000d5d67810 */ /* 0x000fe40007ffe0ff */
[----:B-1----:R-:W-:Y:S01]  /*2110*/  LOP3.LUT R4, R24, 0x7fffffe, RZ, 0xc0, !PT ;  /* 0x07fffffe18047812 */ /* 0x002fe200078ec0ff */
[----:B------:R-:W-:-:S04]  /*2120*/  IMAD.SHL.U32 R5, R20, 0x40, RZ ;  /* 0x0000004014057824 */ /* 0x000fc800078e00ff */
[----:B------:R-:W-:Y:S01]  /*2130*/  IMAD.IADD R120, R23, 0x1, -R4 ;  /* 0x0000000117787824 */ /* 0x000fe200078e0a04 */
[C---:B------:R-:W-:Y:S02]  /*2140*/  @P0 LEA R4, P1, R8.reuse, c[0x0][0x1c8], 0x1 ;  /* 0x0000720008040a11 */ /* 0x040fe400078208ff */
[----:B------:R-:W-:Y:S02]  /*2150*/  LOP3.LUT R0, R5, 0xc0, RZ, 0xc0, !PT ;  /* 0x000000c005007812 */ /* 0x000fe400078ec0ff */
[----:B------:R-:W-:Y:S01]  /*2160*/  @P0 LEA.HI.X R5, R8, c[0x0][0x1cc], R3, 0x1, P1 ;  /* 0x0000730008050a11 */ /* 0x000fe200008f0c03 */
[----:B------:R-:W-:Y:S01]  /*2170*/  IMAD R3, R122, c[0x0][0x20c], R7 ;  /* 0x000083007a037a24 */ /* 0x000fe200078e0207 */
[----:B------:R-:W-:Y:S01]  /*2180*/  LOP3.LUT R8, R0, 0x8, R6, 0xf8, !PT ;  /* 0x0000000800087812 */ /* 0x000fe200078ef806 */
[----:B------:R-:W-:Y:S01]  /*2190*/  IMAD.WIDE.U32 R6, R10, 0x30, R248 ;  /* 0x000000300a067825 */ /* 0x000fe200078e00f8 */
[----:B------:R-:W-:Y:S01]  /*21a0*/  SHF.R.U32.HI R0, RZ, 0x3, R0 ;  /* 0x00000003ff007819 */ /* 0x000fe20000011600 */
[----:B------:R1:W-:Y:S01]  /*21b0*/  @P0 LDGSTS.E.BYPASS.LTC128B.128 [R223+0x4480], [R4.64], !P2 ;  /* 0x0448000004df0fae */ /* 0x0003e2000d101d48 */
[----:B------:R-:W-:Y:S01]  /*21c0*/  ISETP.GT.AND P1, PT, R129, 0x3f, PT ;  /* 0x0000003f8100780c */ /* 0x000fe20003f24270 */
[----:B------:R-:W-:Y:S01]  /*21d0*/  IMAD.IADD R3, R11, 0x1, R3 ;  /* 0x000000010b037824 */ /* 0x000fe200078e0203 */
[----:B------:R-:W-:Y:S01]  /*21e0*/  LOP3.LUT R31, R8, R0, RZ, 0x3c, !PT ;  /* 0x00000000081f7212 */ /* 0x000fe200078e3cff */
[----:B------:R1:W-:Y:S01]  /*21f0*/  @P0 LDGSTS.E.BYPASS.LTC128B.128 [R223+0x5080], [R4.64+0x40], !P3 ;  /* 0x0508004004df0fae */ /* 0x0003e2000d901d48 */
[----:B------:R-:W-:-:S02]  /*2200*/  IMAD.SHL.U32 R0, R9, 0x20, RZ ;  /* 0x0000002009007824 */ /* 0x000fc400078e00ff */
[----:B------:R-:W-:Y:S01]  /*2210*/  IMAD R3, R3, 0x30, RZ ;  /* 0x0000003003037824 */ /* 0x000fe200078e02ff */
[----:B------:R1:W-:Y:S01]  /*2220*/  @P0 LDGSTS.E.BYPASS.LTC128B.128 [R223+0x5c80], [R4.64+0x80], !P4 ;  /* 0x05c8008004df0fae */ /* 0x0003e2000e101d48 */
[----:B------:R-:W-:Y:S02]  /*2230*/  LEA R16, P0, R6, c[0x0][0x1f8], 0x1 ;  /* 0x00007e0006107a11 */ /* 0x000fe400078008ff */
[----:B------:R-:W-:Y:S01]  /*2240*/  LOP3.LUT R30, R0, 0xffffff00, RZ, 0xc0, !PT ;  /* 0xffffff00001e7812 */ /* 0x000fe200078ec0ff */
[----:B------:R-:W0:Y:S01]  /*2250*/  LDGDEPBAR ;  /* 0x00000000000079af */ /* 0x000e220000000000 */
[----:B------:R-:W-:Y:S01]  /*2260*/  IMAD.IADD R0, R7, 0x1, R3 ;  /* 0x0000000107007824 */ /* 0x000fe200078e0203 */
[----:B------:R-:W-:Y:S02]  /*2270*/  @P1 LOP3.LUT R228, R228, 0x40, RZ, 0xfc, !PT ;  /* 0x00000040e4e41812 */ /* 0x000fe400078efcff */
[----:B------:R-:W-:Y:S02]  /*2280*/  IMAD R3, R123, 0x200, R30 ;  /* 0x000002007b037824 */ /* 0x000fe400078e021e */
[----:B--23--:R-:W-:-:S02]  /*2290*/  LEA.HI.X R17, R6, c[0x0][0x1fc], R0, 0x1, P0 ;  /* 0x00007f0006117a11 */ /* 0x00cfc400000f0c00 */
[----:B------:R-:W-:Y:S01]  /*22a0*/  IMAD R0, R120, 0x20, R3 ;  /* 0x0000002078007824 */ /* 0x000fe200078e0203 */
[----:B------:R-:W-:-:S03]  /*22b0*/  IADD3 R3, R28, R227, -R128 ;  /* 0x000000e31c037210 */ /* 0x000fc60007ffe880 */
[----:B------:R-:W-:-:S04]  /*22c0*/  IMAD.IADD R0, R31, 0x1, R0 ;  /* 0x000000011f007824 */ /* 0x000fc800078e0200 */
[----:B------:R-:W-:Y:S02]  /*22d0*/  IMAD.SHL.U32 R211, R0, 0x2, RZ ;  /* 0x0000000200d37824 */ /* 0x000fe400078e00ff */
[----:B------:R-:W-:Y:S02]  /*22e0*/  IMAD R0, R120, 0x20, R30 ;  /* 0x0000002078007824 */ /* 0x000fe400078e021e */
[----:B------:R-:W-:Y:S02]  /*22f0*/  IMAD R212, R2, 0x2, R211 ;  /* 0x0000000202d47824 */ /* 0x000fe400078e02d3 */
[----:B------:R-:W-:Y:S02]  /*2300*/  IMAD.IADD R0, R31, 0x1, R0 ;  /* 0x000000011f007824 */ /* 0x000fe400078e0200 */
[----:B-1----:R-:W-:Y:S01]  /*2310*/  IMAD.MOV.U32 R4, RZ, RZ, c[0x0][0x208] ;  /* 0x00008200ff047624 */ /* 0x002fe200078e00ff */
[----:B------:R-:W-:-:S04]  /*2320*/  DEPBAR.LE SB0, 0x1 ;  /* 0x000080400000791a */ /* 0x000fc80000000000 */
[C---:B------:R-:W-:Y:S01]  /*2330*/  SHF.L.U64.HI R13, R4.reuse, R12, c[0x0][0x20c] ;  /* 0x00008300040d7619 */ /* 0x040fe2000001020c */
[----:B------:R-:W-:Y:S01]  /*2340*/  IMAD.SHL.U32 R5, R4, 0x20, RZ ;  /* 0x0000002004057824 */ /* 0x000fe200078e00ff */
[----:B------:R-:W-:Y:S01]  /*2350*/  SEL R4, RZ, 0x4, P4 ;  /* 0x00000004ff047807 */ /* 0x000fe20002000000 */
[----:B------:R-:W-:-:S04]  /*2360*/  DEPBAR.LE SB0, 0x0 ;  /* 0x000080000000791a */ /* 0x000fc80000000000 */
[----:B------:R-:W-:Y:S01]  /*2370*/  BAR.SYNC.DEFER_BLOCKING 0x0 ;  /* 0x0000000000007b1d */ /* 0x000fe20000010000 */
[----:B------:R-:W-:Y:S01]  /*2380*/  @!P1 LEA R18, P0, R5, R16, 0x1 ;  /* 0x0000001005129211 */ /* 0x000fe200078008ff */
[----:B------:R-:W-:-:S03]  /*2390*/  IMAD.IADD R20, R4, 0x1, R21 ;  /* 0x0000000104147824 */ /* 0x000fc600078e0215 */
[----:B------:R-:W-:Y:S02]  /*23a0*/  @!P1 LEA.HI.X R19, R5, R17, R13, 0x1, P0 ;  /* 0x0000001105139211 */ /* 0x000fe400000f0c0d */
[----:B------:R-:W-:-:S04]  /*23b0*/  LOP3.LUT P0, RZ, R20, 0x1, RZ, 0xc0, !PT ;  /* 0x0000000114ff7812 */ /* 0x000fc8000780c0ff */
[----:B------:R-:W-:Y:S01]  /*23c0*/  ISETP.LT.OR P0, PT, R3, 0x1, !P0 ;  /* 0x000000010300780c */ /* 0x000fe20004701670 */
[----:B------:R-:W-:Y:S04]  /*23d0*/  LDSM.16.M88.4 R12, [R211+0x6080] ;  /* 0x00608000d30c783b */ /* 0x000fe80000000200 */
[----:B------:R-:W-:Y:S04]  /*23e0*/  LDSM.16.M88.4 R8, [R211+0x7080] ;  /* 0x00708000d308783b */ /* 0x000fe80000000200 */
[----:B------:R-:W1:Y:S04]  /*23f0*/  LDSM.16.M88.4 R40, [R208+0x3c80] ;  /* 0x003c8000d028783b */ /* 0x000e680000000200 */
[----:B------:R-:W2:Y:S04]  /*2400*/  LDSM.16.M88.4 R36, [R208+0x4080] ;  /* 0x00408000d024783b */ /* 0x000ea80000000200 */
[----:B------:R-:W3:Y:S04]  /*2410*/  LDSM.16.M88.4 R32, [R208+0x4480] ;  /* 0x00448000d020783b */ /* 0x000ee80000000200 */
[----:B------:R-:W-:Y:S04]  /*2420*/  LDSM.16.M88.4 R24, [R212+0x6080] ;  /* 0x00608000d418783b */ /* 0x000fe80000000200 */
[----:B------:R-:W-:Y:S04]  /*2430*/  LDSM.16.M88.4 R4, [R212+0x7080] ;  /* 0x00708000d404783b */ /* 0x000fe80000000200 */
[----:B------:R-:W4:Y:S04]  /*2440*/  LDSM.16.M88.4 R44, [R213] ;  /* 0x00000000d52c783b */ /* 0x000f280000000200 */
[----:B------:R-:W5:Y:S04]  /*2450*/  LDSM.16.M88.4 R48, [R213+0x400] ;  /* 0x00040000d530783b */ /* 0x000f680000000200 */
[----:B------:R-:W4:Y:S04]  /*2460*/  LDSM.16.M88.4 R56, [R213+0x800] ;  /* 0x00080000d538783b */ /* 0x000f280000000200 */
[----:B------:R-:W-:Y:S01]  /*2470*/  @!PT LDS RZ, [RZ] ;  /* 0x00000000fffff984 */ /* 0x000fe20000000800 */
[----:B------:R-:W-:Y:S01]  /*2480*/  @!PT LDS RZ, [RZ] ;  /* 0x00000000fffff984 */ /* 0x000fe20000000800 */
[----:B------:R-:W-:Y:S01]  /*2490*/  @!PT LDS RZ, [RZ] ;  /* 0x00000000fffff984 */ /* 0x000fe20000000800 */
[----:B------:R4:W-:Y:S01]  /*24a0*/  LDGSTS.E.BYPASS.LTC128B.128 [R223+0x1880], [R16.64], !P0 ;  /* 0x0188000010df7fae */ /* 0x0009e2000c101d48 */
[----:B------:R-:W-:-:S04]  /*24b0*/  LOP3.LUT P0, RZ, R20, 0x2, RZ, 0xc0, !PT ;  /* 0x0000000214ff7812 */ /* 0x000fc8000780c0ff */
[----:B------:R-:W-:Y:S01]  /*24c0*/  ISETP.LT.OR P0, PT, R3, 0x1, !P0 ;  /* 0x000000010300780c */ /* 0x000fe20004701670 */
[C---:B-1----:R-:W-:Y:S08]  /*24d0*/  HMMA.16816.F32 R72, R8.reuse, R40, RZ ;  /* 0x000000280848723c */ /* 0x042ff000000018ff */
[----:B--2---:R-:W-:Y:S04]  /*24e0*/  HMMA.16816.F32 R64, R8, R36, RZ ;  /* 0x000000240840723c */ /* 0x004fe800000018ff */
[----:B------:R1:W-:Y:S01]  /*24f0*/  LDGSTS.E.BYPASS.LTC128B.128 [R223+0x2480], [R16.64+0x40], !P0 ;  /* 0x0248004010df7fae */ /* 0x0003e2000c101d48 */
[----:B------:R-:W-:-:S04]  /*2500*/  LOP3.LUT P0, RZ, R20, 0x4, RZ, 0xc0, !PT ;  /* 0x0000000414ff7812 */ /* 0x000fc8000780c0ff */
[----:B------:R-:W-:Y:S01]  /*2510*/  ISETP.LT.OR P0, PT, R3, 0x1, !P0 ;  /* 0x000000010300780c */ /* 0x000fe20004701670 */
[C---:B---3--:R-:W-:Y:S08]  /*2520*/  HMMA.16816.F32 R52, R8.reuse, R32, RZ ;  /* 0x000000200834723c */ /* 0x048ff000000018ff */
[----:B------:R-:W-:Y:S04]  /*2530*/  HMMA.16816.F32 R68, R8, R42, RZ ;  /* 0x0000002a0844723c */ /* 0x000fe800000018ff */
[----:B------:R1:W-:Y:S01]  /*2540*/  LDGSTS.E.BYPASS.LTC128B.128 [R223+0x3080], [R16.64+0x80], !P0 ;  /* 0x0308008010df7fae */ /* 0x0003e2000c101d48 */
[----:B------:R-:W-:-:S03]  /*2550*/  @!P1 LOP3.LUT P0, RZ, R21, 0x1, RZ, 0xc0, !PT ;  /* 0x0000000115ff9812 */ /* 0x000fc6000780c0ff */
[----:B------:R-:W-:Y:S01]  /*2560*/  HMMA.16816.F32 R60, R8, R38, RZ ;  /* 0x00000026083c723c */ /* 0x000fe200000018ff */
[----:B------:R-:W-:-:S07]  /*2570*/  @!P1 ISETP.LT.OR P0, PT, R3, 0x21, !P0 ;  /* 0x000000210300980c */ /* 0x000fce0004701670 */
[----:B------:R-:W-:Y:S06]  /*2580*/  HMMA.16816.F32 R8, R8, R34, RZ ;  /* 0x000000220808723c */ /* 0x000fec00000018ff */
[----:B------:R1:W-:Y:S01]  /*2590*/  @!P1 LDGSTS.E.BYPASS.LTC128B.128 [R223+0x2080], [R18.64], !P0 ;  /* 0x0208000012df9fae */ /* 0x0003e2000c101d48 */
[----:B------:R-:W-:Y:S01]  /*25a0*/  @!P1 LOP3.LUT P0, RZ, R21, 0x2, RZ, 0xc0, !PT ;  /* 0x0000000215ff9812 */ /* 0x000fe2000780c0ff */
[----:B------:R-:W-:Y:S03]  /*25b0*/  HMMA.16816.F32 R80, R12, R42, RZ ;  /* 0x0000002a0c50723c */ /* 0x000fe600000018ff */
[----:B------:R-:W-:-:S05]  /*25c0*/  @!P1 ISETP.LT.OR P0, PT, R3, 0x21, !P0 ;  /* 0x000000210300980c */ /* 0x000fca0004701670 */
[C---:B------:R-:W-:Y:S08]  /*25d0*/  HMMA.16816.F32 R20, R12.reuse, R40, RZ ;  /* 0x000000280c14723c */ /* 0x040ff000000018ff */
[----:B------:R1:W-:Y:S01]  /*25e0*/  @!P1 LDGSTS.E.BYPASS.LTC128B.128 [R223+0x2c80], [R18.64+0x40], !P0 ;  /* 0x02c8004012df9fae */ /* 0x0003e2000c101d48 */
[----:B------:R-:W-:Y:S01]  /*25f0*/  @!P1 ISETP.LT.OR P0, PT, R3, 0x21, P4 ;  /* 0x000000210300980c */ /* 0x000fe20002701670 */
[C---:B------:R-:W-:Y:S08]  /*2600*/  HMMA.16816.F32 R40, R12.reuse, R36, RZ ;  /* 0x000000240c28723c */ /* 0x040ff000000018ff */
[----:B------:R-:W-:Y:S04]  /*2610*/  HMMA.16816.F32 R76, R12, R38, RZ ;  /* 0x000000260c4c723c */ /* 0x000fe800000018ff */
[----:B------:R1:W-:Y:S01]  /*2620*/  @!P1 LDGSTS.E.BYPASS.LTC128B.128 [R223+0x3880], [R18.64+0x80], !P0 ;  /* 0x0388008012df9fae */ /* 0x0003e2000c101d48 */
[----:B------:R-:W-:-:S03]  /*2630*/  ISETP.GT.AND P0, PT, R122, R245, PT ;  /* 0x000000f57a00720c */ /* 0x000fc60003f04270 */
[C---:B------:R-:W-:Y:S01]  /*2640*/  HMMA.16816.F32 R36, R12.reuse, R32, RZ ;  /* 0x000000200c24723c */ /* 0x040fe200000018ff */
[----:B------:R-:W0:Y:S07]  /*2650*/  LDGDEPBAR ;  /* 0x00000000000079af */ /* 0x000e2e0000000000 */
[----:B------:R-:W-:Y:S01]  /*2660*/  HMMA.16816.F32 R88, R12, R34, RZ ;  /* 0x000000220c58723c */ /* 0x000fe200000018ff */
[----:B------:R-:W-:Y:S04]  /*2670*/  LDSM.16.M88.4 R32, [R208+0x4880] ;  /* 0x00488000d020783b */ /* 0x000fe80000000200 */
[----:B------:R-:W-:Y:S03]  /*2680*/  LDSM.16.M88.4 R12, [R208+0x5080] ;  /* 0x00508000d00c783b */ /* 0x000fe60000000200 */
[C---:B----4-:R-:W-:Y:S01]  /*2690*/  HMMA.16816.F32 R104, R4.reuse, R44, R72 ;  /* 0x0000002c0468723c */ /* 0x050fe20000001848 */
[----:B-1----:R-:W-:Y:S07]  /*26a0*/  LDSM.16.M88.4 R16, [R208+0x4c80] ;  /* 0x004c8000d010783b */ /* 0x002fee0000000200 */
[C---:B-----5:R-:W-:Y:S08]  /*26b0*/  HMMA.16816.F32 R100, R4.reuse, R48, R64 ;  /* 0x000000300464723c */ /* 0x060ff00000001840 */
[C---:B------:R-:W-:Y:S01]  /*26c0*/  HMMA.16816.F32 R96, R4.reuse, R56, R52 ;  /* 0x000000380460723c */ /* 0x040fe20000001834 */
[----:B------:R-:W-:Y:S07]  /*26d0*/  LDSM.16.M88.4 R52, [R213+0xc00] ;  /* 0x000c0000d534783b */ /* 0x000fee0000000200 */
[C---:B------:R-:W-:Y:S08]  /*26e0*/  HMMA.16816.F32 R92, R4.reuse, R46, R68 ;  /* 0x0000002e045c723c */ /* 0x040ff00000001844 */
[C---:B------:R-:W-:Y:S08]  /*26f0*/  HMMA.16816.F32 R84, R4.reuse, R50, R60 ;  /* 0x000000320454723c */ /* 0x040ff0000000183c */
[----:B------:R-:W-:Y:S01]  /*2700*/  HMMA.16816.F32 R72, R4, R58, R8 ;  /* 0x0000003a0448723c */ /* 0x000fe20000001808 */
[----:B------:R-:W1:Y:S04]  /*2710*/  LDSM.16.M88.4 R4, [R211+0x9080] ;  /* 0x00908000d304783b */ /* 0x000e680000000200 */
[----:B------:R-:W2:Y:S03]  /*2720*/  LDSM.16.M88.4 R8, [R211+0x8080] ;  /* 0x00808000d308783b */ /* 0x000ea60000000200 */
[C---:B------:R-:W-:Y:S01]  /*2730*/  HMMA.16816.F32 R68, R24.reuse, R44, R20 ;  /* 0x0000002c1844723c */ /* 0x040fe20000001814 */
[----:B------:R-:W3:Y:S07]  /*2740*/  LDSM.16.M88.4 R20, [R212+0x9080] ;  /* 0x00908000d414783b */ /* 0x000eee0000000200 */
[C---:B------:R-:W-:Y:S08]  /*2750*/  HMMA.16816.F32 R60, R24.reuse, R48, R40 ;  /* 0x00000030183c723c */ /* 0x040ff00000001828 */
[C---:B------:R-:W-:Y:S08]  /*2760*/  HMMA.16816.F32 R44, R24.reuse, R46, R80 ;  /* 0x0000002e182c723c */ /* 0x040ff00000001850 */
[C---:B------:R-:W-:Y:S01]  /*2770*/  HMMA.16816.F32 R64, R24.reuse, R56, R36 ;  /* 0x000000381840723c */ /* 0x040fe20000001824 */
[----:B------:R-:W4:Y:S07]  /*2780*/  LDSM.16.M88.4 R36, [R213+0x1000] ;  /* 0x00100000d524783b */ /* 0x000f2e0000000200 */
[C---:B------:R-:W-:Y:S08]  /*2790*/  HMMA.16816.F32 R48, R24.reuse, R50, R76 ;  /* 0x000000321830723c */ /* 0x040ff0000000184c */
[----:B------:R-:W-:Y:S01]  /*27a0*/  HMMA.16816.F32 R40, R24, R58, R88 ;  /* 0x0000003a1828723c */ /* 0x000fe20000001858 */
[----:B------:R-:W5:Y:S04]  /*27b0*/  LDSM.16.M88.4 R56, [R213+0x1400] ;  /* 0x00140000d538783b */ /* 0x000f680000000200 */
[----:B------:R-:W2:Y:S03]  /*27c0*/  LDSM.16.M88.4 R24, [R212+0x8080] ;  /* 0x00808000d418783b */ /* 0x000ea60000000200 */
[C---:B-1----:R-:W-:Y:S08]  /*27d0*/  HMMA.16816.F32 R88, R4.reuse, R18, R84 ;  /* 0x000000120458723c */ /* 0x042ff00000001854 */
[C---:B------:R-:W-:Y:S08]  /*27e0*/  HMMA.16816.F32 R80, R4.reuse, R32, R104 ;  /* 0x000000200450723c */ /* 0x040ff00000001868 */
[C---:B------:R-:W-:Y:S08]  /*27f0*/  HMMA.16816.F32 R100, R4.reuse, R16, R100 ;  /* 0x000000100464723c */ /* 0x040ff00000001864 */
[C---:B------:R-:W-:Y:S08]  /*2800*/  HMMA.16816.F32 R92, R4.reuse, R34, R92 ;  /* 0x00000022045c723c */ /* 0x040ff0000000185c */
[----:B------:R-:W-:Y:S08]  /*2810*/  HMMA.16816.F32 R84, R4, R14, R72 ;  /* 0x0000000e0454723c */ /* 0x000ff00000001848 */
[----:B--2---:R-:W-:Y:S08]  /*2820*/  HMMA.16816.F32 R76, R8, R32, R68 ;  /* 0x00000020084c723c */ /* 0x004ff00000001844 */
[----:B------:R-:W-:Y:S08]  /*2830*/  HMMA.16816.F32 R96, R4, R12, R96 ;  /* 0x0000000c0460723c */ /* 0x000ff00000001860 */
[C---:B------:R-:W-:Y:S01]  /*2840*/  HMMA.16816.F32 R72, R8.reuse, R34, R44 ;  /* 0x000000220848723c */ /* 0x040fe2000000182c */
[----:B------:R-:W-:Y:S07]  /*2850*/  LDSM.16.M88.4 R44, [R208+0x5880] ;  /* 0x00588000d02c783b */ /* 0x000fee0000000200 */
[C---:B------:R-:W-:Y:S08]  /*2860*/  HMMA.16816.F32 R68, R8.reuse, R16, R60 ;  /* 0x000000100844723c */ /* 0x040ff0000000183c */
[C---:B------:R-:W-:Y:S01]  /*2870*/  HMMA.16816.F32 R32, R8.reuse, R18, R48 ;  /* 0x000000120820723c */ /* 0x040fe20000001830 */
[----:B------:R-:W-:Y:S04]  /*2880*/  LDSM.16.M88.4 R48, [R208+0x5480] ;  /* 0x00548000d030783b */ /* 0x000fe80000000200 */
[----:B------:R-:W-:Y:S03]  /*2890*/  LDSM.16.M88.4 R16, [R211+0xa080] ;  /* 0x00a08000d310783b */ /* 0x000fe60000000200 */
[C---:B------:R-:W-:Y:S08]  /*28a0*/  HMMA.16816.F32 R4, R8.reuse, R12, R64 ;  /* 0x0000000c0804723c */ /* 0x040ff00000001840 */
[----:B------:R-:W-:Y:S01]  /*28b0*/  HMMA.16816.F32 R8, R8, R14, R40 ;  /* 0x0000000e0808723c */ /* 0x000fe20000001828 */
[----:B------:R-:W1:Y:S04]  /*28c0*/  LDSM.16.M88.4 R12, [R211+0xb080] ;  /* 0x00b08000d30c783b */ /* 0x000e680000000200 */
[----:B------:R-:W2:Y:S03]  /*28d0*/  LDSM.16.M88.4 R40, [R208+0x5c80] ;  /* 0x005c8000d028783b */ /* 0x000ea60000000200 */
[C---:B---3--:R-:W-:Y:S08]  /*28e0*/  HMMA.16816.F32 R64, R20.reuse, R52, R80 ;  /* 0x000000341440723c */ /* 0x048ff00000001850 */
[C---:B------:R-:W-:Y:S08]  /*28f0*/  HMMA.16816.F32 R60, R20.reuse, R54, R92 ;  /* 0x00000036143c723c */ /* 0x040ff0000000185c */
[C---:B----4-:R-:W-:Y:S08]  /*2900*/  HMMA.16816.F32 R112, R20.reuse, R36, R100 ;  /* 0x000000241470723c */ /* 0x050ff00000001864 */
[C---:B------:R-:W-:Y:S08]  /*2910*/  HMMA.16816.F32 R108, R20.reuse, R38, R88 ;  /* 0x00000026146c723c */ /* 0x040ff00000001858 */
[C---:B-----5:R-:W-:Y:S08]  /*2920*/  HMMA.16816.F32 R116, R20.reuse, R56, R96 ;  /* 0x000000381474723c */ /* 0x060ff00000001860 */
[----:B------:R-:W-:Y:S01]  /*2930*/  HMMA.16816.F32 R104, R20, R58, R84 ;  /* 0x0000003a1468723c */ /* 0x000fe20000001854 */
[----:B------:R-:W-:Y:S07]  /*2940*/  LDSM.16.M88.4 R20, [R213+0x2000] ;  /* 0x00200000d514783b */ /* 0x000fee0000000200 */
[C---:B------:R-:W-:Y:S08]  /*2950*/  HMMA.16816.F32 R100, R24.reuse, R52, R76 ;  /* 0x000000341864723c */ /* 0x040ff0000000184c */
[C---:B------:R-:W-:Y:S08]  /*2960*/  HMMA.16816.F32 R92, R24.reuse, R36, R68 ;  /* 0x00000024185c723c */ /* 0x040ff00000001844 */
[C---:B------:R-:W-:Y:S08]  /*2970*/  HMMA.16816.F32 R96, R24.reuse, R54, R72 ;  /* 0x000000361860723c */ /* 0x040ff00000001848 */
[C---:B------:R-:W-:Y:S01]  /*2980*/  HMMA.16816.F32 R88, R24.reuse, R38, R32 ;  /* 0x000000261858723c */ /* 0x040fe20000001820 */
[----:B------:R-:W-:Y:S04]  /*2990*/  LDSM.16.M88.4 R36, [R213+0x1800] ;  /* 0x00180000d524783b */ /* 0x000fe80000000200 */
[----:B------:R-:W-:Y:S03]  /*29a0*/  LDSM.16.M88.4 R32, [R213+0x1c00] ;  /* 0x001c0000d520783b */ /* 0x000fe60000000200 */
[C---:B------:R-:W-:Y:S01]  /*29b0*/  HMMA.16816.F32 R84, R24.reuse, R56, R4 ;  /* 0x000000381854723c */ /* 0x040fe20000001804 */
[----:B------:R-:W3:Y:S07]  /*29c0*/  LDSM.16.M88.4 R4, [R212+0xb080] ;  /* 0x00b08000d404783b */ /* 0x000eee0000000200 */
[----:B------:R-:W-:Y:S01]  /*29d0*/  HMMA.16816.F32 R80, R24, R58, R8 ;  /* 0x0000003a1850723c */ /* 0x000fe20000001808 */
[----:B------:R-:W4:Y:S01]  /*29e0*/  LDSM.16.M88.4 R8, [R212+0xa080] ;  /* 0x00a08000d408783b */ /* 0x000f220000000200 */
[----:B------:R-:W-:-:S06]  /*29f0*/  DEPBAR.LE SB0, 0x0 ;  /* 0x000080000000791a */ /* 0x000fcc0000000000 */
[C---:B-1----:R-:W-:Y:S08]  /*2a00*/  HMMA.16816.F32 R76, R12.reuse, R48, R64 ;  /* 0x000000300c4c723c */ /* 0x042ff00000001840 */
[C---:B------:R-:W-:Y:S08]  /*2a10*/  HMMA.16816.F32 R72, R12.reuse, R50, R60 ;  /* 0x000000320c48723c */ /* 0x040ff0000000183c */
[C---:B------:R-:W-:Y:S08]  /*2a20*/  HMMA.16816.F32 R68, R12.reuse, R44, R112 ;  /* 0x0000002c0c44723c */ /* 0x040ff00000001870 */
[C---:B------:R-:W-:Y:S08]  /*2a30*/  HMMA.16816.F32 R64, R12.reuse, R46, R108 ;  /* 0x0000002e0c40723c */ /* 0x040ff0000000186c */
[C---:B--2---:R-:W-:Y:S08]  /*2a40*/  HMMA.16816.F32 R60, R12.reuse, R40, R116 ;  /* 0x000000280c3c723c */ /* 0x044ff00000001874 */
[----:B------:R-:W-:Y:S08]  /*2a50*/  HMMA.16816.F32 R56, R12, R42, R104 ;  /* 0x0000002a0c38723c */ /* 0x000ff00000001868 */
[C---:B------:R-:W-:Y:S08]  /*2a60*/  HMMA.16816.F32 R52, R16.reuse, R48, R100 ;  /* 0x000000301034723c */ /* 0x040ff00000001864 */
[C---:B------:R-:W-:Y:S08]  /*2a70*/  HMMA.16816.F32 R24, R16.reuse, R44, R92 ;  /* 0x0000002c1018723c */ /* 0x040ff0000000185c */
[C---:B------:R-:W-:Y:S08]  /*2a80*/  HMMA.16816.F32 R48, R16.reuse, R50, R96 ;  /* 0x000000321030723c */ /* 0x040ff00000001860 */
[C---:B------:R-:W-:Y:S08]  /*2a90*/  HMMA.16816.F32 R44, R16.reuse, R46, R88 ;  /* 0x0000002e102c723c */ /* 0x040ff00000001858 */
[C---:B------:R-:W-:Y:S08]  /*2aa0*/  HMMA.16816.F32 R12, R16.reuse, R40, R84 ;  /* 0x00000028100c723c */ /* 0x040ff00000001854 */
[----:B------:R-:W-:Y:S08]  /*2ab0*/  HMMA.16816.F32 R16, R16, R42, R80 ;  /* 0x0000002a1010723c */ /* 0x000ff00000001850 */
[C---:B---3--:R-:W-:Y:S08]  /*2ac0*/  HMMA.16816.F32 R84, R4.reuse, R36, R76 ;  /* 0x000000240454723c */ /* 0x048ff0000000184c */
[C---:B------:R-:W-:Y:S08]  /*2ad0*/  HMMA.16816.F32 R80, R4.reuse, R38, R72 ;  /* 0x000000260450723c */ /* 0x040ff00000001848 */
[C---:B------:R-:W-:Y:S08]  /*2ae0*/  HMMA.16816.F32 R76, R4.reuse, R32, R68 ;  /* 0x00000020044c723c */ /* 0x040ff00000001844 */
[----:B------:R-:W-:Y:S08]  /*2af0*/  HMMA.16816.F32 R72, R4, R34, R64 ;  /* 0x000000220448723c */ /* 0x000ff00000001840 */
[C---:B----4-:R-:W-:Y:S08]  /*2b00*/  HMMA.16816.F32 R52, R8.reuse, R36, R52 ;  /* 0x000000240834723c */ /* 0x050ff00000001834 */
[C---:B------:R-:W-:Y:S08]  /*2b10*/  HMMA.16816.F32 R48, R8.reuse, R38, R48 ;  /* 0x000000260830723c */ /* 0x040ff00000001830 */
[C---:B------:R-:W-:Y:S08]  /*2b20*/  HMMA.16816.F32 R40, R8.reuse, R32, R24 ;  /* 0x000000200828723c */ /* 0x040ff00000001818 */
[----:B------:R-:W-:Y:S08]  /*2b30*/  HMMA.16816.F32 R44, R8, R34, R44 ;  /* 0x00000022082c723c */ /* 0x000ff0000000182c */
[C---:B------:R-:W-:Y:S08]  /*2b40*/  HMMA.16816.F32 R60, R4.reuse, R20, R60 ;  /* 0x00000014043c723c */ /* 0x040ff0000000183c */
[----:B------:R-:W-:Y:S08]  /*2b50*/  HMMA.16816.F32 R64, R4, R22, R56 ;  /* 0x000000160440723c */ /* 0x000ff00000001838 */
        /* <DEDUP_REMOVED lines=20> */
[----:B------:R-:W-:Y:S02]  /*2ca0*/  @P0 LEA.HI.X R5, R5, c[0x0][0x1cc], R8, 0x1, P2 ;  /* 0x0000730005050a11 */ /* 0x000fe400010f0c08 */
[----:B------:R-:W-:-:S13]  /*2cb0*/  LOP3.LUT P2, RZ, R228, 0x200, RZ, 0xc0, !PT ;  /* 0x00000200e4ff7812 */ /* 0x000fda000784c0ff */
        /* <DEDUP_REMOVED lines=9> */
.L_x_265:
[----:B------:R-:W-:Y:S01]  /*2d50*/  FMUL.FTZ R3, R52, c[0x0][0x320] ;  /* 0x0000c80034037a20 */ /* 0x000fe20000410000 */
[----:B-1----:R-:W-:Y:S01]  /*2d60*/  SHF.R.S32.HI R5, RZ, 0x1f, R123 ;  /* 0x0000001fff057819 */ /* 0x002fe2000001147b */
[----:B------:R-:W-:Y:S01]  /*2d70*/  FMUL.FTZ R4, R49, c[0x0][0x320] ;  /* 0x0000c80031047a20 */ /* 0x000fe20000410000 */
[----:B------:R-:W-:Y:S01]  /*2d80*/  ULDC UR6, c[0x0][0x324] ;  /* 0x0000c90000067ab9 */ /* 0x000fe20000000800 */
[----:B------:R1:W2:Y:S01]  /*2d90*/  MUFU.TANH R23, R3 ;  /* 0x0000000300177308 */ /* 0x0002a20000002400 */
[----:B------:R-:W-:Y:S01]  /*2da0*/  LEA.HI R5, R5, R123, RZ, 0x2 ;  /* 0x0000007b05057211 */ /* 0x000fe200078f10ff */
[----:B------:R-:W-:Y:S01]  /*2db0*/  ULOP3.LUT UR6, URZ, UR6, URZ, 0x33, !UPT ;  /* 0x000000063f067292 */ /* 0x000fe2000f8e333f */
[----:B------:R-:W0:Y:S02]  /*2dc0*/  LDGDEPBAR ;  /* 0x00000000000079af */ /* 0x000e240000000000 */
[----:B------:R-:W-:-:S03]  /*2dd0*/  LOP3.LUT R6, R5, 0xffffffc, RZ, 0xc0, !PT ;  /* 0x0ffffffc05067812 */ /* 0x000fc600078ec0ff */
[----:B------:R3:W4:Y:S02]  /*2de0*/  MUFU.TANH R16, R4 ;  /* 0x0000000400107308 */ /* 0x0007240000002400 */
[----:B------:R-:W-:Y:S02]  /*2df0*/  IMAD.IADD R9, R123, 0x1, -R6 ;  /* 0x000000017b097824 */ /* 0x000fe400078e0a06 */
[----:B-1----:R-:W-:-:S04]  /*2e00*/  FMUL.FTZ R3, R53, c[0x0][0x320] ;  /* 0x0000c80035037a20 */ /* 0x002fc80000410000 */
[----:B------:R1:W1:Y:S01]  /*2e10*/  MUFU.TANH R21, R3 ;  /* 0x0000000300157308 */ /* 0x0002620000002400 */
[----:B---3--:R-:W-:-:S07]  /*2e20*/  FMUL.FTZ R4, R40, c[0x0][0x320] ;  /* 0x0000c80028047a20 */ /* 0x008fce0000410000 */
[----:B------:R3:W2:Y:S01]  /*2e30*/  MUFU.TANH R15, R4 ;  /* 0x00000004000f7308 */ /* 0x0006a20000002400 */
[----:B-1----:R-:W-:-:S07]  /*2e40*/  FMUL.FTZ R3, R48, c[0x0][0x320] ;  /* 0x0000c80030037a20 */ /* 0x002fce0000410000 */
[----:B------:R1:W1:Y:S01]  /*2e50*/  MUFU.TANH R17, R3 ;  /* 0x0000000300117308 */ /* 0x0002620000002400 */
[----:B---3--:R-:W-:-:S04]  /*2e60*/  LEA.HI R4, R29, R29, RZ, 0x1 ;  /* 0x0000001d1d047211 */ /* 0x008fc800078f08ff */
[C---:B------:R-:W-:Y:S02]  /*2e70*/  SHF.L.U32 R8, R4.reuse, 0x5, RZ ;  /* 0x0000000504087819 */ /* 0x040fe400000006ff */
[----:B------:R-:W-:Y:S02]  /*2e80*/  LOP3.LUT R4, R4, 0x1ffffffe, RZ, 0xc0, !PT ;  /* 0x1ffffffe04047812 */ /* 0x000fe400078ec0ff */
[----:B-1----:R-:W-:-:S05]  /*2e90*/  LOP3.LUT R3, R124, 0xffffffe0, RZ, 0xc0, !PT ;  /* 0xffffffe07c037812 */ /* 0x002fca00078ec0ff */
[----:B------:R-:W-:-:S05]  /*2ea0*/  IMAD.IADD R3, R129, 0x1, -R3 ;  /* 0x0000000181037824 */ /* 0x000fca00078e0a03 */
[----:B------:R-:W-:-:S04]  /*2eb0*/  SHF.R.S32.HI R7, RZ, 0x1f, R3 ;  /* 0x0000001fff077819 */ /* 0x000fc80000011403 */
[----:B------:R-:W-:Y:S01]  /*2ec0*/  LEA.HI R5, R7, R3, RZ, 0x2 ;  /* 0x0000000307057211 */ /* 0x000fe200078f10ff */
[----:B------:R-:W-:-:S03]  /*2ed0*/  FMUL.FTZ R7, R41, c[0x0][0x320] ;  /* 0x0000c80029077a20 */ /* 0x000fc60000410000 */
[----:B------:R-:W-:Y:S01]  /*2ee0*/  LEA.HI.SX32 R6, R5, R185, 0x1e ;  /* 0x000000b905067211 */ /* 0x000fe200078ff2ff */
[----:B------:R1:W3:Y:S04]  /*2ef0*/  MUFU.TANH R14, R7 ;  /* 0x00000007000e7308 */ /* 0x0002e80000002400 */
[----:B------:R-:W-:Y:S01]  /*2f00*/  IMAD R9, R9, 0x10, R6 ;  /* 0x0000001009097824 */ /* 0x000fe200078e0206 */
[----:B------:R-:W-:-:S04]  /*2f10*/  LOP3.LUT R6, R8, 0xffffffc0, RZ, 0xc0, !PT ;  /* 0xffffffc008067812 */ /* 0x000fc800078ec0ff */
[----:B------:R-:W-:Y:S01]  /*2f20*/  IADD3 R6, R6, R9, RZ ;  /* 0x0000000906067210 */ /* 0x000fe20007ffe0ff */
[----:B-1----:R-:W-:Y:S02]  /*2f30*/  IMAD.IADD R7, R29, 0x1, -R4 ;  /* 0x000000011d077824 */ /* 0x002fe400078e0a04 */
[----:B------:R-:W-:Y:S02]  /*2f40*/  FMUL.FTZ R4, R45, c[0x0][0x320] ;  /* 0x0000c8002d047a20 */ /* 0x000fe40000410000 */
[----:B------:R-:W-:Y:S02]  /*2f50*/  IMAD R10, R7, 0x8, R6 ;  /* 0x00000008070a7824 */ /* 0x000fe400078e0206 */
[----:B------:R1:W1:Y:S02]  /*2f60*/  MUFU.TANH R13, R4 ;  /* 0x00000004000d7308 */ /* 0x0002640000002400 */
[----:B------:R-:W-:Y:S01]  /*2f70*/  @P6 IMAD.HI.U32 R6, R10, c[0x0][0x2c8], RZ ;  /* 0x0000b2000a066a27 */ /* 0x000fe200078e00ff */
[----:B------:R5:W-:Y:S01]  /*2f80*/  STL [R1+0x4c], R10 ;  /* 0x00004c0a01007387 */ /* 0x000be20000100800 */
[----:B------:R-:W-:-:S03]  /*2f90*/  MOV R11, R10 ;  /* 0x0000000a000b7202 */ /* 0x000fc60000000f00 */
[----:B------:R-:W-:Y:S01]  /*2fa0*/  @P6 SHF.R.U32.HI R11, RZ, c[0x0][0x2cc], R6 ;  /* 0x0000b300ff0b6a19 */ /* 0x000fe20000011606 */
[----:B------:R-:W-:-:S04]  /*2fb0*/  FMUL.FTZ R6, R32, c[0x0][0x320] ;  /* 0x0000c80020067a20 */ /* 0x000fc80000410000 */
[----:B------:R-:W2:Y:S01]  /*2fc0*/  MUFU.TANH R9, R6 ;  /* 0x0000000600097308 */ /* 0x000ea20000002400 */
[----:B-1----:R-:W-:-:S07]  /*2fd0*/  FMUL.FTZ R4, R36, c[0x0][0x320] ;  /* 0x0000c80024047a20 */ /* 0x002fce0000410000 */
[----:B------:R1:W1:Y:S02]  /*2fe0*/  MUFU.TANH R12, R4 ;  /* 0x00000004000c7308 */ /* 0x0002640000002400 */
[----:B-1----:R-:W-:-:S06]  /*2ff0*/  FMUL.FTZ R4, R37, c[0x0][0x320] ;  /* 0x0000c80025047a20 */ /* 0x002fcc0000410000 */
[----:B-----5:R1:W1:Y:S02]  /*3000*/  MUFU.TANH R10, R4 ;  /* 0x00000004000a7308 */ /* 0x0202640000002400 */
[----:B-1----:R-:W-:Y:S02]  /*3010*/  LOP3.LUT R4, R5, 0x7ffffffc, RZ, 0xc0, !PT ;  /* 0x7ffffffc05047812 */ /* 0x002fe400078ec0ff */
[----:B------:R-:W1:Y:S03]  /*3020*/  SHFL.IDX PT, R5, R11, RZ, 0x1c1f ;  /* 0x001c1fff0b057589 */ /* 0x000e6600000e0000 */
[----:B------:R-:W-:Y:S02]  /*3030*/  IMAD.IADD R4, R3, 0x1, -R4 ;  /* 0x0000000103047824 */ /* 0x000fe400078e0a04 */
[----:B------:R-:W-:-:S03]  /*3040*/  FMUL.FTZ R3, R33, c[0x0][0x320] ;  /* 0x0000c80021037a20 */ /* 0x000fc60000410000 */
[----:B------:R-:W-:Y:S01]  /*3050*/  SHF.L.U32 R22, R4, 0x1, RZ ;  /* 0x0000000104167819 */ /* 0x000fe200000006ff */
[----:B------:R5:W1:Y:S01]  /*3060*/  MUFU.TANH R8, R3 ;  /* 0x0000000300087308 */ /* 0x000a620000002400 */
[----:B------:R-:W-:Y:S02]  /*3070*/  FMUL.FTZ R4, R44, c[0x0][0x320] ;  /* 0x0000c8002c047a20 */ /* 0x000fe40000410000 */
[C---:B------:R-:W-:Y:S01]  /*3080*/  IADD3 R19, -R22.reuse, R28, R227 ;  /* 0x0000001c16137210 */ /* 0x040fe20007ffe1e3 */
[----:B------:R1:W-:Y:S04]  /*3090*/  STL [R1+0x4], R22 ;  /* 0x0000041601007387 */ /* 0x0003e80000100800 */
[----:B------:R1:W1:Y:S01]  /*30a0*/  MUFU.TANH R7, R4 ;  /* 0x0000000400077308 */ /* 0x0002620000002400 */
[----:B-----5:R-:W-:-:S05]  /*30b0*/  IADD3 R3, -R22, 0x1, R121 ;  /* 0x0000000116037810 */ /* 0x020fca0007ffe179 */
[----:B------:R-:W-:-:S05]  /*30c0*/  IMAD.IADD R3, R3, 0x1, -R229 ;  /* 0x0000000103037824 */ /* 0x000fca00078e0ae5 */
[C---:B------:R-:W-:Y:S02]  /*30d0*/  IADD3 R18, R3.reuse, c[0x0][0x328], RZ ;  /* 0x0000ca0003127a10 */ /* 0x040fe40007ffe0ff */
[----:B------:R-:W-:Y:S01]  /*30e0*/  IADD3 R20, R3, UR6, RZ ;  /* 0x0000000603147c10 */ /* 0x000fe2000fffe0ff */
[----:B-1----:R-:W-:Y:S01]  /*30f0*/  IMAD.IADD R22, R28, 0x1, -R22 ;  /* 0x000000011c167824 */ /* 0x002fe200078e0a16 */
[-C--:B------:R-:W-:Y:S02]  /*3100*/  IADD3 R4, R18, R5.reuse, RZ ;  /* 0x0000000512047210 */ /* 0x080fe40007ffe0ff */
[----:B------:R-:W-:Y:S02]  /*3110*/  IADD3 R3, R20, R5, RZ ;  /* 0x0000000514037210 */ /* 0x000fe40007ffe0ff */
[----:B------:R-:W-:Y:S01]  /*3120*/  IMNMX R4, R4, R19, PT ;  /* 0x0000001304047217 */ /* 0x000fe20003800200 */
[----:B------:R-:W-:Y:S05]  /*3130*/  @!P5 BRA `(.L_x_266) ;  /* 0x000001400000d947 */ /* 0x000fea0003800000 */
[----:B--234-:R-:W-:Y:S01]  /*3140*/  IADD3 R5, -R229, R227, R5 ;  /* 0x000000e3e5057210 */ /* 0x01cfe20007ffe105 */
[----:B------:R-:W-:Y:S03]  /*3150*/  BSSY B0, `(.L_x_267) ;  /* 0x000000e000007945 */ /* 0x000fe60003800000 */
        /* <DEDUP_REMOVED lines=9> */
.L_x_268:
[----:B------:R-:W-:-:S04]  /*31f0*/  MOV R6, c[0x0][0x32c] ;  /* 0x0000cb0000067a02 */ /* 0x000fc80000000f00 */
[----:B------:R-:W-:-:S13]  /*3200*/  ISETP.NE.AND P0, PT, R6, 0x1, PT ;  /* 0x000000010600780c */ /* 0x000fda0003f05270 */
[----:B------:R-:W-:-:S05]  /*3210*/  @P0 IMAD.HI.U32 R6, R5, c[0x0][0x330], RZ ;  /* 0x0000cc0005060a27 */ /* 0x000fca00078e00ff */
[----:B------:R-:W-:Y:S02]  /*3220*/  @P0 SHF.R.U32.HI R5, RZ, c[0x0][0x334], R6 ;  /* 0x0000cd00ff050a19 */ /* 0x000fe40000011606 */
.L_x_269:
[----:B------:R-:W-:Y:S05]  /*3230*/  BSYNC B0 ;  /* 0x0000000000007941 */ /* 0x000fea0003800000 */
.L_x_267:
[----:B------:R-:W-:-:S05]  /*3240*/  IMAD R5, R5, c[0x0][0x32c], R22 ;  /* 0x0000cb0005057a24 */ /* 0x000fca00078e0216 */
[----:B------:R-:W-:Y:S02]  /*3250*/  IADD3 R6, R5, c[0x0][0x32c], RZ ;  /* 0x0000cb0005067a10 */ /* 0x000fe40007ffe0ff */
[----:B------:R-:W-:Y:S02]  /*3260*/  IMNMX R3, R3, R5, !PT ;  /* 0x0000000503037217 */ /* 0x000fe40007800200 */
[----:B------:R-:W-:Y:S02]  /*3270*/  IMNMX R4, R4, R6, PT ;  /* 0x0000000604047217 */ /* 0x000fe40003800200 */
.L_x_266:
[C---:B--234-:R-:W-:Y:S01]  /*3280*/  ISETP.GE.AND P0, PT, R28.reuse, 0x2, PT ;  /* 0x000000021c00780c */ /* 0x05cfe20003f06270 */
[----:B------:R-:W1:Y:S01]  /*3290*/  SHFL.IDX PT, R5, R11, 0x1, 0x1c1f ;  /* 0x003c1f000b057f89 */ /* 0x000e6200000e0000 */
[----:B------:R-:W-:Y:S02]  /*32a0*/  ISETP.GE.AND P1, PT, R28, 0x9, PT ;  /* 0x000000091c00780c */ /* 0x000fe40003f26270 */
[----:B------:R-:W-:Y:S02]  /*32b0*/  P2R R30, PR, RZ, 0x1 ;  /* 0x00000001ff1e7803 */ /* 0x000fe40000000000 */
[----:B------:R-:W-:-:S02]  /*32c0*/  ISETP.GT.AND P0, PT, R3, 0x1, !P0 ;  /* 0x000000010300780c */ /* 0x000fc40004704270 */
[----:B------:R-:W-:Y:S02]  /*32d0*/  P2R R29, PR, RZ, 0x2 ;  /* 0x00000002ff1d7803 */ /* 0x000fe40000000000 */
[----:B------:R-:W-:Y:S02]  /*32e0*/  ISETP.LT.OR P0, PT, R4, 0x2, P0 ;  /* 0x000000020400780c */ /* 0x000fe40000701670 */
[C---:B------:R-:W-:Y:S02]  /*32f0*/  ISETP.GE.AND P6, PT, R28.reuse, 0x12, PT ;  /* 0x000000121c00780c */ /* 0x040fe40003fc6270 */
[----:B------:R-:W-:Y:S02]  /*3300*/  FSEL R37, R21, -INF , !P0 ;  /* 0xff80000015257808 */ /* 0x000fe40004000000 */
[----:B------:R-:W-:Y:S02]  /*3310*/  ISETP.GT.AND P0, PT, R3, 0x8, !P1 ;  /* 0x000000080300780c */ /* 0x000fe40004f04270 */
[----:B------:R-:W-:-:S02]  /*3320*/  ISETP.GE.AND P1, PT, R28, 0xa, PT ;  /* 0x0000000a1c00780c */ /* 0x000fc40003f26270 */
[----:B------:R-:W-:Y:S02]  /*3330*/  ISETP.LT.OR P0, PT, R4, 0x9, P0 ;  /* 0x000000090400780c */ /* 0x000fe40000701670 */
[----:B------:R-:W-:Y:S02]  /*3340*/  P2R R27, PR, RZ, 0x2 ;  /* 0x00000002ff1b7803 */ /* 0x000fe40000000000 */
[----:B------:R-:W-:Y:S02]  /*3350*/  FSEL R41, R17, -INF , !P0 ;  /* 0xff80000011297808 */ /* 0x000fe40004000000 */
[----:B------:R-:W-:Y:S02]  /*3360*/  ISETP.GT.AND P0, PT, R3, 0x9, !P1 ;  /* 0x000000090300780c */ /* 0x000fe40004f04270 */
[----:B------:R-:W-:Y:S02]  /*3370*/  ISETP.GE.AND P1, PT, R28, 0x11, PT ;  /* 0x000000111c00780c */ /* 0x000fe40003f26270 */
[----:B------:R-:W-:-:S02]  /*3380*/  ISETP.LT.OR P0, PT, R4, 0xa, P0 ;  /* 0x0000000a0400780c */ /* 0x000fc40000701670 */
[----:B------:R-:W-:Y:S02]  /*3390*/  ISETP.GE.AND P5, PT, R28, 0x19, PT ;  /* 0x000000191c00780c */ /* 0x000fe40003fa6270 */
[----:B------:R-:W-:Y:S02]  /*33a0*/  FSEL R40, R16, -INF , !P0 ;  /* 0xff80000010287808 */ /* 0x000fe40004000000 */
[----:B------:R-:W-:Y:S02]  /*33b0*/  ISETP.GT.AND P0, PT, R3, 0x10, !P1 ;  /* 0x000000100300780c */ /* 0x000fe40004f04270 */
[----:B------:R-:W-:Y:S02]  /*33c0*/  ISETP.GE.AND P4, PT, R28, 0x1a, PT ;  /* 0x0000001a1c00780c */ /* 0x000fe40003f86270 */
[----:B------:R-:W-:Y:S02]  /*33d0*/  ISETP.LT.OR P0, PT, R4, 0x11, P0 ;  /* 0x000000110400780c */ /* 0x000fe40000701670 */
[----:B------:R-:W-:-:S02]  /*33e0*/  ISETP.GE.AND P3, PT, R28, 0x21, PT ;  /* 0x000000211c00780c */ /* 0x000fc40003f66270 */
[----:B------:R-:W-:Y:S02]  /*33f0*/  FSEL R44, R15, -INF , !P0 ;  /* 0xff8000000f2c7808 */ /* 0x000fe40004000000 */
[----:B------:R-:W-:Y:S02]  /*3400*/  ISETP.GT.AND P0, PT, R3, 0x11, !P6 ;  /* 0x000000110300780c */ /* 0x000fe40007704270 */
[----:B------:R-:W-:Y:S02]  /*3410*/  ISETP.GE.AND P2, PT, R28, 0x22, PT ;  /* 0x000000221c00780c */ /* 0x000fe40003f46270 */
[----:B------:R-:W-:Y:S02]  /*3420*/  ISETP.LT.OR P0, PT, R4, 0x12, P0 ;  /* 0x000000120400780c */ /* 0x000fe40000701670 */
[----:B------:R-:W-:Y:S02]  /*3430*/  P2R R26, PR, RZ, 0x2 ;  /* 0x00000002ff1a7803 */ /* 0x000fe40000000000 */
[----:B------:R-:W-:-:S02]  /*3440*/  FSEL R45, R14, -INF , !P0 ;  /* 0xff8000000e2d7808 */ /* 0x000fc40004000000 */
[----:B------:R-:W-:Y:S02]  /*3450*/  ISETP.GT.AND P0, PT, R3, 0x18, !P5 ;  /* 0x000000180300780c */ /* 0x000fe40006f04270 */
[----:B------:R-:W-:Y:S02]  /*3460*/  ISETP.GE.AND P1, PT, R28, 0x29, PT ;  /* 0x000000291c00780c */ /* 0x000fe40003f26270 */
[----:B------:R-:W-:-:S04]  /*3470*/  ISETP.LT.OR P0, PT, R4, 0x19, P0 ;  /* 0x000000190400780c */ /* 0x000fc80000701670 */
[----:B------:R-:W-:Y:S02]  /*3480*/  FSEL R48, R7, -INF , !P0 ;  /* 0xff80000007307808 */ /* 0x000fe40004000000 */
[----:B------:R-:W-:-:S04]  /*3490*/  ISETP.GT.AND P0, PT, R3, 0x19, !P4 ;  /* 0x000000190300780c */ /* 0x000fc80006704270 */
        /* <DEDUP_REMOVED lines=11> */
[----:B------:R-:W-:-:S04]  /*3550*/  ISETP.GE.AND P0, PT, R28, 0x1, PT ;  /* 0x000000011c00780c */ /* 0x000fc80003f06270 */
[----:B------:R-:W-:Y:S02]  /*3560*/  P2R R25, PR, RZ, 0x1 ;  /* 0x00000001ff197803 */ /* 0x000fe40000000000 */
[----:B------:R-:W-:-:S04]  /*3570*/  ISETP.GT.AND P0, PT, R3, RZ, !P0 ;  /* 0x000000ff0300720c */ /* 0x000fc80004704270 */
[----:B------:R-:W-:-:S04]  /*3580*/  ISETP.LT.OR P0, PT, R4, 0x1, P0 ;  /* 0x000000010400780c */ /* 0x000fc80000701670 */
[----:B------:R-:W-:Y:S02]  /*3590*/  FSEL R36, R23, -INF , !P0 ;  /* 0xff80000017247808 */ /* 0x000fe40004000000 */
[----:B------:R-:W-:-:S04]  /*35a0*/  ISETP.GE.AND P0, PT, R28, 0x2a, PT ;  /* 0x0000002a1c00780c */ /* 0x000fc80003f06270 */
[----:B------:R-:W-:Y:S02]  /*35b0*/  P2R R24, PR, RZ, 0x1 ;  /* 0x00000001ff187803 */ /* 0x000fe40000000000 */
[----:B------:R-:W-:Y:S01]  /*35c0*/  ISETP.GT.AND P0, PT, R3, 0x29, !P0 ;  /* 0x000000290300780c */ /* 0x000fe20004704270 */
[----:B------:R-:W-:-:S03]  /*35d0*/  FMUL.FTZ R3, R51, c[0x0][0x320] ;  /* 0x0000c80033037a20 */ /* 0x000fc60000410000 */
[----:B------:R-:W-:Y:S01]  /*35e0*/  ISETP.LT.OR P0, PT, R4, 0x2a, P0 ;  /* 0x0000002a0400780c */ /* 0x000fe20000701670 */
[----:B------:R2:W3:Y:S01]  /*35f0*/  MUFU.TANH R23, R3 ;  /* 0x0000000300177308 */ /* 0x0004e20000002400 */
[----:B-1----:R-:W-:Y:S02]  /*3600*/  IMAD.IADD R4, R18, 0x1, R5 ;  /* 0x0000000112047824 */ /* 0x002fe400078e0205 */
[----:B------:R-:W-:Y:S02]  /*3610*/  FSEL R69, R8, -INF , !P0 ;  /* 0xff80000008457808 */ /* 0x000fe40004000000 */
[----:B------:R-:W-:Y:S02]  /*3620*/  ISETP.GE.AND P0, PT, R252, 0x1, PT ;  /* 0x00000001fc00780c */ /* 0x000fe40003f06270 */
[----:B------:R-:W-:Y:S01]  /*3630*/  IMNMX R4, R4, R19, PT ;  /* 0x0000001304047217 */ /* 0x000fe20003800200 */
[----:B--2---:R-:W-:-:S04]  /*3640*/  FMUL.FTZ R3, R55, c[0x0][0x320] ;  /* 0x0000c80037037a20 */ /* 0x004fc80000410000 */
[----:B------:R1:W2:Y:S02]  /*3650*/  MUFU.TANH R21, R3 ;  /* 0x0000000300157308 */ /* 0x0002a40000002400 */
[----:B-1----:R-:W-:-:S06]  /*3660*/  FMUL.FTZ R3, R42, c[0x0][0x320] ;  /* 0x0000c8002a037a20 */ /* 0x002fcc0000410000 */
[----:B------:R1:W4:Y:S02]  /*3670*/  MUFU.TANH R17, R3 ;  /* 0x0000000300117308 */ /* 0x0003240000002400 */
[----:B-1----:R-:W-:-:S06]  /*3680*/  FMUL.FTZ R3, R43, c[0x0][0x320] ;  /* 0x0000c8002b037a20 */ /* 0x002fcc0000410000 */
[----:B------:R1:W1:Y:S02]  /*3690*/  MUFU.TANH R16, R3 ;  /* 0x0000000300107308 */ /* 0x0002640000002400 */
        /* <DEDUP_REMOVED lines=16> */
[----:B-1----:R-:W-:Y:S01]  /*37a0*/  IMAD.IADD R3, R20, 0x1, R5 ;  /* 0x0000000114037824 */ /* 0x002fe200078e0205 */
        /* <DEDUP_REMOVED lines=12> */
.L_x_272:
[----:B------:R-:W-:-:S04]  /*3870*/  MOV R6, c[0x0][0x32c] ;  /* 0x0000cb0000067a02 */ /* 0x000fc80000000f00 */
[----:B------:R-:W-:-:S13]  /*3880*/  ISETP.NE.AND P0, PT, R6, 0x1, PT ;  /* 0x000000010600780c */ /* 0x000fda0003f05270 */
[----:B------:R-:W-:-:S05]  /*3890*/  @P0 IMAD.HI.U32 R6, R5, c[0x0][0x330], RZ ;  /* 0x0000cc0005060a27 */ /* 0x000fca00078e00ff */
[----:B------:R-:W-:Y:S02]  /*38a0*/  @P0 SHF.R.U32.HI R5, RZ, c[0x0][0x334], R6 ;  /* 0x0000cd00ff050a19 */ /* 0x000fe40000011606 */
.L_x_273:
[----:B------:R-:W-:Y:S05]  /*38b0*/  BSYNC B0 ;  /* 0x0000000000007941 */ /* 0x000fea0003800000 */
.L_x_271:
[----:B------:R-:W-:-:S05]  /*38c0*/  IMAD R5, R5, c[0x0][0x32c], R22 ;  /* 0x0000cb0005057a24 */ /* 0x000fca00078e0216 */
[----:B------:R-:W-:Y:S02]  /*38d0*/  IADD3 R6, R5, c[0x0][0x32c], RZ ;  /* 0x0000cb0005067a10 */ /* 0x000fe40007ffe0ff */
[----:B------:R-:W-:Y:S02]  /*38e0*/  IMNMX R3, R3, R5, !PT ;  /* 0x0000000503037217 */ /* 0x000fe40007800200 */
[----:B------:R-:W-:Y:S02]  /*38f0*/  IMNMX R4, R4, R6, PT ;  /* 0x0000000604047217 */ /* 0x000fe40003800200 */
.L_x_270:
[----:B--234-:R-:W-:Y:S01]  /*3900*/  ISETP.NE.AND P0, PT, R30, RZ, PT ;  /* 0x000000ff1e00720c */ /* 0x01cfe20003f05270 */
[----:B------:R-:W1:Y:S03]  /*3910*/  SHFL.IDX PT, R5, R11, 0x2, 0x1c1f ;  /* 0x005c1f000b057f89 */ /* 0x000e6600000e0000 */
[----:B------:R-:W-:-:S04]  /*3920*/  ISETP.GT.AND P0, PT, R3, 0x1, !P0 ;  /* 0x000000010300780c */ /* 0x000fc80004704270 */
[----:B------:R-:W-:-:S04]  /*3930*/  ISETP.LT.OR P0, PT, R4, 0x2, P0 ;  /* 0x000000020400780c */ /* 0x000fc80000701670 */
[----:B------:R-:W-:Y:S02]  /*3940*/  FSEL R31, R21, -INF , !P0 ;  /* 0xff800000151f7808 */ /* 0x000fe40004000000 */
        /* <DEDUP_REMOVED lines=34> */
[----:B------:R-:W-:-:S04]  /*3b70*/  ISETP.NE.AND P0, PT, R24, RZ, PT ;  /* 0x000000ff1800720c */ /* 0x000fc80003f05270 */
        /* <DEDUP_REMOVED lines=43> */
.L_x_276:
[----:B------:R-:W-:-:S04]  /*3e30*/  MOV R6, c[0x0][0x32c] ;  /* 0x0000cb0000067a02 */ /* 0x000fc80000000f00 */
[----:B------:R-:W-:-:S13]  /*3e40*/  ISETP.NE.AND P0, PT, R6, 0x1, PT ;  /* 0x000000010600780c */ /* 0x000fda0003f05270 */
[----:B------:R-:W-:-:S05]  /*3e50*/  @P0 IMAD.HI.U32 R6, R5, c[0x0][0x330], RZ ;  /* 0x0000cc0005060a27 */ /* 0x000fca00078e00ff */
[----:B------:R-:W-:Y:S02]  /*3e60*/  @P0 SHF.R.U32.HI R5, RZ, c[0x0][0x334], R6 ;  /* 0x0000cd00ff050a19 */ /* 0x000fe40000011606 */
.L_x_277:
[----:B------:R-:W-:Y:S05]  /*3e70*/  BSYNC B0 ;  /* 0x0000000000007941 */ /* 0x000fea0003800000 */
.L_x_275:
[----:B------:R-:W-:-:S05]  /*3e80*/  IMAD R5, R5, c[0x0][0x32c], R22 ;  /* 0x0000cb0005057a24 */ /* 0x000fca00078e0216 */
[----:B------:R-:W-:Y:S02]  /*3e90*/  IADD3 R6, R5, c[0x0][0x32c], RZ ;  /* 0x0000cb0005067a10 */ /* 0x000fe40007ffe0ff */
[----:B------:R-:W-:Y:S02]  /*3ea0*/  IMNMX R3, R3, R5, !PT ;  /* 0x0000000503037217 */ /* 0x000fe40007800200 */
[----:B------:R-:W-:Y:S02]  /*3eb0*/  IMNMX R4, R4, R6, PT ;  /* 0x0000000604047217 */ /* 0x000fe40003800200 */
.L_x_274:
[----:B--234-:R-:W-:-:S04]  /*3ec0*/  ISETP.NE.AND P0, PT, R30, RZ, PT ;  /* 0x000000ff1e00720c */ /* 0x01cfc80003f05270 */
        /* <DEDUP_REMOVED lines=41> */
[----:B------:R1:W2:Y:S01]  /*4160*/  MUFU.TANH R21, R3 ;  /* 0x0000000300157308 */ /* 0x0002a20000002400 */
[----:B------:R-:W3:Y:S02]  /*4170*/  SHFL.IDX PT, R4, R11, 0x3, 0x1c1f ;  /* 0x007c1f000b047f89 */ /* 0x000ee400000e0000 */
[----:B------:R-:W-:Y:S02]  /*4180*/  FSEL R196, R9, -INF , !P0 ;  /* 0xff80000009c47808 */ /* 0x000fe40004000000 */
[----:B------:R-:W-:Y:S01]  /*4190*/  ISETP.GE.AND P0, PT, R252, 0x1, PT ;  /* 0x00000001fc00780c */ /* 0x000fe20003f06270 */
[----:B-1----:R-:W-:-:S04]  /*41a0*/  FMUL.FTZ R3, R62, c[0x0][0x320] ;  /* 0x0000c8003e037a20 */ /* 0x002fc80000410000 */
[----:B------:R1:W4:Y:S01]  /*41b0*/  MUFU.TANH R17, R3 ;  /* 0x0000000300117308 */ /* 0x0003220000002400 */
[----:B---3--:R-:W-:-:S05]  /*41c0*/  IMAD.IADD R12, R18, 0x1, R4 ;  /* 0x00000001120c7824 */ /* 0x008fca00078e0204 */
[----:B------:R-:W-:Y:S01]  /*41d0*/  IMNMX R12, R12, R19, PT ;  /* 0x000000130c0c7217 */ /* 0x000fe20003800200 */
[----:B-1----:R-:W-:-:S04]  /*41e0*/  FMUL.FTZ R3, R63, c[0x0][0x320] ;  /* 0x0000c8003f037a20 */ /* 0x002fc80000410000 */
[----:B------:R1:W3:Y:S02]  /*41f0*/  MUFU.TANH R16, R3 ;  /* 0x0000000300107308 */ /* 0x0002e40000002400 */
        /* <DEDUP_REMOVED lines=31> */
.L_x_280:
[----:B------:R-:W-:-:S04]  /*43f0*/  MOV R5, c[0x0][0x32c] ;  /* 0x0000cb0000057a02 */ /* 0x000fc80000000f00 */
[----:B------:R-:W-:-:S13]  /*4400*/  ISETP.NE.AND P0, PT, R5, 0x1, PT ;  /* 0x000000010500780c */ /* 0x000fda0003f05270 */
[----:B------:R-:W-:-:S05]  /*4410*/  @P0 IMAD.HI.U32 R5, R4, c[0x0][0x330], RZ ;  /* 0x0000cc0004050a27 */ /* 0x000fca00078e00ff */
[----:B------:R-:W-:Y:S02]  /*4420*/  @P0 SHF.R.U32.HI R4, RZ, c[0x0][0x334], R5 ;  /* 0x0000cd00ff040a19 */ /* 0x000fe40000011605 */
.L_x_281:
[----:B------:R-:W-:Y:S05]  /*4430*/  BSYNC B0 ;  /* 0x0000000000007941 */ /* 0x000fea0003800000 */
.L_x_279:
[----:B------:R-:W-:-:S05]  /*4440*/  IMAD R4, R4, c[0x0][0x32c], R22 ;  /* 0x0000cb0004047a24 */ /* 0x000fca00078e0216 */
[----:B------:R-:W-:Y:S02]  /*4450*/  IADD3 R5, R4, c[0x0][0x32c], RZ ;  /* 0x0000cb0004057a10 */ /* 0x000fe40007ffe0ff */
[----:B------:R-:W-:Y:S02]  /*4460*/  IMNMX R3, R3, R4, !PT ;  /* 0x0000000403037217 */ /* 0x000fe40007800200 */
[----:B------:R-:W-:Y:S02]  /*4470*/  IMNMX R12, R12, R5, PT ;  /* 0x000000050c0c7217 */ /* 0x000fe40003800200 */
.L_x_278:
[----:B--234-:R-:W-:Y:S01]  /*4480*/  FMNMX.FTZ R106, R36, R37, !PT ;  /* 0x00000025246a7209 */ /* 0x01cfe20007810000 */
[----:B------:R-:W-:Y:S01]  /*4490*/  IMAD.SHL.U32 R209, R0, 0x2, RZ ;  /* 0x0000000200d17824 */ /* 0x000fe200078e00ff */
[----:B------:R-:W-:Y:S02]  /*44a0*/  ISETP.NE.AND P0, PT, R30, RZ, PT ;  /* 0x000000ff1e00720c */ /* 0x000fe40003f05270 */
[----:B------:R-:W-:Y:S01]  /*44b0*/  FMNMX.FTZ R106, R41, R106, !PT ;  /* 0x0000006a296a7209 */ /* 0x000fe20007810000 */
[----:B------:R-:W-:Y:S01]  /*44c0*/  IMAD R210, R2, 0x2, R209 ;  /* 0x0000000202d27824 */ /* 0x000fe200078e02d1 */
[----:B------:R-:W-:Y:S01]  /*44d0*/  ISETP.GT.AND P0, PT, R3, 0x1, !P0 ;  /* 0x000000010300780c */ /* 0x000fe20004704270 */
[----:B------:R-:W-:Y:S01]  /*44e0*/  LDSM.16.MT88.4 R120, [R209+0x1880] ;  /* 0x00188000d178783b */ /* 0x000fe20000004200 */
[----:B------:R-:W-:-:S02]  /*44f0*/  FMNMX.FTZ R106, R40, R106, !PT ;  /* 0x0000006a286a7209 */ /* 0x000fc40007810000 */
[----:B------:R-:W-:Y:S01]  /*4500*/  ISETP.LT.OR P0, PT, R12, 0x2, P0 ;  /* 0x000000020c00780c */ /* 0x000fe20000701670 */
[----:B------:R-:W-:Y:S01]  /*4510*/  LDSM.16.MT88.4 R136, [R210+0x1880] ;  /* 0x00188000d288783b */ /* 0x000fe20000004200 */
[----:B------:R-:W-:Y:S02]  /*4520*/  FMNMX.FTZ R106, R44, R106, !PT ;  /* 0x0000006a2c6a7209 */ /* 0x000fe40007810000 */
[----:B------:R-:W-:Y:S01]  /*4530*/  FSEL R47, R10, -INF , !P0 ;  /* 0xff8000000a2f7808 */ /* 0x000fe20004000000 */
[----:B------:R-:W-:Y:S01]  /*4540*/  LDSM.16.MT88.4 R152, [R209+0x2480] ;  /* 0x00248000d198783b */ /* 0x000fe20000004200 */
[----:B------:R-:W-:Y:S02]  /*4550*/  FMNMX.FTZ R106, R45, R106, !PT ;  /* 0x0000006a2d6a7209 */ /* 0x000fe40007810000 */
[----:B------:R-:W-:Y:S01]  /*4560*/  ISETP.NE.AND P0, PT, R29, RZ, PT ;  /* 0x000000ff1d00720c */ /* 0x000fe20003f05270 */
[----:B------:R-:W-:Y:S01]  /*4570*/  LDSM.16.MT88.4 R60, [R210+0x2480] ;  /* 0x00248000d23c783b */ /* 0x000fe20000004200 */
[----:B------:R-:W-:-:S02]  /*4580*/  FMNMX.FTZ R106, R48, R106, !PT ;  /* 0x0000006a306a7209 */ /* 0x000fc40007810000 */
[----:B------:R-:W-:Y:S01]  /*4590*/  FMNMX.FTZ R105, R28, R31, !PT ;  /* 0x0000001f1c697209 */ /* 0x000fe20007810000 */
[----:B------:R-:W-:Y:S01]  /*45a0*/  LDSM.16.MT88.4 R76, [R209+0x3080] ;  /* 0x00308000d14c783b */ /* 0x000fe20000004200 */
[----:B------:R-:W-:Y:S02]  /*45b0*/  FMNMX.FTZ R106, R49, R106, !PT ;  /* 0x0000006a316a7209 */ /* 0x000fe40007810000 */
[----:B------:R-:W-:Y:S01]  /*45c0*/  ISETP.GT.AND P0, PT, R3, 0x8, !P0 ;  /* 0x000000080300780c */ /* 0x000fe20004704270 */
[----:B------:R-:W-:Y:S01]  /*45d0*/  LDSM.16.MT88.4 R92, [R210+0x3080] ;  /* 0x00308000d25c783b */ /* 0x000fe20000004200 */
[----:B------:R-:W-:Y:S02]  /*45e0*/  FMNMX.FTZ R106, R57, R106, !PT ;  /* 0x0000006a396a7209 */ /* 0x000fe40007810000 */
[----:B------:R-:W-:Y:S01]  /*45f0*/  FMNMX.FTZ R105, R33, R105, !PT ;  /* 0x0000006921697209 */ /* 0x000fe20007810000 */
[----:B------:R-:W-:Y:S01]  /*4600*/  LDSM.16.MT88.4 R116, [R209+0x1c80] ;  /* 0x001c8000d174783b */ /* 0x000fe20000004200 */
[----:B------:R-:W-:-:S02]  /*4610*/  FMNMX.FTZ R106, R59, R106, !PT ;  /* 0x0000006a3b6a7209 */ /* 0x000fc40007810000 */
[----:B------:R-:W-:Y:S01]  /*4620*/  ISETP.LT.OR P0, PT, R12, 0x9, P0 ;  /* 0x000000090c00780c */ /* 0x000fe20000701670 */
[----:B------:R-:W-:Y:S01]  /*4630*/  LDSM.16.MT88.4 R132, [R210+0x1c80] ;  /* 0x001c8000d284783b */ /* 0x000fe20000004200 */
[----:B------:R-:W-:Y:S02]  /*4640*/  FMNMX.FTZ R106, R68, R106, !PT ;  /* 0x0000006a446a7209 */ /* 0x000fe40007810000 */
[----:B------:R-:W-:Y:S01]  /*4650*/  FMNMX.FTZ R105, R32, R105, !PT ;  /* 0x0000006920697209 */ /* 0x000fe20007810000 */
[----:B------:R-:W-:Y:S01]  /*4660*/  LDSM.16.MT88.4 R148, [R209+0x2880] ;  /* 0x00288000d194783b */ /* 0x000fe20000004200 */
[----:B------:R-:W-:Y:S02]  /*4670*/  FMNMX.FTZ R106, R69, R106, !PT ;  /* 0x0000006a456a7209 */ /* 0x000fe40007810000 */
[----:B------:R-:W-:Y:S01]  /*4680*/  FSEL R56, R21, -INF , !P0 ;  /* 0xff80000015387808 */ /* 0x000fe20004000000 */
[----:B------:R-:W-:Y:S01]  /*4690*/  LDSM.16.MT88.4 R172, [R210+0x2880] ;  /* 0x00288000d2ac783b */ /* 0x000fe20000004200 */
[----:B------:R-:W-:-:S02]  /*46a0*/  ISETP.NE.AND P0, PT, R27, RZ, PT ;  /* 0x000000ff1b00720c */ /* 0x000fc40003f05270 */
[----:B------:R-:W-:Y:S01]  /*46b0*/  FMNMX.FTZ R105, R38, R105, !PT ;  /* 0x0000006926697209 */ /* 0x000fe20007810000 */
[----:B------:R-:W1:Y:S01]  /*46c0*/  SHFL.BFLY PT, R4, R106, 0x2, 0x1f ;  /* 0x0c401f006a047f89 */ /* 0x000e6200000e0000 */
[----:B------:R-:W-:Y:S02]  /*46d0*/  ISETP.GT.AND P0, PT, R3, 0x9, !P0 ;  /* 0x000000090300780c */ /* 0x000fe40004704270 */
[----:B------:R-:W-:Y:S01]  /*46e0*/  FMNMX.FTZ R105, R39, R105, !PT ;  /* 0x0000006927697209 */ /* 0x000fe20007810000 */
[----:B------:R-:W-:Y:S01]  /*46f0*/  LDSM.16.MT88.4 R180, [R209+0x3480] ;  /* 0x00348000d1b4783b */ /* 0x000fe20000004200 */
[----:B------:R-:W-:Y:S02]  /*4700*/  ISETP.LT.OR P0, PT, R12, 0xa, P0 ;  /* 0x0000000a0c00780c */ /* 0x000fe40000701670 */
[----:B------:R-:W-:Y:S01]  /*4710*/  FMNMX.FTZ R105, R42, R105, !PT ;  /* 0x000000692a697209 */ /* 0x000fe20007810000 */
[----:B------:R-:W-:Y:S01]  /*4720*/  LDSM.16.MT88.4 R176, [R210+0x3480] ;  /* 0x00348000d2b0783b */ /* 0x000fe20000004200 */
[----:B------:R-:W-:-:S02]  /*4730*/  FSEL R58, R9, -INF , !P0 ;  /* 0xff800000093a7808 */ /* 0x000fc40004000000 */
[----:B------:R-:W-:Y:S01]  /*4740*/  ISETP.NE.AND P0, PT, R26, RZ, PT ;  /* 0x000000ff1a00720c */ /* 0x000fe20003f05270 */
[----:B------:R-:W-:Y:S01]  /*4750*/  LDSM.16.MT88.4 R164, [R209+0x3880] ;  /* 0x00388000d1a4783b */ /* 0x000fe20000004200 */
[----:B------:R-:W-:Y:S02]  /*4760*/  FMNMX.FTZ R105, R43, R105, !PT ;  /* 0x000000692b697209 */ /* 0x000fe40007810000 */
[----:B------:R-:W-:Y:S01]  /*4770*/  ISETP.GT.AND P0, PT, R3, 0x10, !P0 ;  /* 0x000000100300780c */ /* 0x000fe20004704270 */
[----:B------:R-:W-:Y:S01]  /*4780*/  LDSM.16.MT88.4 R72, [R209+0x2080] ;  /* 0x00208000d148783b */ /* 0x000fe20000004200 */
[----:B------:R-:W-:Y:S02]  /*4790*/  FMNMX.FTZ R105, R46, R105, !PT ;  /* 0x000000692e697209 */ /* 0x000fe40007810000 */
[----:B------:R-:W-:Y:S01]  /*47a0*/  ISETP.LT.OR P0, PT, R12, 0x11, P0 ;  /* 0x000000110c00780c */ /* 0x000fe20000701670 */
[----:B------:R-:W-:Y:S01]  /*47b0*/  LDSM.16.MT88.4 R88, [R210+0x2080] ;  /* 0x00208000d258783b */ /* 0x000fe20000004200 */
[----:B------:R-:W-:-:S02]  /*47c0*/  FMNMX.FTZ R105, R51, R105, !PT ;  /* 0x0000006933697209 */ /* 0x000fc40007810000 */
[----:B------:R-:W-:Y:S01]  /*47d0*/  FSEL R102, R7, -INF , !P0 ;  /* 0xff80000007667808 */ /* 0x000fe20004000000 */
[----:B------:R-:W-:Y:S01]  /*47e0*/  LDSM.16.MT88.4 R108, [R209+0x2c80] ;  /* 0x002c8000d16c783b */ /* 0x000fe20000004200 */
[----:B-1----:R-:W-:Y:S02]  /*47f0*/  FMNMX.FTZ R106, R106, R4, !PT ;  /* 0x000000046a6a7209 */ /* 0x002fe40007810000 */
[----:B------:R-:W-:Y:S01]  /*4800*/  ISETP.GT.AND P0, PT, R3, 0x11, !P6 ;  /* 0x000000110300780c */ /* 0x000fe20007704270 */
[----:B------:R-:W-:Y:S01]  /*4810*/  LDSM.16.MT88.4 R160, [R210+0x2c80] ;  /* 0x002c8000d2a0783b */ /* 0x000fe20000004200 */
[----:B------:R-:W-:Y:S02]  /*4820*/  FMNMX.FTZ R105, R52, R105, !PT ;  /* 0x0000006934697209 */ /* 0x000fe40007810000 */
[----:B------:R-:W-:Y:S01]  /*4830*/  ISETP.LT.OR P0, PT, R12, 0x12, P0 ;  /* 0x000000120c00780c */ /* 0x000fe20000701670 */
[----:B------:R-:W1:Y:S01]  /*4840*/  SHFL.BFLY PT, R4, R106, 0x1, 0x1f ;  /* 0x0c201f006a047f89 */ /* 0x000e6200000e0000 */
[----:B------:R-:W-:-:S02]  /*4850*/  FMNMX.FTZ R105, R53, R105, !PT ;  /* 0x0000006935697209 */ /* 0x000fc40007810000 */
[----:B------:R-:W-:Y:S01]  /*4860*/  FSEL R103, R6, -INF , !P0 ;  /* 0xff80000006677808 */ /* 0x000fe20004000000 */
[----:B------:R-:W-:Y:S01]  /*4870*/  LDSM.16.MT88.4 R168, [R210+0x3880] ;  /* 0x00388000d2a8783b */ /* 0x000fe20000004200 */
[----:B------:R-:W-:Y:S02]  /*4880*/  ISETP.GT.AND P0, PT, R3, 0x18, !P5 ;  /* 0x000000180300780c */ /* 0x000fe40006f04270 */
[----:B------:R-:W-:Y:S02]  /*4890*/  ISETP.NE.AND P6, PT, R25, RZ, PT ;  /* 0x000000ff1900720c */ /* 0x000fe40003fc5270 */
[----:B------:R-:W-:Y:S02]  /*48a0*/  ISETP.LT.OR P0, PT, R12, 0x19, P0 ;  /* 0x000000190c00780c */ /* 0x000fe40000701670 */
[----:B------:R-:W-:Y:S02]  /*48b0*/  IADD3 R222, R222, -0x2, RZ ;  /* 0xfffffffedede7810 */ /* 0x000fe40007ffe0ff */
[----:B------:R-:W-:-:S02]  /*48c0*/  FSEL R107, R15, -INF , !P0 ;  /* 0xff8000000f6b7808 */ /* 0x000fc40004000000 */
[----:B------:R-:W-:-:S04]  /*48d0*/  ISETP.GT.AND P0, PT, R3, 0x19, !P4 ;  /* 0x000000190300780c */ /* 0x000fc80006704270 */
[----:B------:R-:W-:-:S04]  /*48e0*/  ISETP.LT.OR P0, PT, R12, 0x1a, P0 ;  /* 0x0000001a0c00780c */ /* 0x000fc80000701670 */
[----:B------:R-:W-:Y:S02]  /*48f0*/  FSEL R184, R14, -INF , !P0 ;  /* 0xff8000000eb87808 */ /* 0x000fe40004000000 */
[----:B-1----:R-:W-:Y:S02]  /*4900*/  FMNMX.FTZ R106, R106, R4, !PT ;  /* 0x000000046a6a7209 */ /* 0x002fe40007810000 */
[----:B------:R-:W1:Y:S01]  /*4910*/  SHFL.BFLY PT, R4, R105, 0x2, 0x1f ;  /* 0x0c401f0069047f89 */ /* 0x000e6200000e0000 */
[----:B------:R-:W-:Y:S02]  /*4920*/  ISETP.GT.AND P0, PT, R3, 0x20, !P3 ;  /* 0x000000200300780c */ /* 0x000fe40005f04270 */
[----:B------:R-:W-:Y:S02]  /*4930*/  FMUL.FTZ R14, R106, c[0x0][0x2d0] ;  /* 0x0000b4006a0e7a20 */ /* 0x000fe40000410000 */
[----:B------:R-:W-:-:S04]  /*4940*/  ISETP.LT.OR P0, PT, R12, 0x21, P0 ;  /* 0x000000210c00780c */ /* 0x000fc80000701670 */
[----:B------:R-:W-:Y:S02]  /*4950*/  FSEL R190, R17, -INF , !P0 ;  /* 0xff80000011be7808 */ /* 0x000fe40004000000 */
[----:B------:R-:W-:-:S04]  /*4960*/  ISETP.GT.AND P0, PT, R3, 0x21, !P2 ;  /* 0x000000210300780c */ /* 0x000fc80005704270 */
[----:B------:R-:W-:-:S04]  /*4970*/  ISETP.LT.OR P0, PT, R12, 0x22, P0 ;  /* 0x000000220c00780c */ /* 0x000fc80000701670 */
[----:B------:R-:W-:Y:S02]  /*4980*/  FSEL R191, R16, -INF , !P0 ;  /* 0xff80000010bf7808 */ /* 0x000fe40004000000 */
[----:B------:R-:W-:Y:S02]  /*4990*/  ISETP.GT.AND P0, PT, R3, 0x28, !P1 ;  /* 0x000000280300780c */ /* 0x000fe40004f04270 */
[----:B-1----:R-:W-:Y:S02]  /*49a0*/  FMNMX.FTZ R105, R105, R4, !PT ;  /* 0x0000000469697209 */ /* 0x002fe40007810000 */
[----:B------:R-:W-:-:S03]  /*49b0*/  ISETP.LT.OR P0, PT, R12, 0x29, P0 ;  /* 0x000000290c00780c */ /* 0x000fc60000701670 */
[----:B------:R-:W1:Y:S01]  /*49c0*/  SHFL.BFLY PT, R4, R105, 0x1, 0x1f ;  /* 0x0c201f0069047f89 */ /* 0x000e6200000e0000 */
[----:B------:R-:W-:Y:S02]  /*49d0*/  FSEL R192, R8, -INF , !P0 ;  /* 0xff80000008c07808 */ /* 0x000fe40004000000 */
[----:B------:R-:W-:Y:S02]  /*49e0*/  ISETP.GT.AND P0, PT, R3, RZ, !P6 ;  /* 0x000000ff0300720c */ /* 0x000fe40007704270 */
[----:B------:R-:W-:Y:S02]  /*49f0*/  ISETP.NE.AND P6, PT, R24, RZ, PT ;  /* 0x000000ff1800720c */ /* 0x000fe40003fc5270 */
[----:B------:R-:W-:-:S04]  /*4a00*/  ISETP.LT.OR P0, PT, R12, 0x1, P0 ;  /* 0x000000010c00780c */ /* 0x000fc80000701670 */
[----:B------:R-:W-:Y:S02]  /*4a10*/  FSEL R15, R13, -INF , !P0 ;  /* 0xff8000000d0f7808 */ /* 0x000fe40004000000 */
[----:B------:R-:W-:-:S04]  /*4a20*/  FSETP.NEU.FTZ.AND P0, PT, R106, -INF , PT ;  /* 0xff8000006a00780b */ /* 0x000fc80003f1d000 */
[----:B------:R-:W-:Y:S02]  /*4a30*/  FSEL R14, R14, RZ, P0 ;  /* 0x000000ff0e0e7208 */ /* 0x000fe40000000000 */
[----:B-1----:R-:W-:-:S03]  /*4a40*/  FMNMX.FTZ R105, R105, R4, !PT ;  /* 0x0000000469697209 */ /* 0x002fc60007810000 */
[----:B------:R-:W-:Y:S01]  /*4a50*/  FFMA.FTZ R4, R36, c[0x0][0x2d0], -R14 ;  /* 0x0000b40024047a23 */ /* 0x000fe2000001080e */
[C---:B------:R-:W-:Y:S01]  /*4a60*/  FSETP.NEU.FTZ.AND P0, PT, R105.reuse, -INF , PT ;  /* 0xff8000006900780b */ /* 0x040fe20003f1d000 */
[----:B------:R-:W-:Y:S02]  /*4a70*/  FMUL.FTZ R13, R105, c[0x0][0x2d0] ;  /* 0x0000b400690d7a20 */ /* 0x000fe40000410000 */
[----:B------:R1:W-:Y:S03]  /*4a80*/  MUFU.EX2 R234, R4 ;  /* 0x0000000400ea7308 */ /* 0x0003e60000000800 */
[----:B------:R-:W-:Y:S02]  /*4a90*/  FSEL R13, R13, RZ, P0 ;  /* 0x000000ff0d0d7208 */ /* 0x000fe40000000000 */
[----:B------:R-:W-:-:S03]  /*4aa0*/  ISETP.GT.AND P0, PT, R3, 0x29, !P6 ;  /* 0x000000290300780c */ /* 0x000fc60007704270 */
[--C-:B------:R-:W-:Y:S01]  /*4ab0*/  FFMA.FTZ R0, R28, c[0x0][0x2d0], -R13.reuse ;  /* 0x0000b4001c007a23 */ /* 0x100fe2000001080d */
[----:B------:R-:W-:Y:S01]  /*4ac0*/  ISETP.LT.OR P0, PT, R12, 0x2a, P0 ;  /* 0x0000002a0c00780c */ /* 0x000fe20000701670 */
[----:B------:R-:W-:Y:S02]  /*4ad0*/  FFMA.FTZ R2, R43, c[0x0][0x2d0], -R13 ;  /* 0x0000b4002b027a23 */ /* 0x000fe4000001080d */
[----:B------:R2:W-:Y:S01]  /*4ae0*/  MUFU.EX2 R226, R0 ;  /* 0x0000000000e27308 */ /* 0x0005e20000000800 */
[----:B-1----:R-:W-:-:S07]  /*4af0*/  FFMA.FTZ R4, R37, c[0x0][0x2d0], -R14 ;  /* 0x0000b40025047a23 */ /* 0x002fce000001080e */
[----:B------:R1:W-:Y:S01]  /*4b00*/  MUFU.EX2 R233, R4 ;  /* 0x0000000400e97308 */ /* 0x0003e20000000800 */
[----:B--2---:R-:W-:-:S07]  /*4b10*/  FFMA.FTZ R0, R31, c[0x0][0x2d0], -R13 ;  /* 0x0000b4001f007a23 */ /* 0x004fce000001080d */
[----:B------:R2:W-:Y:S01]  /*4b20*/  MUFU.EX2 R241, R2 ;  /* 0x0000000200f17308 */ /* 0x0005e20000000800 */
[----:B-1----:R-:W-:-:S07]  /*4b30*/  FFMA.FTZ R4, R41, c[0x0][0x2d0], -R14 ;  /* 0x0000b40029047a23 */ /* 0x002fce000001080e */
[----:B------:R1:W3:Y:S08]  /*4b40*/  MUFU.EX2 R225, R0 ;  /* 0x0000000000e17308 */ /* 0x0002f00000000800 */
[----:B------:R4:W-:Y:S01]  /*4b50*/  MUFU.EX2 R239, R4 ;  /* 0x0000000400ef7308 */ /* 0x0009e20000000800 */
[----:B--2---:R-:W-:Y:S01]  /*4b60*/  FMNMX.FTZ R2, R15, R47, !PT ;  /* 0x0000002f0f027209 */ /* 0x004fe20007810000 */
[----:B-1----:R-:W-:Y:S01]  /*4b70*/  FFMA.FTZ R0, R33, c[0x0][0x2d0], -R13 ;  /* 0x0000b40021007a23 */ /* 0x002fe2000001080d */
[----:B---3--:R-:W-:-:S05]  /*4b80*/  F2FP.PACK_AB R5, R225, R226 ;  /* 0x000000e2e105723e */ /* 0x008fca00000000ff */
[----:B------:R1:W-:Y:S01]  /*4b90*/  MUFU.EX2 R231, R0 ;  /* 0x0000000000e77308 */ /* 0x0003e20000000800 */
[----:B----4-:R-:W-:-:S07]  /*4ba0*/  FFMA.FTZ R4, R40, c[0x0][0x2d0], -R14 ;  /* 0x0000b40028047a23 */ /* 0x010fce000001080e */
[----:B------:R2:W3:Y:S01]  /*4bb0*/  MUFU.EX2 R240, R4 ;  /* 0x0000000400f07308 */ /* 0x0004e20000000800 */
[----:B-1----:R-:W-:-:S07]  /*4bc0*/  FFMA.FTZ R0, R32, c[0x0][0x2d0], -R13 ;  /* 0x0000b40020007a23 */ /* 0x002fce000001080d */
[----:B------:R1:W4:Y:S01]  /*4bd0*/  MUFU.EX2 R232, R0 ;  /* 0x0000000000e87308 */ /* 0x0003220000000800 */
[----:B--2---:R-:W-:Y:S02]  /*4be0*/  F2FP.PACK_AB R4, R233, R234 ;  /* 0x000000eae904723e */ /* 0x004fe400000000ff */
[----:B---3--:R-:W-:Y:S01]  /*4bf0*/  F2FP.PACK_AB R6, R240, R239 ;  /* 0x000000eff006723e */ /* 0x008fe200000000ff */
[--C-:B-1----:R-:W-:Y:S01]  /*4c00*/  FFMA.FTZ R0, R44, c[0x0][0x2d0], -R14.reuse ;  /* 0x0000b4002c007a23 */ /* 0x102fe2000001080e */
[----:B----4-:R-:W-:Y:S02]  /*4c10*/  F2FP.PACK_AB R7, R232, R231 ;  /* 0x000000e7e807723e */ /* 0x010fe400000000ff */
[----:B------:R-:W-:Y:S01]  /*4c20*/  FSEL R44, R55, -INF , !P0 ;  /* 0xff800000372c7808 */ /* 0x000fe20004000000 */
[----:B------:R1:W-:Y:S04]  /*4c30*/  MUFU.EX2 R236, R0 ;  /* 0x0000000000ec7308 */ /* 0x0003e80000000800 */
[C---:B------:R-:W-:Y:S08]  /*4c40*/  HMMA.16816.F32 R16, R4.reuse, R120, RZ ;  /* 0x000000780410723c */ /* 0x040ff000000018ff */
[----:B------:R-:W-:Y:S01]  /*4c50*/  HMMA.16816.F32 R20, R4, R136, RZ ;  /* 0x000000880414723c */ /* 0x000fe200000018ff */
[----:B-1----:R-:W-:-:S04]  /*4c60*/  FFMA.FTZ R0, R45, c[0x0][0x2d0], -R14 ;  /* 0x0000b4002d007a23 */ /* 0x002fc8000001080e */
        /* <DEDUP_REMOVED lines=17> */
[----:B------:R-:W-:Y:S01]  /*4d80*/  HMMA.16816.F32 R80, R4, R78, RZ ;  /* 0x0000004e0450723c */ /* 0x000fe200000018ff */
[----:B-1----:R-:W-:-:S07]  /*4d90*/  FFMA.FTZ R0, R39, c[0x0][0x2d0], -R13 ;  /* 0x0000b40027007a23 */ /* 0x002fce000001080d */
[----:B------:R-:W-:Y:S01]  /*4da0*/  HMMA.16816.F32 R36, R4, R94, RZ ;  /* 0x0000005e0424723c */ /* 0x000fe200000018ff */
[----:B------:R1:W2:Y:S06]  /*4db0*/  MUFU.EX2 R235, R0 ;  /* 0x0000000000eb7308 */ /* 0x0002ac0000000800 */
[----:B------:R-:W-:Y:S01]  /*4dc0*/  FMNMX.FTZ R4, R56, R2, !PT ;  /* 0x0000000238047209 */ /* 0x000fe20007810000 */
[----:B------:R-:W-:-:S03]  /*4dd0*/  FFMA.FTZ R2, R57, c[0x0][0x2d0], -R14 ;  /* 0x0000b40039027a23 */ /* 0x000fc6000001080e */
[----:B------:R-:W-:Y:S01]  /*4de0*/  FMNMX.FTZ R4, R58, R4, !PT ;  /* 0x000000043a047209 */ /* 0x000fe20007810000 */
[----:B------:R3:W-:Y:S03]  /*4df0*/  MUFU.EX2 R224, R2 ;  /* 0x0000000200e07308 */ /* 0x0007e60000000800 */
[----:B------:R-:W-:Y:S01]  /*4e00*/  FMNMX.FTZ R4, R102, R4, !PT ;  /* 0x0000000466047209 */ /* 0x000fe20007810000 */
[----:B-1----:R-:W-:-:S03]  /*4e10*/  FFMA.FTZ R0, R42, c[0x0][0x2d0], -R13 ;  /* 0x0000b4002a007a23 */ /* 0x002fc6000001080d */
[----:B------:R-:W-:Y:S02]  /*4e20*/  FMNMX.FTZ R4, R103, R4, !PT ;  /* 0x0000000467047209 */ /* 0x000fe40007810000 */
[----:B--2---:R-:W-:Y:S01]  /*4e30*/  F2FP.PACK_AB R9, R235, R230 ;  /* 0x000000e6eb09723e */ /* 0x004fe200000000ff */
[----:B------:R1:W2:Y:S01]  /*4e40*/  MUFU.EX2 R237, R0 ;  /* 0x0000000000ed7308 */ /* 0x0002a20000000800 */
[----:B------:R-:W-:-:S04]  /*4e50*/  FMNMX.FTZ R4, R107, R4, !PT ;  /* 0x000000046b047209 */ /* 0x000fc80007810000 */
[----:B------:R-:W-:Y:S01]  /*4e60*/  FMNMX.FTZ R4, R184, R4, !PT ;  /* 0x00000004b8047209 */ /* 0x000fe20007810000 */
[----:B---3--:R-:W-:-:S03]  /*4e70*/  FFMA.FTZ R2, R59, c[0x0][0x2d0], -R14 ;  /* 0x0000b4003b027a23 */ /* 0x008fc6000001080e */
[----:B------:R-:W-:Y:S01]  /*4e80*/  FMNMX.FTZ R3, R190, R4, !PT ;  /* 0x00000004be037209 */ /* 0x000fe20007810000 */
[----:B------:R3:W4:Y:S03]  /*4e90*/  MUFU.EX2 R207, R2 ;  /* 0x0000000200cf7308 */ /* 0x0007260000000800 */
[----:B------:R-:W-:Y:S02]  /*4ea0*/  FMNMX.FTZ R3, R191, R3, !PT ;  /* 0x00000003bf037209 */ /* 0x000fe40007810000 */
[----:B-1----:R-:W-:Y:S02]  /*4eb0*/  FMNMX.FTZ R0, R50, R54, !PT ;  /* 0x0000003632007209 */ /* 0x002fe40007810000 */
[----:B------:R-:W-:Y:S02]  /*4ec0*/  FMNMX.FTZ R3, R192, R3, !PT ;  /* 0x00000003c0037209 */ /* 0x000fe40007810000 */
[----:B------:R-:W-:-:S02]  /*4ed0*/  FMNMX.FTZ R0, R70, R0, !PT ;  /* 0x0000000046007209 */ /* 0x000fc40007810000 */
[----:B--2---:R-:W-:Y:S02]  /*4ee0*/  F2FP.PACK_AB R11, R241, R237 ;  /* 0x000000edf10b723e */ /* 0x004fe400000000ff */
[----:B------:R-:W-:Y:S01]  /*4ef0*/  FMNMX.FTZ R0, R101, R0, !PT ;  /* 0x0000000065007209 */ /* 0x000fe20007810000 */
[----:B---3--:R-:W-:Y:S01]  /*4f00*/  FFMA.FTZ R2, R68, c[0x0][0x2d0], -R14 ;  /* 0x0000b40044027a23 */ /* 0x008fe2000001080e */
[----:B----4-:R-:W-:Y:S02]  /*4f10*/  F2FP.PACK_AB R96, R207, R224 ;  /* 0x000000e0cf60723e */ /* 0x010fe400000000ff */
[----:B------:R-:W-:Y:S01]  /*4f20*/  FMNMX.FTZ R0, R186, R0, !PT ;  /* 0x00000000ba007209 */ /* 0x000fe20007810000 */
[----:B------:R1:W-:Y:S01]  /*4f30*/  MUFU.EX2 R206, R2 ;  /* 0x0000000200ce7308 */ /* 0x0003e20000000800 */
[----:B------:R-:W-:Y:S02]  /*4f40*/  HMMA.16816.F32 R16, R8, R116, R16 ;  /* 0x000000740810723c */ /* 0x000fe40000001810 */
[----:B------:R-:W-:-:S04]  /*4f50*/  FMNMX.FTZ R0, R187, R0, !PT ;  /* 0x00000000bb007209 */ /* 0x000fc80007810000 */
[----:B------:R-:W-:Y:S02]  /*4f60*/  FMNMX.FTZ R0, R188, R0, !PT ;  /* 0x00000000bc007209 */ /* 0x000fe40007810000 */
[----:B------:R-:W-:Y:S02]  /*4f70*/  HMMA.16816.F32 R20, R8, R132, R20 ;  /* 0x000000840814723c */ /* 0x000fe40000001814 */
[----:B------:R-:W-:-:S04]  /*4f80*/  FMNMX.FTZ R0, R189, R0, !PT ;  /* 0x00000000bd007209 */ /* 0x000fc80007810000 */
[----:B------:R-:W-:Y:S01]  /*4f90*/  FMNMX.FTZ R0, R194, R0, !PT ;  /* 0x00000000c2007209 */ /* 0x000fe20007810000 */
[----:B-1----:R-:W-:Y:S01]  /*4fa0*/  FFMA.FTZ R2, R69, c[0x0][0x2d0], -R14 ;  /* 0x0000b40045027a23 */ /* 0x002fe2000001080e */
[C---:B------:R-:W-:Y:S02]  /*4fb0*/  HMMA.16816.F32 R24, R8.reuse, R148, R24 ;  /* 0x000000940818723c */ /* 0x040fe40000001818 */
[----:B------:R-:W-:Y:S01]  /*4fc0*/  FMNMX.FTZ R0, R193, R0, !PT ;  /* 0x00000000c1007209 */ /* 0x000fe20007810000 */
[----:B------:R1:W2:Y:S03]  /*4fd0*/  MUFU.EX2 R205, R2 ;  /* 0x0000000200cd7308 */ /* 0x0002a60000000800 */
[----:B------:R-:W-:Y:S02]  /*4fe0*/  FMNMX.FTZ R0, R195, R0, !PT ;  /* 0x00000000c3007209 */ /* 0x000fe40007810000 */
[----:B------:R-:W-:Y:S02]  /*4ff0*/  HMMA.16816.F32 R28, R8, R172, R28 ;  /* 0x000000ac081c723c */ /* 0x000fe4000000181c */
[----:B------:R-:W-:-:S05]  /*5000*/  FMNMX.FTZ R0, R196, R0, !PT ;  /* 0x00000000c4007209 */ /* 0x000fca0007810000 */
[----:B------:R-:W3:Y:S01]  /*5010*/  SHFL.BFLY PT, R5, R0, 0x2, 0x1f ;  /* 0x0c401f0000057f89 */ /* 0x000ee200000e0000 */
[----:B------:R-:W-:Y:S01]  /*5020*/  HMMA.16816.F32 R32, R8, R180, R32 ;  /* 0x000000b40820723c */ /* 0x000fe20000001820 */
[----:B-1----:R-:W-:Y:S01]  /*5030*/  FFMA.FTZ R2, R46, c[0x0][0x2d0], -R13 ;  /* 0x0000b4002e027a23 */ /* 0x002fe2000001080d */
[----:B--2---:R-:W-:-:S03]  /*5040*/  F2FP.PACK_AB R98, R205, R206 ;  /* 0x000000cecd62723e */ /* 0x004fc600000000ff */
[----:B------:R1:W-:Y:S03]  /*5050*/  MUFU.EX2 R204, R2 ;  /* 0x0000000200cc7308 */ /* 0x0003e60000000800 */
[C---:B------:R-:W-:Y:S08]  /*5060*/  HMMA.16816.F32 R84, R8.reuse, R176, R84 ;  /* 0x000000b00854723c */ /* 0x040ff00000001854 */
[----:B------:R-:W-:Y:S01]  /*5070*/  HMMA.16816.F32 R124, R8, R118, R124 ;  /* 0x00000076087c723c */ /* 0x000fe2000000187c */
[----:B---3--:R-:W-:-:S07]  /*5080*/  FMNMX.FTZ R0, R0, R5, !PT ;  /* 0x0000000500007209 */ /* 0x008fce0007810000 */
[C---:B------:R-:W-:Y:S01]  /*5090*/  HMMA.16816.F32 R140, R8.reuse, R134, R140 ;  /* 0x00000086088c723c */ /* 0x040fe2000000188c */
[----:B-1----:R-:W-:Y:S01]  /*50a0*/  FMNMX.FTZ R2, R44, R3, !PT ;  /* 0x000000032c027209 */ /* 0x002fe20007810000 */
[--C-:B------:R-:W-:Y:S01]  /*50b0*/  FFMA.FTZ R3, R51, c[0x0][0x2d0], -R13.reuse ;  /* 0x0000b40033037a23 */ /* 0x100fe2000001080d */
[----:B------:R-:W1:Y:S03]  /*50c0*/  SHFL.BFLY PT, R5, R0, 0x1, 0x1f ;  /* 0x0c201f0000057f89 */ /* 0x000e6600000e0000 */
[----:B------:R2:W3:Y:S01]  /*50d0*/  MUFU.EX2 R203, R3 ;  /* 0x0000000300cb7308 */ /* 0x0004e20000000800 */
[----:B------:R-:W4:Y:S01]  /*50e0*/  SHFL.BFLY PT, R4, R2, 0x2, 0x1f ;  /* 0x0c401f0002047f89 */ /* 0x000f2200000e0000 */
[C---:B------:R-:W-:Y:S08]  /*50f0*/  HMMA.16816.F32 R156, R8.reuse, R150, R156 ;  /* 0x00000096089c723c */ /* 0x040ff0000000189c */
[----:B------:R-:W-:Y:S01]  /*5100*/  HMMA.16816.F32 R64, R8, R174, R64 ;  /* 0x000000ae0840723c */ /* 0x000fe20000001840 */
[----:B--2---:R-:W-:Y:S01]  /*5110*/  FFMA.FTZ R3, R52, c[0x0][0x2d0], -R13 ;  /* 0x0000b40034037a23 */ /* 0x004fe2000001080d */
[----:B---3--:R-:W-:-:S06]  /*5120*/  F2FP.PACK_AB R97, R203, R204 ;  /* 0x000000cccb61723e */ /* 0x008fcc00000000ff */
[----:B------:R-:W-:Y:S01]  /*5130*/  HMMA.16816.F32 R80, R8, R182, R80 ;  /* 0x000000b60850723c */ /* 0x000fe20000001850 */
[----:B------:R2:W-:Y:S01]  /*5140*/  MUFU.EX2 R202, R3 ;  /* 0x0000000300ca7308 */ /* 0x0005e20000000800 */
[----:B-1----:R-:W-:Y:S02]  /*5150*/  FMNMX.FTZ R104, R0, R5, !PT ;  /* 0x0000000500687209 */ /* 0x002fe40007810000 */
[----:B----4-:R-:W-:-:S03]  /*5160*/  FMNMX.FTZ R0, R2, R4, !PT ;  /* 0x0000000402007209 */ /* 0x010fc60007810000 */
[C---:B------:R-:W-:Y:S01]  /*5170*/  FMUL.FTZ R2, R104.reuse, c[0x0][0x2d0] ;  /* 0x0000b40068027a20 */ /* 0x040fe20000410000 */
[----:B------:R-:W-:Y:S01]  /*5180*/  FSETP.NEU.FTZ.AND P0, PT, R104, -INF , PT ;  /* 0xff8000006800780b */ /* 0x000fe20003f1d000 */
[----:B------:R-:W-:Y:S01]  /*5190*/  HMMA.16816.F32 R8, R8, R178, R36 ;  /* 0x000000b20808723c */ /* 0x000fe20000001824 */
[----:B------:R-:W1:Y:S02]  /*51a0*/  SHFL.BFLY PT, R4, R0, 0x1, 0x1f ;  /* 0x0c201f0000047f89 */ /* 0x000e6400000e0000 */
[----:B------:R-:W-:Y:S01]  /*51b0*/  FSEL R2, R2, RZ, P0 ;  /* 0x000000ff02027208 */ /* 0x000fe20000000000 */
[----:B--2---:R-:W-:-:S04]  /*51c0*/  FFMA.FTZ R3, R53, c[0x0][0x2d0], -R13 ;  /* 0x0000b40035037a23 */ /* 0x004fc8000001080d */
[----:B------:R2:W3:Y:S01]  /*51d0*/  MUFU.EX2 R201, R3 ;  /* 0x0000000300c97308 */ /* 0x0004e20000000800 */
[----:B-1----:R-:W-:Y:S01]  /*51e0*/  FMNMX.FTZ R100, R0, R4, !PT ;  /* 0x0000000400647209 */ /* 0x002fe20007810000 */
[--C-:B--2---:R-:W-:Y:S01]  /*51f0*/  FFMA.FTZ R3, R50, c[0x0][0x2d0], -R2.reuse ;  /* 0x0000b40032037a23 */ /* 0x104fe20000010802 */
[----:B---3--:R-:W-:Y:S01]  /*5200*/  F2FP.PACK_AB R99, R201, R202 ;  /* 0x000000cac963723e */ /* 0x008fe200000000ff */
[----:B------:R-:W-:Y:S01]  /*5210*/  FFMA.FTZ R0, R70, c[0x0][0x2d0], -R2 ;  /* 0x0000b40046007a23 */ /* 0x000fe20000010802 */
[----:B------:R-:W-:-:S03]  /*5220*/  FSETP.NEU.FTZ.AND P0, PT, R100, -INF , PT ;  /* 0xff8000006400780b */ /* 0x000fc60003f1d000 */
[----:B------:R1:W-:Y:S02]  /*5230*/  MUFU.EX2 R200, R3 ;  /* 0x0000000300c87308 */ /* 0x0003e40000000800 */
[C---:B------:R-:W-:Y:S06]  /*5240*/  HMMA.16816.F32 R68, R96.reuse, R164, R32 ;  /* 0x000000a46044723c */ /* 0x040fec0000001820 */
[----:B------:R2:W-:Y:S02]  /*5250*/  MUFU.EX2 R198, R0 ;  /* 0x0000000000c67308 */ /* 0x0005e40000000800 */
[----:B------:R-:W-:Y:S01]  /*5260*/  HMMA.16816.F32 R112, R96, R72, R16 ;  /* 0x000000486070723c */ /* 0x000fe20000001810 */
[----:B-1----:R-:W-:-:S05]  /*5270*/  FFMA.FTZ R3, R54, c[0x0][0x2d0], -R2 ;  /* 0x0000b40036037a23 */ /* 0x002fca0000010802 */
[----:B------:R1:W3:Y:S02]  /*5280*/  MUFU.EX2 R199, R3 ;  /* 0x0000000300c77308 */ /* 0x0002e40000000800 */
[----:B------:R-:W-:Y:S01]  /*5290*/  HMMA.16816.F32 R128, R96, R88, R20 ;  /* 0x000000586080723c */ /* 0x000fe20000001814 */
[----:B--2---:R-:W-:-:S05]  /*52a0*/  FMUL.FTZ R0, R100, c[0x0][0x2d0] ;  /* 0x0000b40064007a20 */ /* 0x004fca0000410000 */
[----:B------:R-:W-:Y:S02]  /*52b0*/  FSEL R0, R0, RZ, P0 ;  /* 0x000000ff00007208 */ /* 0x000fe40000000000 */
[----:B------:R-:W-:Y:S01]  /*52c0*/  HMMA.16816.F32 R144, R96, R108, R24 ;  /* 0x0000006c6090723c */ /* 0x000fe20000001818 */
[----:B-1----:R-:W-:Y:S01]  /*52d0*/  FFMA.FTZ R3, R101, c[0x0][0x2d0], -R2 ;  /* 0x0000b40065037a23 */ /* 0x002fe20000010802 */
[----:B---3--:R-:W-:-:S06]  /*52e0*/  F2FP.PACK_AB R4, R199, R200 ;  /* 0x000000c8c704723e */ /* 0x008fcc00000000ff */
[C---:B------:R-:W-:Y:S01]  /*52f0*/  HMMA.16816.F32 R52, R96.reuse, R160, R28 ;  /* 0x000000a06034723c */ /* 0x040fe2000000181c */
[----:B------:R1:W2:Y:S07]  /*5300*/  MUFU.EX2 R197, R3 ;  /* 0x0000000300c57308 */ /* 0x0002ae0000000800 */
[C---:B------:R-:W-:Y:S08]  /*5310*/  HMMA.16816.F32 R84, R96.reuse, R168, R84 ;  /* 0x000000a86054723c */ /* 0x040ff00000001854 */
[----:B------:R-:W-:Y:S01]  /*5320*/  HMMA.16816.F32 R124, R96, R74, R124 ;  /* 0x0000004a607c723c */ /* 0x000fe2000000187c */
[----:B-1----:R-:W-:Y:S01]  /*5330*/  FFMA.FTZ R3, R15, c[0x0][0x2d0], -R0 ;  /* 0x0000b4000f037a23 */ /* 0x002fe20000010800 */
[----:B--2---:R-:W-:-:S03]  /*5340*/  F2FP.PACK_AB R6, R197, R198 ;  /* 0x000000c6c506723e */ /* 0x004fc600000000ff */
[----:B------:R1:W-:Y:S03]  /*5350*/  MUFU.EX2 R36, R3 ;  /* 0x0000000300247308 */ /* 0x0003e60000000800 */
[C---:B------:R-:W-:Y:S08]  /*5360*/  HMMA.16816.F32 R140, R96.reuse, R90, R140 ;  /* 0x0000005a608c723c */ /* 0x040ff0000000188c */
[----:B------:R-:W-:Y:S01]  /*5370*/  HMMA.16816.F32 R156, R96, R110, R156 ;  /* 0x0000006e609c723c */ /* 0x000fe2000000189c */
[----:B-1----:R-:W-:-:S07]  /*5380*/  FFMA.FTZ R3, R47, c[0x0][0x2d0], -R0 ;  /* 0x0000b4002f037a23 */ /* 0x002fce0000010800 */
[C---:B------:R-:W-:Y:S01]  /*5390*/  HMMA.16816.F32 R64, R96.reuse, R162, R64 ;  /* 0x000000a26040723c */ /* 0x040fe20000001840 */
[----:B------:R1:W2:Y:S07]  /*53a0*/  MUFU.EX2 R51, R3 ;  /* 0x0000000300337308 */ /* 0x0002ae0000000800 */
[C---:B------:R-:W-:Y:S08]  /*53b0*/  HMMA.16816.F32 R80, R96.reuse, R166, R80 ;  /* 0x000000a66050723c */ /* 0x040ff00000001850 */
[----:B------:R-:W-:Y:S01]  /*53c0*/  HMMA.16816.F32 R96, R96, R170, R8 ;  /* 0x000000aa6060723c */ /* 0x000fe20000001808 */
[----:B-1----:R-:W-:Y:S01]  /*53d0*/  FFMA.FTZ R3, R56, c[0x0][0x2d0], -R0 ;  /* 0x0000b40038037a23 */ /* 0x002fe20000010800 */
[----:B--2---:R-:W-:-:S03]  /*53e0*/  F2FP.PACK_AB R5, R51, R36 ;  /* 0x000000243305723e */ /* 0x004fc600000000ff */
[----:B------:R1:W-:Y:S02]  /*53f0*/  MUFU.EX2 R101, R3 ;  /* 0x0000000300657308 */ /* 0x0003e40000000800 */
[----:B-1----:R-:W-:-:S06]  /*5400*/  FFMA.FTZ R3, R58, c[0x0][0x2d0], -R0 ;  /* 0x0000b4003a037a23 */ /* 0x002fcc0000010800 */
[----:B------:R1:W2:Y:S02]  /*5410*/  MUFU.EX2 R50, R3 ;  /* 0x0000000300327308 */ /* 0x0002a40000000800 */
[----:B-1----:R-:W-:Y:S01]  /*5420*/  FFMA.FTZ R3, R186, c[0x0][0x2d0], -R2 ;  /* 0x0000b400ba037a23 */ /* 0x002fe20000010802 */
[----:B--2---:R-:W-:Y:S01]  /*5430*/  F2FP.PACK_AB R7, R50, R101 ;  /* 0x000000653207723e */ /* 0x004fe200000000ff */
[----:B------:R-:W-:-:S04]  /*5440*/  IMAD.MOV.U32 R186, RZ, RZ, c[0x0][0x2c4] ;  /* 0x0000b100ffba7624 */ /* 0x000fc800078e00ff */
[----:B------:R1:W-:Y:S01]  /*5450*/  MUFU.EX2 R48, R3 ;  /* 0x0000000300307308 */ /* 0x0003e20000000800 */
[----:B------:R-:W-:Y:S01]  /*5460*/  ISETP.NE.AND P6, PT, R186, 0x1, PT ;  /* 0x00000001ba00780c */ /* 0x000fe20003fc5270 */
        /* <DEDUP_REMOVED lines=8> */
[----:B------:R1:W-:Y:S07]  /*54f0*/  MUFU.EX2 R46, R3 ;  /* 0x00000003002e7308 */ /* 0x0003ee0000000800 */
[C---:B------:R-:W-:Y:S08]  /*5500*/  HMMA.16816.F32 R120, R4.reuse, R122, RZ ;  /* 0x0000007a0478723c */ /* 0x040ff000000018ff */
[----:B------:R-:W-:Y:S01]  /*5510*/  HMMA.16816.F32 R136, R4, R138, RZ ;  /* 0x0000008a0488723c */ /* 0x000fe200000018ff */
[----:B-1----:R-:W-:-:S04]  /*5520*/  FFMA.FTZ R3, R189, c[0x0][0x2d0], -R2 ;  /* 0x0000b400bd037a23 */ /* 0x002fc80000010802 */
[----:B------:R1:W3:Y:S03]  /*5530*/  MUFU.EX2 R49, R3 ;  /* 0x0000000300317308 */ /* 0x0002e60000000800 */
        /* <DEDUP_REMOVED lines=8> */
[----:B------:R1:W4:Y:S02]  /*55c0*/  MUFU.EX2 R32, R3 ;  /* 0x0000000300207308 */ /* 0x0003240000000800 */
[----:B--2---:R-:W-:Y:S02]  /*55d0*/  F2FP.PACK_AB R4, R47, R48 ;  /* 0x000000302f04723e */ /* 0x004fe400000000ff */
[----:B---3--:R-:W-:Y:S01]  /*55e0*/  F2FP.PACK_AB R6, R49, R46 ;  /* 0x0000002e3106723e */ /* 0x008fe200000000ff */
[----:B-1----:R-:W-:Y:S01]  /*55f0*/  FFMA.FTZ R3, R107, c[0x0][0x2d0], -R0 ;  /* 0x0000b4006b037a23 */ /* 0x002fe20000010800 */
[----:B----4-:R-:W-:-:S03]  /*5600*/  F2FP.PACK_AB R5, R32, R33 ;  /* 0x000000212005723e */ /* 0x010fc600000000ff */
[----:B------:R1:W-:Y:S02]  /*5610*/  MUFU.EX2 R34, R3 ;  /* 0x0000000300227308 */ /* 0x0003e40000000800 */
[----:B-1----:R-:W-:-:S06]  /*5620*/  FFMA.FTZ R3, R184, c[0x0][0x2d0], -R0 ;  /* 0x0000b400b8037a23 */ /* 0x002fcc0000010800 */
[----:B------:R1:W2:Y:S02]  /*5630*/  MUFU.EX2 R35, R3 ;  /* 0x0000000300237308 */ /* 0x0002a40000000800 */
[----:B-1----:R-:W-:Y:S01]  /*5640*/  FFMA.FTZ R3, R194, c[0x0][0x2d0], -R2 ;  /* 0x0000b400c2037a23 */ /* 0x002fe20000010802 */
[----:B--2---:R-:W-:-:S05]  /*5650*/  F2FP.PACK_AB R7, R35, R34 ;  /* 0x000000222307723e */ /* 0x004fca00000000ff */
[----:B------:R1:W-:Y:S02]  /*5660*/  MUFU.EX2 R39, R3 ;  /* 0x0000000300277308 */ /* 0x0003e40000000800 */
        /* <DEDUP_REMOVED lines=8> */
[----:B------:R-:W-:Y:S01]  /*56f0*/  FFMA.FTZ R2, R196, c[0x0][0x2d0], -R2 ;  /* 0x0000b400c4027a23 */ /* 0x000fe20000010802 */
[----:B--2---:R-:W-:Y:S01]  /*5700*/  F2FP.PACK_AB R92, R45, R39 ;  /* 0x000000272d5c723e */ /* 0x004fe200000000ff */
[----:B------:R1:W-:Y:S05]  /*5710*/  MUFU.EX2 R38, R3 ;  /* 0x0000000300267308 */ /* 0x0003ea0000000800 */
[C---:B------:R-:W-:Y:S03]  /*5720*/  HMMA.16816.F32 R24, R4.reuse, R176, R24 ;  /* 0x000000b00418723c */ /* 0x040fe60000001818 */
[----:B------:R2:W3:Y:S05]  /*5730*/  MUFU.EX2 R37, R2 ;  /* 0x0000000200257308 */ /* 0x0004ea0000000800 */
[----:B------:R-:W-:Y:S01]  /*5740*/  HMMA.16816.F32 R120, R4, R118, R120 ;  /* 0x000000760478723c */ /* 0x000fe20000001878 */
[----:B-1----:R-:W-:-:S07]  /*5750*/  @P6 IMAD.HI.U32 R3, R185, c[0x0][0x2c8], RZ ;  /* 0x0000b200b9036a27 */ /* 0x002fce00078e00ff */
[C---:B------:R-:W-:Y:S01]  /*5760*/  HMMA.16816.F32 R136, R4.reuse, R134, R136 ;  /* 0x000000860488723c */ /* 0x040fe20000001888 */
[----:B------:R-:W-:Y:S01]  /*5770*/  @P6 SHF.R.U32.HI R185, RZ, c[0x0][0x2cc], R3 ;  /* 0x0000b300ffb96a19 */ /* 0x000fe20000011603 */
[----:B--2---:R-:W-:Y:S01]  /*5780*/  FFMA.FTZ R2, R190, c[0x0][0x2d0], -R0 ;  /* 0x0000b400be027a23 */ /* 0x004fe20000010800 */
[----:B------:R-:W-:Y:S02]  /*5790*/  ISETP.GE.AND P6, PT, R252, 0x1, PT ;  /* 0x00000001fc00780c */ /* 0x000fe40003fc6270 */
[----:B---3--:R-:W-:Y:S01]  /*57a0*/  F2FP.PACK_AB R94, R37, R38 ;  /* 0x00000026255e723e */ /* 0x008fe200000000ff */
[----:B------:R1:W-:Y:S02]  /*57b0*/  MUFU.EX2 R9, R2 ;  /* 0x0000000200097308 */ /* 0x0003e40000000800 */
[----:B------:R-:W-:Y:S01]  /*57c0*/  HMMA.16816.F32 R152, R4, R150, R152 ;  /* 0x000000960498723c */ /* 0x000fe20000001898 */
[----:B------:R-:W-:-:S07]  /*57d0*/  IMAD.IADD R3, R244, 0x1, R185 ;  /* 0x00000001f4037824 */ /* 0x000fce00078e02b9 */
[----:B------:R-:W-:Y:S01]  /*57e0*/  HMMA.16816.F32 R60, R4, R174, R60 ;  /* 0x000000ae043c723c */ /* 0x000fe2000000183c */
[----:B-1----:R-:W-:-:S07]  /*57f0*/  FFMA.FTZ R2, R191, c[0x0][0x2d0], -R0 ;  /* 0x0000b400bf027a23 */ /* 0x002fce0000010800 */
[C---:B------:R-:W-:Y:S01]  /*5800*/  HMMA.16816.F32 R76, R4.reuse, R182, R76 ;  /* 0x000000b6044c723c */ /* 0x040fe2000000184c */
[----:B------:R-:W1:Y:S07]  /*5810*/  MUFU.EX2 R8, R2 ;  /* 0x0000000200087308 */ /* 0x000e6e0000000800 */
[----:B------:R-:W-:Y:S07]  /*5820*/  HMMA.16816.F32 R40, R4, R178, R40 ;  /* 0x000000b20428723c */ /* 0x000fee0000001828 */
[----:B------:R-:W-:-:S02]  /*5830*/  FADD.FTZ R5, R234, R233 ;  /* 0x000000e9ea057221 */ /* 0x000fc40000010000 */
[----:B------:R-:W-:Y:S02]  /*5840*/  FADD.FTZ R7, R226, R225 ;  /* 0x000000e1e2077221 */ /* 0x000fe40000010000 */
[----:B------:R-:W-:Y:S01]  /*5850*/  FADD.FTZ R6, R200, R199 ;  /* 0x000000c7c8067221 */ /* 0x000fe20000010000 */
[----:B-1----:R-:W-:Y:S01]  /*5860*/  F2FP.PACK_AB R93, R8, R9 ;  /* 0x00000009085d723e */ /* 0x002fe200000000ff */
[----:B------:R-:W-:Y:S02]  /*5870*/  FADD.FTZ R4, R36, R51 ;  /* 0x0000003324047221 */ /* 0x000fe40000010000 */
[----:B------:R-:W-:Y:S02]  /*5880*/  FADD.FTZ R5, R239, R5 ;  /* 0x00000005ef057221 */ /* 0x000fe40000010000 */
[----:B------:R-:W-:Y:S02]  /*5890*/  FADD.FTZ R7, R231, R7 ;  /* 0x00000007e7077221 */ /* 0x000fe40000010000 */
[----:B------:R-:W-:-:S02]  /*58a0*/  FADD.FTZ R6, R198, R6 ;  /* 0x00000006c6067221 */ /* 0x000fc40000010000 */
[----:B------:R-:W-:Y:S02]  /*58b0*/  FADD.FTZ R4, R101, R4 ;  /* 0x0000000465047221 */ /* 0x000fe40000010000 */
[----:B------:R-:W-:Y:S02]  /*58c0*/  FADD.FTZ R5, R240, R5 ;  /* 0x00000005f0057221 */ /* 0x000fe40000010000 */
        /* <DEDUP_REMOVED lines=8> */
[----:B------:R-:W-:Y:S02]  /*5950*/  FFMA.FTZ R2, R192, c[0x0][0x2d0], -R0 ;  /* 0x0000b400c0027a23 */ /* 0x000fe40000010800 */
[----:B------:R-:W-:-:S02]  /*5960*/  FADD.FTZ R5, R235, R11 ;  /* 0x0000000beb057221 */ /* 0x000fc40000010000 */
[----:B------:R-:W-:Y:S02]  /*5970*/  FADD.FTZ R4, R47, R10 ;  /* 0x0000000a2f047221 */ /* 0x000fe40000010000 */
[----:B------:R-:W-:Y:S01]  /*5980*/  FFMA.FTZ R0, R44, c[0x0][0x2d0], -R0 ;  /* 0x0000b4002c007a23 */ /* 0x000fe20000010800 */
[----:B------:R-:W-:Y:S01]  /*5990*/  MUFU.EX2 R2, R2 ;  /* 0x0000000200027308 */ /* 0x000fe20000000800 */
[----:B------:R-:W-:Y:S02]  /*59a0*/  FADD.FTZ R6, R32, R6 ;  /* 0x0000000620067221 */ /* 0x000fe40000010000 */
[----:B------:R-:W-:Y:S02]  /*59b0*/  FADD.FTZ R11, R242, R7 ;  /* 0x00000007f20b7221 */ /* 0x000fe40000010000 */
[----:B------:R-:W-:Y:S02]  /*59c0*/  FADD.FTZ R10, R237, R5 ;  /* 0x00000005ed0a7221 */ /* 0x000fe40000010000 */
[----:B------:R-:W-:Y:S01]  /*59d0*/  FADD.FTZ R7, R46, R4 ;  /* 0x000000042e077221 */ /* 0x000fe20000010000 */
[----:B------:R-:W1:Y:S01]  /*59e0*/  MUFU.EX2 R0, R0 ;  /* 0x0000000000007308 */ /* 0x000e620000000800 */
[----:B------:R-:W-:-:S02]  /*59f0*/  FADD.FTZ R4, R34, R6 ;  /* 0x0000000622047221 */ /* 0x000fc40000010000 */
[----:B------:R-:W-:Y:S02]  /*5a00*/  FADD.FTZ R5, R243, R11 ;  /* 0x0000000bf3057221 */ /* 0x000fe40000010000 */
[----:B------:R-:W-:Y:S02]  /*5a10*/  FADD.FTZ R6, R241, R10 ;  /* 0x0000000af1067221 */ /* 0x000fe40000010000 */
[----:B------:R-:W-:Y:S02]  /*5a20*/  FADD.FTZ R7, R49, R7 ;  /* 0x0000000731077221 */ /* 0x000fe40000010000 */
[----:B------:R-:W-:Y:S02]  /*5a30*/  FADD.FTZ R4, R35, R4 ;  /* 0x0000000423047221 */ /* 0x000fe40000010000 */
[----:B------:R-:W-:Y:S02]  /*5a40*/  FADD.FTZ R5, R224, R5 ;  /* 0x00000005e0057221 */ /* 0x000fe40000010000 */
[----:B------:R-:W-:-:S02]  /*5a50*/  FADD.FTZ R6, R204, R6 ;  /* 0x00000006cc067221 */ /* 0x000fc40000010000 */
[----:B------:R-:W-:Y:S01]  /*5a60*/  FADD.FTZ R7, R39, R7 ;  /* 0x0000000727077221 */ /* 0x000fe20000010000 */
[----:B-1----:R-:W-:Y:S01]  /*5a70*/  F2FP.PACK_AB R95, R0, R2 ;  /* 0x00000002005f723e */ /* 0x002fe200000000ff */
        /* <DEDUP_REMOVED lines=14> */
[----:B------:R-:W-:Y:S01]  /*5b60*/  STL [R1+0xc], R7 ;  /* 0x00000c0701007387 */ /* 0x000fe20000100800 */
[----:B------:R-:W-:Y:S01]  /*5b70*/  FADD.FTZ R0, R0, R8 ;  /* 0x0000000800007221 */ /* 0x000fe20000010000 */
[C---:B------:R-:W-:Y:S02]  /*5b80*/  HMMA.16816.F32 R132, R92.reuse, R88, R20 ;  /* 0x000000585c84723c */ /* 0x040fe40000001814 */
[----:B------:R-:W-:Y:S04]  /*5b90*/  STL [R1+0x8], R4 ;  /* 0x0000080401007387 */ /* 0x000fe80000100800 */
[----:B------:R1:W-:Y:S02]  /*5ba0*/  STL [R1+0x10], R2 ;  /* 0x0000100201007387 */ /* 0x0003e40000100800 */
[C---:B------:R-:W-:Y:S02]  /*5bb0*/  HMMA.16816.F32 R136, R92.reuse, R90, R136 ;  /* 0x0000005a5c88723c */ /* 0x040fe40000001888 */
[----:B------:R2:W-:Y:S06]  /*5bc0*/  STL [R1+0x14], R0 ;  /* 0x0000140001007387 */ /* 0x0005ec0000100800 */
[C---:B------:R-:W-:Y:S08]  /*5bd0*/  HMMA.16816.F32 R148, R92.reuse, R108, R16 ;  /* 0x0000006c5c94723c */ /* 0x040ff00000001810 */
[----:B------:R-:W-:Y:S01]  /*5be0*/  HMMA.16816.F32 R152, R92, R110, R152 ;  /* 0x0000006e5c98723c */ /* 0x000fe20000001898 */
[----:B-1----:R-:W-:-:S07]  /*5bf0*/  IADD3 R2, R3, c[0x0][0x328], RZ ;  /* 0x0000ca0003027a10 */ /* 0x002fce0007ffe0ff */
[C---:B------:R-:W-:Y:S08]  /*5c00*/  HMMA.16816.F32 R56, R92.reuse, R160, R56 ;  /* 0x000000a05c38723c */ /* 0x040ff00000001838 */
[C---:B------:R-:W-:Y:S08]  /*5c10*/  HMMA.16816.F32 R60, R92.reuse, R162, R60 ;  /* 0x000000a25c3c723c */ /* 0x040ff0000000183c */
[C---:B------:R-:W-:Y:S08]  /*5c20*/  HMMA.16816.F32 R72, R92.reuse, R164, R12 ;  /* 0x000000a45c48723c */ /* 0x040ff0000000180c */
[C---:B------:R-:W-:Y:S08]  /*5c30*/  HMMA.16816.F32 R76, R92.reuse, R166, R76 ;  /* 0x000000a65c4c723c */ /* 0x040ff0000000184c */
[C---:B------:R-:W-:Y:S08]  /*5c40*/  HMMA.16816.F32 R88, R92.reuse, R168, R24 ;  /* 0x000000a85c58723c */ /* 0x040ff00000001818 */
[----:B------:R-:W-:Y:S01]  /*5c50*/  HMMA.16816.F32 R92, R92, R170, R40 ;  /* 0x000000aa5c5c723c */ /* 0x000fe20000001828 */
[----:B------:R-:W-:Y:S07]  /*5c60*/  @!P6 BRA `(.L_x_282) ;  /* 0x000000f00000e947 */ /* 0x000fee0003800000 */
[C---:B--2---:R-:W-:Y:S01]  /*5c70*/  ISETP.GT.AND P0, PT, R3.reuse, RZ, PT ;  /* 0x000000ff0300720c */ /* 0x044fe20003f04270 */
[----:B------:R-:W-:Y:S01]  /*5c80*/  IMAD.MOV.U32 R4, RZ, RZ, c[0x0][0x32c] ;  /* 0x0000cb00ff047624 */ /* 0x000fe200078e00ff */
        /* <DEDUP_REMOVED lines=8> */
.L_x_283:
[----:B------:R-:W-:-:S13]  /*5d10*/  ISETP.NE.AND P0, PT, R4, 0x1, PT ;  /* 0x000000010400780c */ /* 0x000fda0003f05270 */
[----:B------:R-:W-:-:S05]  /*5d20*/  @P0 IMAD.HI.U32 R3, R0, c[0x0][0x330], RZ ;  /* 0x0000cc0000030a27 */ /* 0x000fca00078e00ff */
[----:B------:R-:W-:-:S05]  /*5d30*/  @P0 SHF.R.U32.HI R0, RZ, c[0x0][0x334], R3 ;  /* 0x0000cd00ff000a19 */ /* 0x000fca0000011603 */
.L_x_284:
[----:B------:R-:W-:-:S05]  /*5d40*/  IMAD R0, R0, R4, c[0x0][0x32c] ;  /* 0x0000cb0000007624 */ /* 0x000fca00078e0204 */
[----:B------:R-:W-:-:S05]  /*5d50*/  IMNMX R2, R2, R0, PT ;  /* 0x0000000002027217 */ /* 0x000fca0003800200 */
.L_x_282:
[----:B--2---:R-:W-:-:S05]  /*5d60*/  IMAD.HI R2, R2, 0x2aaaaaab, RZ ;  /* 0x2aaaaaab02027827 */ /* 0x004fca00078e02ff */
[----:B------:R-:W-:-:S04]  /*5d70*/  SHF.R.U32.HI R0, RZ, 0x1f, R2 ;  /* 0x0000001fff007819 */ /* 0x000fc80000011602 */
[----:B------:R-:W-:-:S04]  /*5d80*/  LEA.HI.SX32 R2, R2, R0, 0x1d ;  /* 0x0000000002027211 */ /* 0x000fc800078feaff */
[----:B------:R-:W-:-:S04]  /*5d90*/  IMNMX R3, R245, R2, !PT ;  /* 0x00000002f5037217 */ /* 0x000fc80007800200 */
[----:B------:R-:W-:Y:S01]  /*5da0*/  ISETP.GE.AND P0, PT, R222, R3, PT ;  /* 0x00000003de00720c */ /* 0x000fe20003f06270 */
[----:B------:R1:W-:-:S12]  /*5db0*/  STL [R1+0x18], R3 ;  /* 0x0000180301007387 */ /* 0x0003d80000100800 */
[----:B------:R-:W-:Y:S05]  /*5dc0*/  @!P0 BRA `(.L_x_285) ;  /* 0x0000454000008947 */ /* 0x000fea0003800000 */
[----:B------:R-:W2:Y:S01]  /*5dd0*/  LDL.64 R4, [R1+0x28] ;  /* 0x0000280001047983 */ /* 0x000ea20000100a00 */
[C---:B------:R-:W-:Y:S01]  /*5de0*/  IADD3 R0, P0, R250.reuse, 0x20, RZ ;  /* 0x00000020fa007810 */ /* 0x040fe20007f1e0ff */
[----:B------:R-:W-:Y:S01]  /*5df0*/  IMAD.MOV.U32 R103, RZ, RZ, R105 ;  /* 0x000000ffff677224 */ /* 0x000fe200078e0069 */
[----:B------:R-:W-:Y:S01]  /*5e00*/  MOV R108, R100 ;  /* 0x00000064006c7202 */ /* 0x000fe20000000f00 */
[----:B------:R-:W-:Y:S02]  /*5e10*/  IMAD.MOV.U32 R102, RZ, RZ, R106 ;  /* 0x000000ffff667224 */ /* 0x000fe400078e006a */
[----:B------:R3:W-:Y:S01]  /*5e20*/  STL [R1], R0 ;  /* 0x0000000001007387 */ /* 0x0007e20000100800 */
[----:B------:R-:W-:Y:S01]  /*5e30*/  IMAD.X R252, RZ, RZ, R249, P0 ;  /* 0x000000fffffc7224 */ /* 0x000fe200000e06f9 */
[----:B------:R-:W-:Y:S01]  /*5e40*/  IADD3 R251, P0, R250, 0x40, RZ ;  /* 0x00000040fafb7810 */ /* 0x000fe20007f1e0ff */
[----:B------:R-:W-:-:S04]  /*5e50*/  IMAD.MOV.U32 R107, RZ, RZ, R104 ;  /* 0x000000ffff6b7224 */ /* 0x000fc800078e0068 */
[----:B------:R-:W-:Y:S01]  /*5e60*/  IMAD.X R250, RZ, RZ, R249, P0 ;  /* 0x000000fffffa7224 */ /* 0x000fe200000e06f9 */
[----:B------:R-:W-:-:S04]  /*5e70*/  IADD3 R249, P0, R246, 0x20, RZ ;  /* 0x00000020f6f97810 */ /* 0x000fc80007f1e0ff */
[----:B--2---:R-:W-:Y:S02]  /*5e80*/  IADD3.X R248, RZ, R5, RZ, P0, !PT ;  /* 0x00000005fff87210 */ /* 0x004fe400007fe4ff */
[----:B------:R-:W-:-:S04]  /*5e90*/  IADD3 R247, P0, R246, 0x40, RZ ;  /* 0x00000040f6f77810 */ /* 0x000fc80007f1e0ff */
[----:B---3--:R-:W-:Y:S02]  /*5ea0*/  IADD3.X R246, RZ, R5, RZ, P0, !PT ;  /* 0x00000005fff67210 */ /* 0x008fe400007fe4ff */
.L_x_304:
[----:B------:R-:W2:Y:S01]  /*5eb0*/  LDL R224, [R1+0x48] ;  /* 0x0000480001e07983 */ /* 0x000ea20000100800 */
[----:B------:R-:W-:Y:S04]  /*5ec0*/  DEPBAR.LE SB0, 0x0 ;  /* 0x000080000000791a */ /* 0x000fe80000000000 */
[----:B------:R-:W-:Y:S01]  /*5ed0*/  BAR.SYNC.DEFER_BLOCKING 0x0 ;  /* 0x0000000000007b1d */ /* 0x000fe20000010000 */
[C---:B------:R-:W-:Y:S02]  /*5ee0*/  LOP3.LUT P5, RZ, R228.reuse, 0x200, RZ, 0xc0, !PT ;  /* 0x00000200e4ff7812 */ /* 0x040fe400078ac0ff */
[C---:B------:R-:W-:Y:S02]  /*5ef0*/  LOP3.LUT P4, RZ, R228.reuse, 0x80, RZ, 0xc0, !PT ;  /* 0x00000080e4ff7812 */ /* 0x040fe4000788c0ff */
[----:B------:R-:W-:Y:S01]  /*5f00*/  LOP3.LUT P3, RZ, R228, 0x100, RZ, 0xc0, !PT ;  /* 0x00000100e4ff7812 */ /* 0x000fe2000786c0ff */
[----:B------:R-:W3:Y:S04]  /*5f10*/  S2R R226, SR_TID.X ;  /* 0x0000000000e27919 */ /* 0x000ee80000002100 */
[----:B------:R4:W1:Y:S04]  /*5f20*/  LDSM.16.M88.4 R48, [R211+0x6080] ;  /* 0x00608000d330783b */ /* 0x0008680000000200 */
[----:B------:R4:W1:Y:S04]  /*5f30*/  LDSM.16.M88.4 R44, [R211+0x7080] ;  /* 0x00708000d32c783b */ /* 0x0008680000000200 */
[----:B------:R4:W1:Y:S04]  /*5f40*/  LDSM.16.M88.4 R16, [R208+0x3c80] ;  /* 0x003c8000d010783b */ /* 0x0008680000000200 */
[----:B------:R4:W1:Y:S04]  /*5f50*/  LDSM.16.M88.4 R32, [R208+0x4080] ;  /* 0x00408000d020783b */ /* 0x0008680000000200 */
[----:B------:R4:W1:Y:S04]  /*5f60*/  LDSM.16.M88.4 R160, [R208+0x4480] ;  /* 0x00448000d0a0783b */ /* 0x0008680000000200 */
[----:B------:R4:W1:Y:S04]  /*5f70*/  LDSM.16.M88.4 R164, [R212+0x6080] ;  /* 0x00608000d4a4783b */ /* 0x0008680000000200 */
[----:B------:R4:W1:Y:S04]  /*5f80*/  LDSM.16.M88.4 R172, [R212+0x7080] ;  /* 0x00708000d4ac783b */ /* 0x0008680000000200 */
[----:B------:R4:W1:Y:S04]  /*5f90*/  LDSM.16.M88.4 R168, [R213] ;  /* 0x00000000d5a8783b */ /* 0x0008680000000200 */
[----:B------:R4:W1:Y:S04]  /*5fa0*/  LDSM.16.M88.4 R176, [R221] ;  /* 0x00000000ddb0783b */ /* 0x0008680000000200 */
[----:B------:R4:W1:Y:S01]  /*5fb0*/  LDSM.16.M88.4 R180, [R220] ;  /* 0x00000000dcb4783b */ /* 0x0008620000000200 */
[----:B--2---:R-:W-:Y:S11]  /*5fc0*/  ISETP.GT.AND P0, PT, R224, R222, PT ;  /* 0x000000dee000720c */ /* 0x004ff60003f04270 */
[----:B------:R-:W-:Y:S02]  /*5fd0*/  @!UPT UIADD3 URZ, URZ, URZ, URZ ;  /* 0x0000003f3f3ff290 */ /* 0x000fe4000fffe03f */
[----:B------:R-:W-:-:S05]  /*5fe0*/  @P0 BRA `(.L_x_286) ;  /* 0x0000034000000947 */ /* 0x000fca0003800000 */
[----:B-1-34-:R-:W-:Y:S01]  /*5ff0*/  SHF.R.S32.HI R0, RZ, 0x1f, R222 ;  /* 0x0000001fff007819 */ /* 0x01afe200000114de */
[----:B------:R-:W2:Y:S01]  /*6000*/  LDL.64 R22, [R1+0x40] ;  /* 0x0000400001167983 */ /* 0x000ea20000100a00 */
[----:B------:R-:W-:Y:S01]  /*6010*/  ISETP.GT.AND P1, PT, R226, 0x3f, PT ;  /* 0x0000003fe200780c */ /* 0x000fe20003f24270 */
[----:B------:R-:W-:Y:S02]  /*6020*/  IMAD.WIDE.U32 R2, R222, c[0x0][0x208], RZ ;  /* 0x00008200de027a25 */ /* 0x000fe400078e00ff */
[----:B------:R-:W3:Y:S02]  /*6030*/  LDL.64 R20, [R1+0x38] ;  /* 0x0000380001147983 */ /* 0x000ee40000100a00 */
[----:B------:R-:W-:Y:S02]  /*6040*/  IMAD R0, R0, c[0x0][0x208], RZ ;  /* 0x0000820000007a24 */ /* 0x000fe400078e02ff */
[----:B------:R-:W4:Y:S01]  /*6050*/  LDL R14, [R1] ;  /* 0x00000000010e7983 */ /* 0x000f220000100800 */
[----:B------:R-:W-:Y:S02]  /*6060*/  IMAD.MOV.U32 R25, RZ, RZ, c[0x0][0x208] ;  /* 0x00008200ff197624 */ /* 0x000fe400078e00ff */
[----:B------:R-:W-:Y:S02]  /*6070*/  IMAD R0, R222, c[0x0][0x20c], R0 ;  /* 0x00008300de007a24 */ /* 0x000fe400078e0200 */
[----:B------:R-:W-:Y:S02]  /*6080*/  IMAD.SHL.U32 R25, R25, 0x20, RZ ;  /* 0x0000002019197824 */ /* 0x000fe400078e00ff */
[----:B------:R-:W-:Y:S02]  /*6090*/  IMAD.IADD R0, R3, 0x1, R0 ;  /* 0x0000000103007824 */ /* 0x000fe400078e0200 */
[----:B------:R-:W-:Y:S04]  /*60a0*/  IMAD.WIDE.U32 R2, R2, 0x30, RZ ;  /* 0x0000003002027825 */ /* 0x000fe800078e00ff */
[----:B------:R-:W-:Y:S02]  /*60b0*/  IMAD R0, R0, 0x30, RZ ;  /* 0x0000003000007824 */ /* 0x000fe400078e02ff */
[----:B------:R-:W-:Y:S02]  /*60c0*/  IMAD.MOV.U32 R24, RZ, RZ, 0x5 ;  /* 0x00000005ff187424 */ /* 0x000fe400078e00ff */
[----:B------:R-:W-:Y:S02]  /*60d0*/  IMAD.IADD R0, R3, 0x1, R0 ;  /* 0x0000000103007824 */ /* 0x000fe400078e0200 */
[----:B------:R-:W-:Y:S05]  /*60e0*/  IMAD.MOV.U32 R15, RZ, RZ, c[0x0][0x208] ;  /* 0x00008200ff0f7624 */ /* 0x000fea00078e00ff */
[----:B------:R-:W-:Y:S02]  /*60f0*/  SHF.L.U64.HI R15, R15, R24, c[0x0][0x20c] ;  /* 0x000083000f0f7619 */ /* 0x000fe40000010218 */
[-C--:B--2---:R-:W-:Y:S05]  /*6100*/  IADD3 R4, P0, R22, R2.reuse, RZ ;  /* 0x0000000216047210 */ /* 0x084fea0007f1e0ff */
[----:B---3--:R-:W-:Y:S01]  /*6110*/  IMAD.X R6, R0, 0x1, R21, P0 ;  /* 0x0000000100067824 */ /* 0x008fe200000e0615 */
[-C--:B----4-:R-:W-:Y:S05]  /*6120*/  IADD3 R3, P0, R14, R2.reuse, RZ ;  /* 0x000000020e037210 */ /* 0x090fea0007f1e0ff */
[C---:B------:R-:W-:Y:S01]  /*6130*/  IMAD.X R7, R0.reuse, 0x1, R252, P0 ;  /* 0x0000000100077824 */ /* 0x040fe200000e06fc */
[-C--:B------:R-:W-:Y:S05]  /*6140*/  IADD3 R5, P0, R251, R2.reuse, RZ ;  /* 0x00000002fb057210 */ /* 0x080fea0007f1e0ff */
[----:B------:R-:W-:Y:S01]  /*6150*/  IMAD.X R9, R0, 0x1, R250, P0 ;  /* 0x0000000100097824 */ /* 0x000fe200000e06fa */
[C---:B------:R-:W-:Y:S04]  /*6160*/  LEA R12, P0, R4.reuse, c[0x0][0x1f8], 0x1 ;  /* 0x00007e00040c7a11 */ /* 0x040fe800078008ff */
[----:B------:R-:W-:Y:S02]  /*6170*/  LEA.HI.X R13, R4, c[0x0][0x1fc], R6, 0x1, P0 ;  /* 0x00007f00040d7a11 */ /* 0x000fe400000f0c06 */
[C---:B------:R-:W-:Y:S03]  /*6180*/  LEA R10, P0, R3.reuse, c[0x0][0x1f8], 0x1 ;  /* 0x00007e00030a7a11 */ /* 0x040fe600078008ff */
[----:B------:R-:W-:Y:S01]  /*6190*/  @!PT LDS RZ, [RZ] ;  /* 0x00000000fffff984 */ /* 0x000fe20000000800 */
[----:B------:R-:W-:Y:S01]  /*61a0*/  @!PT LDS RZ, [RZ] ;  /* 0x00000000fffff984 */ /* 0x000fe20000000800 */
[----:B------:R-:W-:Y:S01]  /*61b0*/  @!PT LDS RZ, [RZ] ;  /* 0x00000000fffff984 */ /* 0x000fe20000000800 */
[----:B------:R1:W-:Y:S01]  /*61c0*/  LDGSTS.E.BYPASS.LTC128B.128 [R223+0x1880], [R12.64], !P5 ;  /* 0x018800000cdf7fae */ /* 0x0003e2000e901d48 */
[----:B------:R-:W-:Y:S02]  /*61d0*/  LEA.HI.X R11, R3, c[0x0][0x1fc], R7, 0x1, P0 ;  /* 0x00007f00030b7a11 */ /* 0x000fe400000f0c07 */
[C---:B------:R-:W-:Y:S03]  /*61e0*/  LEA R8, P0, R5.reuse, c[0x0][0x1f8], 0x1 ;  /* 0x00007e0005087a11 */ /* 0x040fe600078008ff */
[----:B------:R1:W-:Y:S01]  /*61f0*/  LDGSTS.E.BYPASS.LTC128B.128 [R223+0x2480], [R10.64], !P4 ;  /* 0x024800000adf7fae */ /* 0x0003e2000e101d48 */
[----:B------:R-:W-:Y:S02]  /*6200*/  LEA.HI.X R9, R5, c[0x0][0x1fc], R9, 0x1, P0 ;  /* 0x00007f0005097a11 */ /* 0x000fe400000f0c09 */
[----:B------:R-:W-:Y:S03]  /*6210*/  @!P1 IADD3 R2, P0, R25, R2, RZ ;  /* 0x0000000219029210 */ /* 0x000fe60007f1e0ff */
[----:B------:R1:W-:Y:S02]  /*6220*/  LDGSTS.E.BYPASS.LTC128B.128 [R223+0x3080], [R8.64], !P3 ;  /* 0x0308000008df7fae */ /* 0x0003e4000d901d48 */
[----:B------:R-:W-:Y:S01]  /*6230*/  @!P1 IMAD.X R0, R0, 0x1, R15, P0 ;  /* 0x0000000100009824 */ /* 0x000fe200000e060f */
[----:B------:R-:W-:Y:S05]  /*6240*/  @!P1 IADD3 R3, P0, R2, R22, RZ ;  /* 0x0000001602039210 */ /* 0x000fea0007f1e0ff */
[----:B------:R-:W-:Y:S01]  /*6250*/  @!P1 IMAD.X R4, R0, 0x1, R21, P0 ;  /* 0x0000000100049824 */ /* 0x000fe200000e0615 */
[C---:B------:R-:W-:Y:S04]  /*6260*/  @!P1 LEA R6, P0, R3.reuse, c[0x0][0x1f8], 0x1 ;  /* 0x00007e0003069a11 */ /* 0x040fe800078008ff */
[----:B------:R-:W-:Y:S02]  /*6270*/  @!P1 LEA.HI.X R7, R3, c[0x0][0x1fc], R4, 0x1, P0 ;  /* 0x00007f0003079a11 */ /* 0x000fe400000f0c04 */
[----:B------:R-:W-:Y:S03]  /*6280*/  @!P1 IADD3 R3, P0, R2, R14, RZ ;  /* 0x0000000e02039210 */ /* 0x000fe60007f1e0ff */
[----:B------:R1:W-:Y:S02]  /*6290*/  @!P1 LDGSTS.E.BYPASS.LTC128B.128 [R223+0x2080], [R6.64], !P5 ;  /* 0x0208000006df9fae */ /* 0x0003e4000e901d48 */
[----:B------:R-:W-:Y:S01]  /*62a0*/  @!P1 IMAD.X R5, R0, 0x1, R252, P0 ;  /* 0x0000000100059824 */ /* 0x000fe200000e06fc */
[C---:B------:R-:W-:Y:S04]  /*62b0*/  @!P1 LEA R4, P0, R3.reuse, c[0x0][0x1f8], 0x1 ;  /* 0x00007e0003049a11 */ /* 0x040fe800078008ff */
[----:B------:R-:W-:Y:S02]  /*62c0*/  @!P1 LEA.HI.X R5, R3, c[0x0][0x1fc], R5, 0x1, P0 ;  /* 0x00007f0003059a11 */ /* 0x000fe400000f0c05 */
[----:B------:R-:W-:Y:S03]  /*62d0*/  @!P1 IADD3 R3, P0, R2, R251, RZ ;  /* 0x000000fb02039210 */ /* 0x000fe60007f1e0ff */
[----:B------:R1:W-:Y:S02]  /*62e0*/  @!P1 LDGSTS.E.BYPASS.LTC128B.128 [R223+0x2c80], [R4.64], !P4 ;  /* 0x02c8000004df9fae */ /* 0x0003e4000e101d48 */
[----:B------:R-:W-:Y:S01]  /*62f0*/  @!P1 IMAD.X R0, R0, 0x1, R250, P0 ;  /* 0x0000000100009824 */ /* 0x000fe200000e06fa */
[C---:B------:R-:W-:Y:S04]  /*6300*/  @!P1 LEA R2, P0, R3.reuse, c[0x0][0x1f8], 0x1 ;  /* 0x00007e0003029a11 */ /* 0x040fe800078008ff */
[----:B------:R-:W-:Y:S05]  /*6310*/  @!P1 LEA.HI.X R3, R3, c[0x0][0x1fc], R0, 0x1, P0 ;  /* 0x00007f0003039a11 */ /* 0x000fea00000f0c00 */
[----:B------:R1:W-:Y:S04]  /*6320*/  @!P1 LDGSTS.E.BYPASS.LTC128B.128 [R223+0x3880], [R2.64], !P3 ;  /* 0x0388000002df9fae */ /* 0x0003e8000d901d48 */
.L_x_286:
[-C--:B-1-34-:R-:W-:Y:S01]  /*6330*/  HMMA.16816.F32 R4, R48, R16.reuse, RZ ;  /* 0x000000103004723c */ /* 0x09afe200000018ff */
[----:B------:R-:W-:Y:S02]  /*6340*/  LDSM.16.M88.4 R184, [R211+0x8080] ;  /* 0x00808000d3b8783b */ /* 0x000fe40000000200 */
[----:B------:R-:W-:Y:S05]  /*6350*/  ISETP.GT.AND P0, PT, R222, R224, PT ;  /* 0x000000e0de00720c */ /* 0x000fea0003f04270 */
[C---:B------:R-:W-:Y:S01]  /*6360*/  HMMA.16816.F32 R8, R44.reuse, R16, RZ ;  /* 0x000000102c08723c */ /* 0x040fe200000018ff */
[----:B------:R-:W0:Y:S07]  /*6370*/  LDGDEPBAR ;  /* 0x00000000000079af */ /* 0x000e2e0000000000 */
[-C--:B------:R-:W-:Y:S01]  /*6380*/  HMMA.16816.F32 R12, R44, R18.reuse, RZ ;  /* 0x000000122c0c723c */ /* 0x080fe200000018ff */
[----:B------:R-:W1:Y:S07]  /*6390*/  LDSM.16.M88.4 R188, [R208+0x4880] ;  /* 0x00488000d0bc783b */ /* 0x000e6e0000000200 */
[C---:B------:R-:W-:Y:S01]  /*63a0*/  HMMA.16816.F32 R16, R48.reuse, R18, RZ ;  /* 0x000000123010723c */ /* 0x040fe200000018ff */
[----:B------:R-:W2:Y:S07]  /*63b0*/  LDSM.16.M88.4 R192, [R211+0x9080] ;  /* 0x00908000d3c0783b */ /* 0x000eae0000000200 */
[-C--:B------:R-:W-:Y:S01]  /*63c0*/  HMMA.16816.F32 R20, R48, R32.reuse, RZ ;  /* 0x000000203014723c */ /* 0x080fe200000018ff */
[----:B------:R-:W3:Y:S07]  /*63d0*/  LDSM.16.M88.4 R196, [R208+0x4c80] ;  /* 0x004c8000d0c4783b */ /* 0x000eee0000000200 */
        /* <DEDUP_REMOVED lines=9> */
[----:B------:R-:W4:Y:S07]  /*6470*/  LDSM.16.M88.4 R160, [R208+0x5080] ;  /* 0x00508000d0a0783b */ /* 0x000f2e0000000200 */
[-C--:B------:R-:W-:Y:S08]  /*6480*/  HMMA.16816.F32 R4, R164, R168.reuse, R4 ;  /* 0x000000a8a404723c */ /* 0x080ff00000001804 */
        /* <DEDUP_REMOVED lines=14> */
[----:B------:R-:W3:Y:S08]  /*6570*/  LDSM.16.M88.4 R164, [R218] ;  /* 0x00000000daa4783b */ /* 0x000ef00000000200 */
[----:B------:R-:W4:Y:S01]  /*6580*/  LDSM.16.M88.4 R180, [R208+0x5480] ;  /* 0x00548000d0b4783b */ /* 0x000f220000000200 */
[-C--:B-1----:R-:W-:Y:S08]  /*6590*/  HMMA.16816.F32 R4, R184, R188.reuse, R4 ;  /* 0x000000bcb804723c */ /* 0x082ff00000001804 */
[C---:B--2---:R-:W-:Y:S08]  /*65a0*/  HMMA.16816.F32 R8, R192.reuse, R188, R8 ;  /* 0x000000bcc008723c */ /* 0x044ff00000001808 */
[-C--:B------:R-:W-:Y:S08]  /*65b0*/  HMMA.16816.F32 R12, R192, R190.reuse, R12 ;  /* 0x000000bec00c723c */ /* 0x080ff0000000180c */
[C---:B------:R-:W-:Y:S01]  /*65c0*/  HMMA.16816.F32 R16, R184.reuse, R190, R16 ;  /* 0x000000beb810723c */ /* 0x040fe20000001810 */
[----:B------:R-:W-:Y:S07]  /*65d0*/  LDSM.16.M88.4 R188, [R208+0x5c80] ;  /* 0x005c8000d0bc783b */ /* 0x000fee0000000200 */
[-C--:B---3--:R-:W-:Y:S08]  /*65e0*/  HMMA.16816.F32 R20, R184, R196.reuse, R20 ;  /* 0x000000c4b814723c */ /* 0x088ff00000001814 */
[C---:B------:R-:W-:Y:S08]  /*65f0*/  HMMA.16816.F32 R24, R192.reuse, R196, R24 ;  /* 0x000000c4c018723c */ /* 0x040ff00000001818 */
[-C--:B------:R-:W-:Y:S08]  /*6600*/  HMMA.16816.F32 R28, R192, R198.reuse, R28 ;  /* 0x000000c6c01c723c */ /* 0x080ff0000000181c */
[C---:B------:R-:W-:Y:S01]  /*6610*/  HMMA.16816.F32 R32, R184.reuse, R198, R32 ;  /* 0x000000c6b820723c */ /* 0x040fe20000001820 */
[----:B------:R-:W-:Y:S07]  /*6620*/  LDSM.16.M88.4 R196, [R216] ;  /* 0x00000000d8c4783b */ /* 0x000fee0000000200 */
[-C--:B----4-:R-:W-:Y:S08]  /*6630*/  HMMA.16816.F32 R36, R184, R160.reuse, R36 ;  /* 0x000000a0b824723c */ /* 0x090ff00000001824 */
[C---:B------:R-:W-:Y:S08]  /*6640*/  HMMA.16816.F32 R40, R192.reuse, R160, R40 ;  /* 0x000000a0c028723c */ /* 0x040ff00000001828 */
[-C--:B------:R-:W-:Y:S01]  /*6650*/  HMMA.16816.F32 R44, R192, R162.reuse, R44 ;  /* 0x000000a2c02c723c */ /* 0x080fe2000000182c */
[----:B------:R-:W-:Y:S07]  /*6660*/  LDSM.16.M88.4 R192, [R212+0xa080] ;  /* 0x00a08000d4c0783b */ /* 0x000fee0000000200 */
[----:B------:R-:W-:Y:S01]  /*6670*/  HMMA.16816.F32 R48, R184, R162, R48 ;  /* 0x000000a2b830723c */ /* 0x000fe20000001830 */
[----:B------:R-:W1:Y:S07]  /*6680*/  LDSM.16.M88.4 R160, [R211+0xb080] ;  /* 0x00b08000d3a0783b */ /* 0x000e6e0000000200 */
[-C--:B-----5:R-:W-:Y:S01]  /*6690*/  HMMA.16816.F32 R4, R168, R200.reuse, R4 ;  /* 0x000000c8a804723c */ /* 0x0a0fe20000001804 */
[----:B------:R-:W2:Y:S07]  /*66a0*/  LDSM.16.M88.4 R184, [R208+0x5880] ;  /* 0x00588000d0b8783b */ /* 0x000eae0000000200 */
[C---:B------:R-:W-:Y:S08]  /*66b0*/  HMMA.16816.F32 R8, R204.reuse, R200, R8 ;  /* 0x000000c8cc08723c */ /* 0x040ff00000001808 */
[-C--:B------:R-:W-:Y:S08]  /*66c0*/  HMMA.16816.F32 R12, R204, R202.reuse, R12 ;  /* 0x000000cacc0c723c */ /* 0x080ff0000000180c */
[C---:B------:R-:W-:Y:S08]  /*66d0*/  HMMA.16816.F32 R16, R168.reuse, R202, R16 ;  /* 0x000000caa810723c */ /* 0x040ff00000001810 */
[-C--:B------:R-:W-:Y:S08]  /*66e0*/  HMMA.16816.F32 R20, R168, R164.reuse, R20 ;  /* 0x000000a4a814723c */ /* 0x080ff00000001814 */
        /* <DEDUP_REMOVED lines=25> */
[----:B------:R-:W1:Y:S01]  /*6880*/  MUFU.TANH R162, R4 ;  /* 0x0000000400a27308 */ /* 0x000e620000002400 */
[----:B------:R-:W-:Y:S02]  /*6890*/  FMUL.FTZ R5, R5, c[0x0][0x320] ;  /* 0x0000c80005057a20 */ /* 0x000fe40000410000 */
[----:B------:R-:W-:Y:S02]  /*68a0*/  FMUL.FTZ R6, R6, c[0x0][0x320] ;  /* 0x0000c80006067a20 */ /* 0x000fe40000410000 */
[----:B------:R-:W-:Y:S04]  /*68b0*/  FMUL.FTZ R7, R7, c[0x0][0x320] ;  /* 0x0000c80007077a20 */ /* 0x000fe80000410000 */
[----:B------:R-:W-:Y:S01]  /*68c0*/  FMUL.FTZ R8, R8, c[0x0][0x320] ;  /* 0x0000c80008087a20 */ /* 0x000fe20000410000 */
[----:B------:R-:W2:Y:S01]  /*68d0*/  MUFU.TANH R161, R5 ;  /* 0x0000000500a17308 */ /* 0x000ea20000002400 */
[----:B------:R-:W-:Y:S02]  /*68e0*/  FMUL.FTZ R9, R9, c[0x0][0x320] ;  /* 0x0000c80009097a20 */ /* 0x000fe40000410000 */
[----:B------:R-:W-:Y:S02]  /*68f0*/  FMUL.FTZ R10, R10, c[0x0][0x320] ;  /* 0x0000c8000a0a7a20 */ /* 0x000fe40000410000 */
[----:B------:R-:W-:Y:S02]  /*6900*/  FMUL.FTZ R11, R11, c[0x0][0x320] ;  /* 0x0000c8000b0b7a20 */ /* 0x000fe40000410000 */
        /* <DEDUP_REMOVED lines=8> */
[----:B------:R4:W1:Y:S01]  /*6990*/  MUFU.TANH R169, R7 ;  /* 0x0000000700a97308 */ /* 0x0008620000002400 */
[----:B------:R-:W-:Y:S09]  /*69a0*/  FMUL.FTZ R18, R18, c[0x0][0x320] ;  /* 0x0000c80012127a20 */ /* 0x000ff20000410000 */
[----:B------:R-:W1:Y:S10]  /*69b0*/  MUFU.TANH R182, R8 ;  /* 0x0000000800b67308 */ /* 0x000e740000002400 */
[----:B------:R-:W1:Y:S01]  /*69c0*/  MUFU.TANH R176, R9 ;  /* 0x0000000900b07308 */ /* 0x000e620000002400 */
[----:B----4-:R-:W4:Y:S09]  /*69d0*/  LDSM.16.M88.4 R4, [R215] ;  /* 0x00000000d704783b */ /* 0x010f320000000200 */
[----:B------:R-:W1:Y:S10]  /*69e0*/  MUFU.TANH R186, R10 ;  /* 0x0000000a00ba7308 */ /* 0x000e740000002400 */
[----:B------:R5:W1:Y:S10]  /*69f0*/  MUFU.TANH R184, R11 ;  /* 0x0000000b00b87308 */ /* 0x000a740000002400 */
[----:B------:R-:W1:Y:S10]  /*6a00*/  MUFU.TANH R178, R14 ;  /* 0x0000000e00b27308 */ /* 0x000e740000002400 */
[----:B------:R-:W1:Y:S01]  /*6a10*/  MUFU.TANH R110, R16 ;  /* 0x00000010006e7308 */ /* 0x000e620000002400 */
[----:B-----5:R-:W5:Y:S01]  /*6a20*/  LDSM.16.M88.4 R8, [R214] ;  /* 0x00000000d608783b */ /* 0x020f620000000200 */
[----:B------:R-:W-:Y:S04]  /*6a30*/  DEPBAR.LE SB0, 0x0 ;  /* 0x000080000000791a */ /* 0x000fe80000000000 */
[-C--:B----4-:R-:W-:Y:S04]  /*6a40*/  HMMA.16816.F32 R20, R192, R4.reuse, R20 ;  /* 0x00000004c014723c */ /* 0x090fe80000001814 */
[----:B------:R4:W1:Y:S01]  /*6a50*/  MUFU.TANH R111, R19 ;  /* 0x00000013006f7308 */ /* 0x0008620000002400 */
[----:B------:R-:W-:Y:S03]  /*6a60*/  BAR.SYNC.DEFER_BLOCKING 0x0 ;  /* 0x0000000000007b1d */ /* 0x000fe60000010000 */
[C---:B------:R-:W-:Y:S06]  /*6a70*/  HMMA.16816.F32 R24, R164.reuse, R4, R24 ;  /* 0x00000004a418723c */ /* 0x040fec0000001818 */
[----:B------:R-:W1:Y:S02]  /*6a80*/  MUFU.TANH R174, R12 ;  /* 0x0000000c00ae7308 */ /* 0x000e640000002400 */
[-C--:B------:R-:W-:Y:S08]  /*6a90*/  HMMA.16816.F32 R28, R164, R6.reuse, R28 ;  /* 0x00000006a41c723c */ /* 0x080ff0000000181c */
[----:B------:R-:W1:Y:S01]  /*6aa0*/  MUFU.TANH R163, R13 ;  /* 0x0000000d00a37308 */ /* 0x000e620000002400 */
[C---:B------:R-:W-:Y:S04]  /*6ab0*/  HMMA.16816.F32 R32, R192.reuse, R6, R32 ;  /* 0x00000006c020723c */ /* 0x040fe80000001820 */
[----:B------:R-:W-:Y:S02]  /*6ac0*/  FMUL.FTZ R20, R20, c[0x0][0x320] ;  /* 0x0000c80014147a20 */ /* 0x000fe40000410000 */
[----:B------:R-:W-:Y:S03]  /*6ad0*/  FMUL.FTZ R21, R21, c[0x0][0x320] ;  /* 0x0000c80015157a20 */ /* 0x000fe60000410000 */
[----:B------:R-:W1:Y:S03]  /*6ae0*/  MUFU.TANH R177, R15 ;  /* 0x0000000f00b17308 */ /* 0x000e660000002400 */
        /* <DEDUP_REMOVED lines=11> */
[----:B------:R-:W-:Y:S02]  /*6ba0*/  FMUL.FTZ R29, R29, c[0x0][0x320] ;  /* 0x0000c8001d1d7a20 */ /* 0x000fe40000410000 */
[----:B------:R-:W-:Y:S02]  /*6bb0*/  FMUL.FTZ R30, R30, c[0x0][0x320] ;  /* 0x0000c8001e1e7a20 */ /* 0x000fe40000410000 */
[----:B------:R-:W-:Y:S01]  /*6bc0*/  FMUL.FTZ R31, R31, c[0x0][0x320] ;  /* 0x0000c8001f1f7a20 */ /* 0x000fe20000410000 */
[----:B------:R-:W-:Y:S01]  /*6bd0*/  HMMA.16816.F32 R48, R192, R10, R48 ;  /* 0x0000000ac030723c */ /* 0x000fe20000001830 */
[----:B------:R5:W1:Y:S03]  /*6be0*/  MUFU.TANH R106, R22 ;  /* 0x00000016006a7308 */ /* 0x000a660000002400 */
[----:B------:R-:W-:Y:S02]  /*6bf0*/  FMUL.FTZ R34, R34, c[0x0][0x320] ;  /* 0x0000c80022227a20 */ /* 0x000fe40000410000 */
[----:B------:R-:W-:Y:S02]  /*6c00*/  FMUL.FTZ R35, R35, c[0x0][0x320] ;  /* 0x0000c80023237a20 */ /* 0x000fe40000410000 */
[----:B----4-:R-:W-:Y:S03]  /*6c10*/  FMUL.FTZ R19, R37, c[0x0][0x320] ;  /* 0x0000c80025137a20 */ /* 0x010fe60000410000 */
[----:B------:R4:W1:Y:S01]  /*6c20*/  MUFU.TANH R168, R24 ;  /* 0x0000001800a87308 */ /* 0x0008620000002400 */
[----:B------:R-:W-:Y:S02]  /*6c30*/  FMUL.FTZ R38, R38, c[0x0][0x320] ;  /* 0x0000c80026267a20 */ /* 0x000fe40000410000 */
[----:B------:R-:W-:Y:S02]  /*6c40*/  FMUL.FTZ R42, R42, c[0x0][0x320] ;  /* 0x0000c8002a2a7a20 */ /* 0x000fe40000410000 */
[----:B------:R-:W-:Y:S02]  /*6c50*/  FMUL.FTZ R43, R43, c[0x0][0x320] ;  /* 0x0000c8002b2b7a20 */ /* 0x000fe40000410000 */
[----:B------:R-:W-:Y:S02]  /*6c60*/  FMUL.FTZ R44, R44, c[0x0][0x320] ;  /* 0x0000c8002c2c7a20 */ /* 0x000fe40000410000 */
[----:B------:R-:W-:Y:S01]  /*6c70*/  FMUL.FTZ R45, R45, c[0x0][0x320] ;  /* 0x0000c8002d2d7a20 */ /* 0x000fe20000410000 */
[----:B------:R1:W1:Y:S01]  /*6c80*/  MUFU.TANH R170, R25 ;  /* 0x0000001900aa7308 */ /* 0x0002620000002400 */
[----:B------:R-:W-:Y:S02]  /*6c90*/  FMUL.FTZ R46, R46, c[0x0][0x320] ;  /* 0x0000c8002e2e7a20 */ /* 0x000fe40000410000 */
[----:B------:R-:W-:Y:S02]  /*6ca0*/  FMUL.FTZ R16, R48, c[0x0][0x320] ;  /* 0x0000c80030107a20 */ /* 0x000fe40000410000 */
[----:B-----5:R-:W-:Y:S02]  /*6cb0*/  FMUL.FTZ R22, R36, c[0x0][0x320] ;  /* 0x0000c80024167a20 */ /* 0x020fe40000410000 */
[----:B------:R-:W-:Y:S02]  /*6cc0*/  FMUL.FTZ R14, R49, c[0x0][0x320] ;  /* 0x0000c800310e7a20 */ /* 0x000fe40000410000 */
[----:B------:R-:W-:Y:S01]  /*6cd0*/  FMUL.FTZ R21, R50, c[0x0][0x320] ;  /* 0x0000c80032157a20 */ /* 0x000fe20000410000 */
[----:B------:R5:W2:Y:S01]  /*6ce0*/  MUFU.TANH R171, R26 ;  /* 0x0000001a00ab7308 */ /* 0x000aa20000002400 */
[----:B------:R-:W-:Y:S02]  /*6cf0*/  FMUL.FTZ R20, R51, c[0x0][0x320] ;  /* 0x0000c80033147a20 */ /* 0x000fe40000410000 */
[----:B------:R-:W-:Y:S02]  /*6d00*/  FMUL.FTZ R23, R23, c[0x0][0x320] ;  /* 0x0000c80017177a20 */ /* 0x000fe40000410000 */
[----:B----4-:R-:W-:Y:S02]  /*6d10*/  FMUL.FTZ R24, R33, c[0x0][0x320] ;  /* 0x0000c80021187a20 */ /* 0x010fe40000410000 */
[----:B------:R-:W-:Y:S02]  /*6d20*/  FMUL.FTZ R40, R40, c[0x0][0x320] ;  /* 0x0000c80028287a20 */ /* 0x000fe40000410000 */
[----:B------:R-:W-:Y:S01]  /*6d30*/  FMUL.FTZ R41, R41, c[0x0][0x320] ;  /* 0x0000c80029297a20 */ /* 0x000fe20000410000 */
[----:B------:R4:W2:Y:S01]  /*6d40*/  MUFU.TANH R104, R17 ;  /* 0x0000001100687308 */ /* 0x0008a20000002400 */
[----:B------:R-:W-:Y:S02]  /*6d50*/  FMUL.FTZ R47, R47, c[0x0][0x320] ;  /* 0x0000c8002f2f7a20 */ /* 0x000fe40000410000 */
[----:B-1----:R-:W-:Y:S07]  /*6d60*/  FMUL.FTZ R25, R32, c[0x0][0x320] ;  /* 0x0000c80020197a20 */ /* 0x002fee0000410000 */
[----:B------:R4:W1:Y:S01]  /*6d70*/  MUFU.TANH R160, R18 ;  /* 0x0000001200a07308 */ /* 0x0008620000002400 */
[----:B-----5:R-:W-:Y:S09]  /*6d80*/  FMUL.FTZ R26, R39, c[0x0][0x320] ;  /* 0x0000c800271a7a20 */ /* 0x020ff20000410000 */
[----:B------:R4:W1:Y:S10]  /*6d90*/  MUFU.TANH R105, R23 ;  /* 0x0000001700697308 */ /* 0x0008740000002400 */
[----:B------:R4:W1:Y:S10]  /*6da0*/  MUFU.TANH R173, R27 ;  /* 0x0000001b00ad7308 */ /* 0x0008740000002400 */
        /* <DEDUP_REMOVED lines=13> */
[----:B------:R4:W1:Y:S10]  /*6e80*/  MUFU.TANH R27, R41 ;  /* 0x00000029001b7308 */ /* 0x0008740000002400 */
        /* <DEDUP_REMOVED lines=9> */
[----:B------:R-:W1:Y:S01]  /*6f20*/  MUFU.TANH R20, R20 ;  /* 0x0000001400147308 */ /* 0x000e620000002400 */
[----:B------:R-:W-:-:S05]  /*6f30*/  @!P0 BRA `(.L_x_287) ;  /* 0x0000035000008947 */ /* 0x000fca0003800000 */
[----:B--234-:R-:W-:Y:S01]  /*6f40*/  SHF.R.S32.HI R2, RZ, 0x1f, R226 ;  /* 0x0000001fff027819 */ /* 0x01cfe200000114e2 */
[----:B------:R-:W2:Y:S01]  /*6f50*/  LDL.64 R230, [R1+0x30] ;  /* 0x0000300001e67983 */ /* 0x000ea20000100a00 */
[----:B------:R-:W-:Y:S02]  /*6f60*/  IADD3 R0, R222, -0x1, RZ ;  /* 0xffffffffde007810 */ /* 0x000fe40007ffe0ff */
[----:B------:R-:W-:Y:S01]  /*6f70*/  LEA.HI R2, R2, R226, RZ, 0x2 ;  /* 0x000000e202027211 */ /* 0x000fe200078f10ff */
[----:B------:R-:W3:Y:S01]  /*6f80*/  LDL.64 R224, [R1+0x28] ;  /* 0x0000280001e07983 */ /* 0x000ee20000100a00 */
[----:B------:R-:W-:Y:S02]  /*6f90*/  SHF.R.S32.HI R5, RZ, 0x1f, R0 ;  /* 0x0000001fff057819 */ /* 0x000fe40000011400 */
[----:B------:R-:W-:Y:S01]  /*6fa0*/  SHF.R.S32.HI R2, RZ, 0x2, R2 ;  /* 0x00000002ff027819 */ /* 0x000fe20000011402 */
[----:B------:R-:W4:Y:S02]  /*6fb0*/  LDL.64 R232, [R1+0x50] ;  /* 0x0000500001e87983 */ /* 0x000f240000100a00 */
[----:B------:R-:W-:Y:S01]  /*6fc0*/  IMAD R5, R5, c[0x0][0x1e0], RZ ;  /* 0x0000780005057a24 */ /* 0x000fe200078e02ff */
[----:B------:R-:W-:Y:S01]  /*6fd0*/  IADD3 R4, -R2, 0x30, RZ ;  /* 0x0000003002047810 */ /* 0x000fe20007ffe1ff */
[----:B------:R-:W-:Y:S03]  /*6fe0*/  IMAD.WIDE.U32 R2, R0, c[0x0][0x1e0], RZ ;  /* 0x0000780000027a25 */ /* 0x000fe600078e00ff */
[----:B------:R-:W-:Y:S01]  /*6ff0*/  ISETP.GE.AND P1, PT, R4, 0x1, PT ;  /* 0x000000010400780c */ /* 0x000fe20003f26270 */
[----:B------:R-:W-:Y:S04]  /*7000*/  IMAD R0, R0, c[0x0][0x1e4], R5 ;  /* 0x0000790000007a24 */ /* 0x000fe800078e0205 */
[----:B------:R-:W-:Y:S02]  /*7010*/  IMAD.IADD R0, R3, 0x1, R0 ;  /* 0x0000000103007824 */ /* 0x000fe400078e0200 */
[----:B------:R-:W-:Y:S04]  /*7020*/  IMAD.WIDE.U32 R2, R2, 0x30, RZ ;  /* 0x0000003002027825 */ /* 0x000fe800078e00ff */
[----:B------:R-:W-:Y:S04]  /*7030*/  IMAD R0, R0, 0x30, RZ ;  /* 0x0000003000007824 */ /* 0x000fe800078e02ff */
[----:B------:R-:W-:Y:S01]  /*7040*/  IMAD.IADD R0, R3, 0x1, R0 ;  /* 0x0000000103007824 */ /* 0x000fe200078e0200 */
[-C--:B--2---:R-:W-:Y:S05]  /*7050*/  @P1 IADD3 R3, P0, R230, R2.reuse, RZ ;  /* 0x00000002e6031210 */ /* 0x084fea0007f1e0ff */
[C---:B---3--:R-:W-:Y:S01]  /*7060*/  @P1 IMAD.X R7, R0.reuse, 0x1, R225, P0 ;  /* 0x0000000100071824 */ /* 0x048fe200000e06e1 */
[-C--:B------:R-:W-:Y:S05]  /*7070*/  @P1 IADD3 R5, P0, R249, R2.reuse, RZ ;  /* 0x00000002f9051210 */ /* 0x080fea0007f1e0ff */
[C---:B------:R-:W-:Y:S01]  /*7080*/  @P1 IMAD.X R8, R0.reuse, 0x1, R248, P0 ;  /* 0x0000000100081824 */ /* 0x040fe200000e06f8 */
[-C--:B------:R-:W-:Y:S05]  /*7090*/  @P1 IADD3 R6, P0, R247, R2.reuse, RZ ;  /* 0x00000002f7061210 */ /* 0x080fea0007f1e0ff */
[----:B------:R-:W-:Y:S01]  /*70a0*/  @P1 IMAD.X R9, R0, 0x1, R246, P0 ;  /* 0x0000000100091824 */ /* 0x000fe200000e06f6 */
[C---:B------:R-:W-:Y:S04]  /*70b0*/  @P1 LEA R12, P0, R3.reuse, c[0x0][0x1c8], 0x1 ;  /* 0x00007200030c1a11 */ /* 0x040fe800078008ff */
[----:B------:R-:W-:Y:S02]  /*70c0*/  @P1 LEA.HI.X R13, R3, c[0x0][0x1cc], R7, 0x1, P0 ;  /* 0x00007300030d1a11 */ /* 0x000fe400000f0c07 */
[C---:B------:R-:W-:Y:S03]  /*70d0*/  @P1 LEA R10, P0, R5.reuse, c[0x0][0x1c8], 0x1 ;  /* 0x00007200050a1a11 */ /* 0x040fe600078008ff */
[----:B------:R-:W-:Y:S01]  /*70e0*/  @!PT LDS RZ, [RZ] ;  /* 0x00000000fffff984 */ /* 0x000fe20000000800 */
[----:B------:R-:W-:Y:S01]  /*70f0*/  @!PT LDS RZ, [RZ] ;  /* 0x00000000fffff984 */ /* 0x000fe20000000800 */
[----:B------:R-:W-:Y:S01]  /*7100*/  @!PT LDS RZ, [RZ] ;  /* 0x00000000fffff984 */ /* 0x000fe20000000800 */
[----:B------:R2:W-:Y:S01]  /*7110*/  @P1 LDGSTS.E.BYPASS.LTC128B.128 [R223+0x3c80], [R12.64], !P5 ;  /* 0x03c800000cdf1fae */ /* 0x0005e2000e901d48 */
[----:B------:R-:W-:Y:S02]  /*7120*/  @P1 LEA.HI.X R11, R5, c[0x0][0x1cc], R8, 0x1, P0 ;  /* 0x00007300050b1a11 */ /* 0x000fe400000f0c08 */
[C---:B------:R-:W-:Y:S03]  /*7130*/  @P1 LEA R8, P0, R6.reuse, c[0x0][0x1c8], 0x1 ;  /* 0x0000720006081a11 */ /* 0x040fe600078008ff */
[----:B------:R2:W-:Y:S01]  /*7140*/  @P1 LDGSTS.E.BYPASS.LTC128B.128 [R223+0x4880], [R10.64], !P4 ;  /* 0x048800000adf1fae */ /* 0x0005e2000e101d48 */
[----:B------:R-:W-:Y:S02]  /*7150*/  @P1 LEA.HI.X R9, R6, c[0x0][0x1cc], R9, 0x1, P0 ;  /* 0x0000730006091a11 */ /* 0x000fe400000f0c09 */
[----:B------:R-:W-:Y:S03]  /*7160*/  ISETP.GE.AND P0, PT, R4, 0x21, PT ;  /* 0x000000210400780c */ /* 0x000fe60003f06270 */
[----:B------:R2:W-:Y:S10]  /*7170*/  @P1 LDGSTS.E.BYPASS.LTC128B.128 [R223+0x5480], [R8.64], !P3 ;  /* 0x0548000008df1fae */ /* 0x0005f4000d901d48 */
[----:B----4-:R-:W-:Y:S05]  /*7180*/  @P0 IADD3 R2, P2, R232, R2, RZ ;  /* 0x00000002e8020210 */ /* 0x010fea0007f5e0ff */
[----:B------:R-:W-:Y:S01]  /*7190*/  @P0 IMAD.X R0, R233, 0x1, R0, P2 ;  /* 0x00000001e9000824 */ /* 0x000fe200010e0600 */
[----:B------:R-:W-:Y:S05]  /*71a0*/  @P0 IADD3 R3, P2, R2, R230, RZ ;  /* 0x000000e602030210 */ /* 0x000fea0007f5e0ff */
[----:B------:R-:W-:Y:S01]  /*71b0*/  @P0 IMAD.X R4, R0, 0x1, R225, P2 ;  /* 0x0000000100040824 */ /* 0x000fe200010e06e1 */
[C---:B------:R-:W-:Y:S04]  /*71c0*/  @P0 LEA R6, P2, R3.reuse, c[0x0][0x1c8], 0x1 ;  /* 0x0000720003060a11 */ /* 0x040fe800078408ff */
[----:B------:R-:W-:Y:S02]  /*71d0*/  @P0 LEA.HI.X R7, R3, c[0x0][0x1cc], R4, 0x1, P2 ;  /* 0x0000730003070a11 */ /* 0x000fe400010f0c04 */
[----:B------:R-:W-:Y:S03]  /*71e0*/  @P0 IADD3 R3, P2, R2, R249, RZ ;  /* 0x000000f902030210 */ /* 0x000fe60007f5e0ff */
        /* <DEDUP_REMOVED lines=10> */
.L_x_287:
[----:B--234-:R-:W2:Y:S01]  /*7290*/  LDL R2, [R1+0x4c] ;  /* 0x00004c0001027983 */ /* 0x01cea20000100800 */
[----:B------:R-:W-:Y:S02]  /*72a0*/  IMAD.MOV.U32 R0, RZ, RZ, c[0x0][0x2c4] ;  /* 0x0000b100ff007624 */ /* 0x000fe400078e00ff */
[----:B------:R-:W-:Y:S01]  /*72b0*/  IMAD.MOV.U32 R33, RZ, RZ, c[0x0][0x32c] ;  /* 0x0000cb00ff217624 */ /* 0x000fe200078e00ff */
[----:B------:R-:W3:Y:S02]  /*72c0*/  LDL R32, [R1+0x4] ;  /* 0x0000040001207983 */ /* 0x000ee40000100800 */
[----:B------:R-:W-:Y:S02]  /*72d0*/  ISETP.NE.AND P0, PT, R0, 0x1, PT ;  /* 0x000000010000780c */ /* 0x000fe40003f05270 */
[----:B------:R-:W0:Y:S11]  /*72e0*/  LDGDEPBAR ;  /* 0x00000000000079af */ /* 0x000e360000000000 */
[----:B--2---:R-:W-:Y:S04]  /*72f0*/  @P0 IMAD.HI.U32 R0, R2, c[0x0][0x2c8], RZ ;  /* 0x0000b20002000a27 */ /* 0x004fe800078e00ff */
[----:B------:R-:W-:Y:S01]  /*7300*/  IMAD.MOV.U32 R5, RZ, RZ, R2 ;  /* 0x000000ffff057224 */ /* 0x000fe200078e0002 */
[----:B------:R-:W-:Y:S01]  /*7310*/  @P0 SHF.R.U32.HI R5, RZ, c[0x0][0x2cc], R0 ;  /* 0x0000b300ff050a19 */ /* 0x000fe20000011600 */
[----:B------:R-:W-:Y:S01]  /*7320*/  IMAD R0, R222, -0x30, RZ ;  /* 0xffffffd0de007824 */ /* 0x000fe200078e02ff */
[----:B------:R-:W-:Y:S03]  /*7330*/  ISETP.GE.AND P0, PT, R33, 0x1, PT ;  /* 0x000000012100780c */ /* 0x000fe60003f06270 */
[----:B------:R-:W2:Y:S01]  /*7340*/  SHFL.IDX PT, R4, R5, RZ, 0x1c1f ;  /* 0x001c1fff05047589 */ /* 0x000ea200000e0000 */
[----:B---3--:R-:W-:Y:S04]  /*7350*/  IADD3 R7, -R32, 0x1, R0 ;  /* 0x0000000120077810 */ /* 0x008fe80007ffe100 */
[----:B------:R-:W-:Y:S04]  /*7360*/  IADD3 R7, -R229, R7, R227 ;  /* 0x00000007e5077210 */ /* 0x000fe80007ffe1e3 */
[C---:B------:R-:W-:Y:S02]  /*7370*/  IADD3 R6, R7.reuse, c[0x0][0x328], RZ ;  /* 0x0000ca0007067a10 */ /* 0x040fe40007ffe0ff */
[----:B------:R-:W-:Y:S03]  /*7380*/  IADD3 R7, R7, UR6, RZ ;  /* 0x0000000607077c10 */ /* 0x000fe6000fffe0ff */
[----:B--2---:R-:W-:Y:S02]  /*7390*/  IMAD.IADD R3, R6, 0x1, R4 ;  /* 0x0000000106037824 */ /* 0x004fe400078e0204 */
[----:B------:R-:W-:Y:S01]  /*73a0*/  IMAD.IADD R2, R4, 0x1, R7 ;  /* 0x0000000104027824 */ /* 0x000fe200078e0207 */
[----:B------:R-:W-:-:S05]  /*73b0*/  @!P0 BRA `(.L_x_288) ;  /* 0x0000018000008947 */ /* 0x000fca0003800000 */
[----:B------:R-:W-:Y:S01]  /*73c0*/  IADD3 R4, -R229, R227, R4 ;  /* 0x000000e3e5047210 */ /* 0x000fe20007ffe104 */
[----:B------:R-:W-:Y:S03]  /*73d0*/  BSSY B0, `(.L_x_289) ;  /* 0x0000011000007945 */ /* 0x000fe60003800000 */
        /* <DEDUP_REMOVED lines=11> */
.L_x_290:
[----:B------:R-:W-:Y:S04]  /*7490*/  MOV R8, c[0x0][0x32c] ;  /* 0x0000cb0000087a02 */ /* 0x000fe80000000f00 */
[----:B------:R-:W-:Y:S11]  /*74a0*/  ISETP.NE.AND P0, PT, R8, 0x1, PT ;  /* 0x000000010800780c */ /* 0x000ff60003f05270 */
[----:B------:R-:W-:Y:S02]  /*74b0*/  @!UPT UIADD3 URZ, URZ, URZ, URZ ;  /* 0x0000003f3f3ff290 */ /* 0x000fe4000fffe03f */
[----:B------:R-:W-:Y:S05]  /*74c0*/  @P0 IMAD.HI.U32 R8, R4, c[0x0][0x330], RZ ;  /* 0x0000cc0004080a27 */ /* 0x000fea00078e00ff */
[----:B------:R-:W-:Y:S02]  /*74d0*/  @P0 SHF.R.U32.HI R4, RZ, c[0x0][0x334], R8 ;  /* 0x0000cd00ff040a19 */ /* 0x000fe40000011608 */
.L_x_291:
[----:B------:R-:W-:Y:S05]  /*74e0*/  BSYNC B0 ;  /* 0x0000000000007941 */ /* 0x000fea0003800000 */
.L_x_289:
[----:B------:R-:W-:Y:S04]  /*74f0*/  IMAD.IADD R8, R0, 0x1, -R32 ;  /* 0x0000000100087824 */ /* 0x000fe800078e0a20 */
[----:B------:R-:W-:Y:S05]  /*7500*/  IMAD R4, R4, c[0x0][0x32c], R8 ;  /* 0x0000cb0004047a24 */ /* 0x000fea00078e0208 */
[----:B------:R-:W-:Y:S02]  /*7510*/  IADD3 R8, R4, c[0x0][0x32c], RZ ;  /* 0x0000cb0004087a10 */ /* 0x000fe40007ffe0ff */
[----:B------:R-:W-:Y:S02]  /*7520*/  IMNMX R2, R2, R4, !PT ;  /* 0x0000000402027217 */ /* 0x000fe40007800200 */
[----:B------:R-:W-:Y:S02]  /*7530*/  IMNMX R3, R3, R8, PT ;  /* 0x0000000803037217 */ /* 0x000fe40003800200 */
.L_x_288:
[C---:B------:R-:W-:Y:S01]  /*7540*/  ISETP.GE.AND P0, PT, R0.reuse, 0x1, PT ;  /* 0x000000010000780c */ /* 0x040fe20003f06270 */
[----:B------:R-:W2:Y:S01]  /*7550*/  SHFL.IDX PT, R4, R5, 0x1, 0x1c1f ;  /* 0x003c1f0005047f89 */ /* 0x000ea200000e0000 */
[----:B------:R-:W-:Y:S02]  /*7560*/  ISETP.GE.AND P1, PT, R0, 0x2, PT ;  /* 0x000000020000780c */ /* 0x000fe40003f26270 */
[----:B------:R-:W-:Y:S02]  /*7570*/  P2R R13, PR, RZ, 0x1 ;  /* 0x00000001ff0d7803 */ /* 0x000fe40000000000 */
[----:B------:R-:W-:Y:S02]  /*7580*/  ISETP.GT.AND P0, PT, R2, RZ, !P0 ;  /* 0x000000ff0200720c */ /* 0x000fe40004704270 */
[----:B------:R-:W-:Y:S02]  /*7590*/  P2R R12, PR, RZ, 0x2 ;  /* 0x00000002ff0c7803 */ /* 0x000fe40000000000 */
[C---:B------:R-:W-:Y:S02]  /*75a0*/  ISETP.LT.OR P0, PT, R3.reuse, 0x1, P0 ;  /* 0x000000010300780c */ /* 0x040fe40000701670 */
[----:B------:R-:W-:Y:S02]  /*75b0*/  ISETP.GE.AND P6, PT, R0, 0x12, PT ;  /* 0x000000120000780c */ /* 0x000fe40003fc6270 */
[----:B------:R-:W-:Y:S02]  /*75c0*/  FSEL R15, R162, -INF , !P0 ;  /* 0xff800000a20f7808 */ /* 0x000fe40004000000 */
[----:B------:R-:W-:Y:S02]  /*75d0*/  ISETP.GT.AND P0, PT, R2, 0x1, !P1 ;  /* 0x000000010200780c */ /* 0x000fe40004f04270 */
[----:B------:R-:W-:Y:S02]  /*75e0*/  ISETP.GE.AND P1, PT, R0, 0x9, PT ;  /* 0x000000090000780c */ /* 0x000fe40003f26270 */
[----:B------:R-:W-:Y:S02]  /*75f0*/  ISETP.LT.OR P0, PT, R3, 0x2, P0 ;  /* 0x000000020300780c */ /* 0x000fe40000701670 */
[----:B------:R-:W-:Y:S02]  /*7600*/  P2R R11, PR, RZ, 0x2 ;  /* 0x00000002ff0b7803 */ /* 0x000fe40000000000 */
[----:B------:R-:W-:Y:S02]  /*7610*/  FSEL R17, R161, -INF , !P0 ;  /* 0xff800000a1117808 */ /* 0x000fe40004000000 */
[----:B------:R-:W-:Y:S02]  /*7620*/  ISETP.GT.AND P0, PT, R2, 0x8, !P1 ;  /* 0x000000080200780c */ /* 0x000fe40004f04270 */
[----:B------:R-:W-:Y:S02]  /*7630*/  ISETP.GE.AND P1, PT, R0, 0xa, PT ;  /* 0x0000000a0000780c */ /* 0x000fe40003f26270 */
[C---:B------:R-:W-:Y:S02]  /*7640*/  ISETP.LT.OR P0, PT, R3.reuse, 0x9, P0 ;  /* 0x000000090300780c */ /* 0x040fe40000701670 */
[----:B------:R-:W-:Y:S02]  /*7650*/  P2R R10, PR, RZ, 0x2 ;  /* 0x00000002ff0a7803 */ /* 0x000fe40000000000 */
[----:B------:R-:W-:Y:S02]  /*7660*/  FSEL R18, R110, -INF , !P0 ;  /* 0xff8000006e127808 */ /* 0x000fe40004000000 */
[----:B------:R-:W-:Y:S02]  /*7670*/  ISETP.GT.AND P0, PT, R2, 0x9, !P1 ;  /* 0x000000090200780c */ /* 0x000fe40004f04270 */
[C---:B------:R-:W-:Y:S02]  /*7680*/  ISETP.GE.AND P1, PT, R0.reuse, 0x11, PT ;  /* 0x000000110000780c */ /* 0x040fe40003f26270 */
[C---:B------:R-:W-:Y:S02]  /*7690*/  ISETP.LT.OR P0, PT, R3.reuse, 0xa, P0 ;  /* 0x0000000a0300780c */ /* 0x040fe40000701670 */
[----:B------:R-:W-:Y:S02]  /*76a0*/  ISETP.GE.AND P5, PT, R0, 0x19, PT ;  /* 0x000000190000780c */ /* 0x000fe40003fa6270 */
[----:B------:R-:W-:Y:S02]  /*76b0*/  FSEL R23, R104, -INF , !P0 ;  /* 0xff80000068177808 */ /* 0x000fe40004000000 */
[----:B------:R-:W-:Y:S02]  /*76c0*/  ISETP.GT.AND P0, PT, R2, 0x10, !P1 ;  /* 0x000000100200780c */ /* 0x000fe40004f04270 */
[C---:B------:R-:W-:Y:S02]  /*76d0*/  ISETP.GE.AND P4, PT, R0.reuse, 0x1a, PT ;  /* 0x0000001a0000780c */ /* 0x040fe40003f86270 */
[----:B------:R-:W-:Y:S02]  /*76e0*/  ISETP.LT.OR P0, PT, R3, 0x11, P0 ;  /* 0x000000110300780c */ /* 0x000fe40000701670 */
[----:B------:R-:W-:Y:S02]  /*76f0*/  ISETP.GE.AND P3, PT, R0, 0x21, PT ;  /* 0x000000210000780c */ /* 0x000fe40003f66270 */
[----:B------:R-:W-:Y:S02]  /*7700*/  FSEL R40, R101, -INF , !P0 ;  /* 0xff80000065287808 */ /* 0x000fe40004000000 */
[----:B------:R-:W-:Y:S02]  /*7710*/  ISETP.GT.AND P0, PT, R2, 0x11, !P6 ;  /* 0x000000110200780c */ /* 0x000fe40007704270 */
[----:B------:R-:W-:Y:S02]  /*7720*/  ISETP.GE.AND P2, PT, R0, 0x22, PT ;  /* 0x000000220000780c */ /* 0x000fe40003f46270 */
[C---:B------:R-:W-:Y:S02]  /*7730*/  ISETP.LT.OR P0, PT, R3.reuse, 0x12, P0 ;  /* 0x000000120300780c */ /* 0x040fe40000701670 */
[----:B------:R-:W-:Y:S02]  /*7740*/  P2R R9, PR, RZ, 0x2 ;  /* 0x00000002ff097803 */ /* 0x000fe40000000000 */
[----:B------:R-:W-:Y:S02]  /*7750*/  FSEL R41, R100, -INF , !P0 ;  /* 0xff80000064297808 */ /* 0x000fe40004000000 */
[----:B------:R-:W-:Y:S02]  /*7760*/  ISETP.GT.AND P0, PT, R2, 0x18, !P5 ;  /* 0x000000180200780c */ /* 0x000fe40006f04270 */
[----:B------:R-:W-:Y:S02]  /*7770*/  ISETP.GE.AND P1, PT, R0, 0x29, PT ;  /* 0x000000290000780c */ /* 0x000fe40003f26270 */
[----:B------:R-:W-:Y:S04]  /*7780*/  ISETP.LT.OR P0, PT, R3, 0x19, P0 ;  /* 0x000000190300780c */ /* 0x000fe80000701670 */
[----:B-1----:R-:W-:Y:S02]  /*7790*/  FSEL R165, R25, -INF , !P0 ;  /* 0xff80000019a57808 */ /* 0x002fe40004000000 */
[----:B------:R-:W-:Y:S04]  /*77a0*/  ISETP.GT.AND P0, PT, R2, 0x19, !P4 ;  /* 0x000000190200780c */ /* 0x000fe80006704270 */
[C---:B------:R-:W-:Y:S04]  /*77b0*/  ISETP.LT.OR P0, PT, R3.reuse, 0x1a, P0 ;  /* 0x0000001a0300780c */ /* 0x040fe80000701670 */
[----:B------:R-:W-:Y:S02]  /*77c0*/  FSEL R166, R24, -INF , !P0 ;  /* 0xff80000018a67808 */ /* 0x000fe40004000000 */
[----:B------:R-:W-:Y:S04]  /*77d0*/  ISETP.GT.AND P0, PT, R2, 0x20, !P3 ;  /* 0x000000200200780c */ /* 0x000fe80005f04270 */
[C---:B------:R-:W-:Y:S04]  /*77e0*/  ISETP.LT.OR P0, PT, R3.reuse, 0x21, P0 ;  /* 0x000000210300780c */ /* 0x040fe80000701670 */
[----:B------:R-:W-:Y:S02]  /*77f0*/  FSEL R181, R22, -INF , !P0 ;  /* 0xff80000016b57808 */ /* 0x000fe40004000000 */
[C---:B------:R-:W-:Y:S04]  /*7800*/  ISETP.GT.AND P0, PT, R2.reuse, 0x21, !P2 ;  /* 0x000000210200780c */ /* 0x040fe80005704270 */
[----:B------:R-:W-:Y:S04]  /*7810*/  ISETP.LT.OR P0, PT, R3, 0x22, P0 ;  /* 0x000000220300780c */ /* 0x000fe80000701670 */
[----:B------:R-:W-:Y:S02]  /*7820*/  FSEL R183, R19, -INF , !P0 ;  /* 0xff80000013b77808 */ /* 0x000fe40004000000 */
[----:B------:R-:W-:Y:S04]  /*7830*/  ISETP.GT.AND P0, PT, R2, 0x28, !P1 ;  /* 0x000000280200780c */ /* 0x000fe80004f04270 */
[----:B------:R-:W-:Y:S04]  /*7840*/  ISETP.LT.OR P0, PT, R3, 0x29, P0 ;  /* 0x000000290300780c */ /* 0x000fe80000701670 */
[----:B------:R-:W-:Y:S02]  /*7850*/  FSEL R192, R16, -INF , !P0 ;  /* 0xff80000010c07808 */ /* 0x000fe40004000000 */
[----:B------:R-:W-:Y:S04]  /*7860*/  ISETP.GE.AND P0, PT, R0, 0x2a, PT ;  /* 0x0000002a0000780c */ /* 0x000fe80003f06270 */
[----:B------:R-:W-:Y:S02]  /*7870*/  P2R R8, PR, RZ, 0x1 ;  /* 0x00000001ff087803 */ /* 0x000fe40000000000 */
[----:B------:R-:W-:Y:S01]  /*7880*/  ISETP.GT.AND P0, PT, R2, 0x29, !P0 ;  /* 0x000000290200780c */ /* 0x000fe20004704270 */
[--C-:B--2---:R-:W-:Y:S03]  /*7890*/  IMAD.IADD R2, R7, 0x1, R4.reuse ;  /* 0x0000000107027824 */ /* 0x104fe600078e0204 */
[----:B------:R-:W-:Y:S01]  /*78a0*/  ISETP.LT.OR P0, PT, R3, 0x2a, P0 ;  /* 0x0000002a0300780c */ /* 0x000fe20000701670 */
[----:B------:R-:W-:Y:S03]  /*78b0*/  IMAD.IADD R3, R6, 0x1, R4 ;  /* 0x0000000106037824 */ /* 0x000fe600078e0204 */
[----:B------:R-:W-:Y:S02]  /*78c0*/  FSEL R193, R14, -INF , !P0 ;  /* 0xff8000000ec17808 */ /* 0x000fe40004000000 */
[----:B------:R-:W-:Y:S11]  /*78d0*/  ISETP.GE.AND P0, PT, R33, 0x1, PT ;  /* 0x000000012100780c */ /* 0x000ff60003f06270 */
[----:B------:R-:W-:Y:S02]  /*78e0*/  @!UPT UIADD3 URZ, URZ, URZ, URZ ;  /* 0x0000003f3f3ff290 */ /* 0x000fe4000fffe03f */
        /* <DEDUP_REMOVED lines=14> */
.L_x_294:
[----:B------:R-:W-:Y:S04]  /*79d0*/  MOV R14, c[0x0][0x32c] ;  /* 0x0000cb00000e7a02 */ /* 0x000fe80000000f00 */
[----:B------:R-:W-:Y:S11]  /*79e0*/  ISETP.NE.AND P0, PT, R14, 0x1, PT ;  /* 0x000000010e00780c */ /* 0x000ff60003f05270 */
[----:B------:R-:W-:Y:S02]  /*79f0*/  @!UPT UIADD3 URZ, URZ, URZ, URZ ;  /* 0x0000003f3f3ff290 */ /* 0x000fe4000fffe03f */
[----:B------:R-:W-:Y:S05]  /*7a00*/  @P0 IMAD.HI.U32 R14, R4, c[0x0][0x330], RZ ;  /* 0x0000cc00040e0a27 */ /* 0x000fea00078e00ff */
[----:B------:R-:W-:Y:S02]  /*7a10*/  @P0 SHF.R.U32.HI R4, RZ, c[0x0][0x334], R14 ;  /* 0x0000cd00ff040a19 */ /* 0x000fe4000001160e */
.L_x_295:
[----:B------:R-:W-:Y:S05]  /*7a20*/  BSYNC B0 ;  /* 0x0000000000007941 */ /* 0x000fea0003800000 */
.L_x_293:
[----:B------:R-:W-:Y:S04]  /*7a30*/  IMAD.IADD R14, R0, 0x1, -R32 ;  /* 0x00000001000e7824 */ /* 0x000fe800078e0a20 */
[----:B------:R-:W-:Y:S05]  /*7a40*/  IMAD R4, R4, c[0x0][0x32c], R14 ;  /* 0x0000cb0004047a24 */ /* 0x000fea00078e020e */
[----:B------:R-:W-:Y:S02]  /*7a50*/  IADD3 R14, R4, c[0x0][0x32c], RZ ;  /* 0x0000cb00040e7a10 */ /* 0x000fe40007ffe0ff */
[----:B------:R-:W-:Y:S02]  /*7a60*/  IMNMX R2, R2, R4, !PT ;  /* 0x0000000402027217 */ /* 0x000fe40007800200 */
[----:B------:R-:W-:Y:S02]  /*7a70*/  IMNMX R3, R3, R14, PT ;  /* 0x0000000e03037217 */ /* 0x000fe40003800200 */
.L_x_292:
[----:B------:R-:W-:Y:S01]  /*7a80*/  ISETP.NE.AND P0, PT, R12, RZ, PT ;  /* 0x000000ff0c00720c */ /* 0x000fe20003f05270 */
[----:B------:R-:W1:Y:S03]  /*7a90*/  SHFL.IDX PT, R4, R5, 0x2, 0x1c1f ;  /* 0x005c1f0005047f89 */ /* 0x000e6600000e0000 */
[C---:B------:R-:W-:Y:S04]  /*7aa0*/  ISETP.GT.AND P0, PT, R2.reuse, 0x1, !P0 ;  /* 0x000000010200780c */ /* 0x040fe80004704270 */
[----:B------:R-:W-:Y:S04]  /*7ab0*/  ISETP.LT.OR P0, PT, R3, 0x2, P0 ;  /* 0x000000020300780c */ /* 0x000fe80000701670 */
[----:B------:R-:W-:Y:S02]  /*7ac0*/  FSEL R19, R169, -INF , !P0 ;  /* 0xff800000a9137808 */ /* 0x000fe40004000000 */
[----:B------:R-:W-:Y:S04]  /*7ad0*/  ISETP.NE.AND P0, PT, R11, RZ, PT ;  /* 0x000000ff0b00720c */ /* 0x000fe80003f05270 */
[----:B------:R-:W-:Y:S04]  /*7ae0*/  ISETP.GT.AND P0, PT, R2, 0x8, !P0 ;  /* 0x000000080200780c */ /* 0x000fe80004704270 */
[C---:B------:R-:W-:Y:S04]  /*7af0*/  ISETP.LT.OR P0, PT, R3.reuse, 0x9, P0 ;  /* 0x000000090300780c */ /* 0x040fe80000701670 */
[----:B------:R-:W-:Y:S02]  /*7b00*/  FSEL R22, R160, -INF , !P0 ;  /* 0xff800000a0167808 */ /* 0x000fe40004000000 */
[----:B------:R-:W-:Y:S04]  /*7b10*/  ISETP.NE.AND P0, PT, R10, RZ, PT ;  /* 0x000000ff0a00720c */ /* 0x000fe80003f05270 */
[C---:B------:R-:W-:Y:S04]  /*7b20*/  ISETP.GT.AND P0, PT, R2.reuse, 0x9, !P0 ;  /* 0x000000090200780c */ /* 0x040fe80004704270 */
[----:B------:R-:W-:Y:S04]  /*7b30*/  ISETP.LT.OR P0, PT, R3, 0xa, P0 ;  /* 0x0000000a0300780c */ /* 0x000fe80000701670 */
[----:B------:R-:W-:Y:S02]  /*7b40*/  FSEL R25, R111, -INF , !P0 ;  /* 0xff8000006f197808 */ /* 0x000fe40004000000 */
[----:B------:R-:W-:Y:S04]  /*7b50*/  ISETP.NE.AND P0, PT, R9, RZ, PT ;  /* 0x000000ff0900720c */ /* 0x000fe80003f05270 */
[----:B------:R-:W-:Y:S04]  /*7b60*/  ISETP.GT.AND P0, PT, R2, 0x10, !P0 ;  /* 0x000000100200780c */ /* 0x000fe80004704270 */
[C---:B------:R-:W-:Y:S04]  /*7b70*/  ISETP.LT.OR P0, PT, R3.reuse, 0x11, P0 ;  /* 0x000000110300780c */ /* 0x040fe80000701670 */
[----:B------:R-:W-:Y:S02]  /*7b80*/  FSEL R47, R106, -INF , !P0 ;  /* 0xff8000006a2f7808 */ /* 0x000fe40004000000 */
[C---:B------:R-:W-:Y:S04]  /*7b90*/  ISETP.GT.AND P0, PT, R2.reuse, 0x11, !P6 ;  /* 0x000000110200780c */ /* 0x040fe80007704270 */
[----:B------:R-:W-:Y:S04]  /*7ba0*/  ISETP.LT.OR P0, PT, R3, 0x12, P0 ;  /* 0x000000120300780c */ /* 0x000fe80000701670 */
        /* <DEDUP_REMOVED lines=16> */
[----:B------:R-:W-:Y:S04]  /*7cb0*/  ISETP.NE.AND P0, PT, R13, RZ, PT ;  /* 0x000000ff0d00720c */ /* 0x000fe80003f05270 */
[----:B------:R-:W-:Y:S04]  /*7cc0*/  ISETP.GT.AND P0, PT, R2, RZ, !P0 ;  /* 0x000000ff0200720c */ /* 0x000fe80004704270 */
[----:B------:R-:W-:Y:S04]  /*7cd0*/  ISETP.LT.OR P0, PT, R3, 0x1, P0 ;  /* 0x000000010300780c */ /* 0x000fe80000701670 */
[----:B------:R-:W-:Y:S02]  /*7ce0*/  FSEL R16, R175, -INF , !P0 ;  /* 0xff800000af107808 */ /* 0x000fe40004000000 */
[----:B------:R-:W-:Y:S04]  /*7cf0*/  ISETP.NE.AND P0, PT, R8, RZ, PT ;  /* 0x000000ff0800720c */ /* 0x000fe80003f05270 */
[----:B------:R-:W-:Y:S01]  /*7d00*/  ISETP.GT.AND P0, PT, R2, 0x29, !P0 ;  /* 0x000000290200780c */ /* 0x000fe20004704270 */
[--C-:B-1----:R-:W-:Y:S03]  /*7d10*/  IMAD.IADD R2, R7, 0x1, R4.reuse ;  /* 0x0000000107027824 */ /* 0x102fe600078e0204 */
        /* <DEDUP_REMOVED lines=19> */
.L_x_298:
[----:B------:R-:W-:Y:S04]  /*7e50*/  MOV R14, c[0x0][0x32c] ;  /* 0x0000cb00000e7a02 */ /* 0x000fe80000000f00 */
[----:B------:R-:W-:Y:S11]  /*7e60*/  ISETP.NE.AND P0, PT, R14, 0x1, PT ;  /* 0x000000010e00780c */ /* 0x000ff60003f05270 */
[----:B------:R-:W-:Y:S02]  /*7e70*/  @!UPT UIADD3 URZ, URZ, URZ, URZ ;  /* 0x0000003f3f3ff290 */ /* 0x000fe4000fffe03f */
[----:B------:R-:W-:Y:S05]  /*7e80*/  @P0 IMAD.HI.U32 R14, R4, c[0x0][0x330], RZ ;  /* 0x0000cc00040e0a27 */ /* 0x000fea00078e00ff */
[----:B------:R-:W-:Y:S02]  /*7e90*/  @P0 SHF.R.U32.HI R4, RZ, c[0x0][0x334], R14 ;  /* 0x0000cd00ff040a19 */ /* 0x000fe4000001160e */
.L_x_299:
[----:B------:R-:W-:Y:S05]  /*7ea0*/  BSYNC B0 ;  /* 0x0000000000007941 */ /* 0x000fea0003800000 */
.L_x_297:
[----:B------:R-:W-:Y:S04]  /*7eb0*/  IMAD.IADD R14, R0, 0x1, -R32 ;  /* 0x00000001000e7824 */ /* 0x000fe800078e0a20 */
[----:B------:R-:W-:Y:S05]  /*7ec0*/  IMAD R4, R4, c[0x0][0x32c], R14 ;  /* 0x0000cb0004047a24 */ /* 0x000fea00078e020e */
[----:B------:R-:W-:Y:S02]  /*7ed0*/  IADD3 R14, R4, c[0x0][0x32c], RZ ;  /* 0x0000cb00040e7a10 */ /* 0x000fe40007ffe0ff */
[----:B------:R-:W-:Y:S02]  /*7ee0*/  IMNMX R2, R2, R4, !PT ;  /* 0x0000000402027217 */ /* 0x000fe40007800200 */
[----:B------:R-:W-:Y:S02]  /*7ef0*/  IMNMX R3, R3, R14, PT ;  /* 0x0000000e03037217 */ /* 0x000fe40003800200 */
.L_x_296:
[----:B------:R-:W-:Y:S01]  /*7f00*/  ISETP.NE.AND P0, PT, R12, RZ, PT ;  /* 0x000000ff0c00720c */ /* 0x000fe20003f05270 */
[----:B------:R-:W1:Y:S03]  /*7f10*/  SHFL.IDX PT, R4, R5, 0x3, 0x1c1f ;  /* 0x007c1f0005047f89 */ /* 0x000e6600000e0000 */
        /* <DEDUP_REMOVED lines=59> */
.L_x_302:
[----:B------:R-:W-:Y:S04]  /*82d0*/  MOV R5, c[0x0][0x32c] ;  /* 0x0000cb0000057a02 */ /* 0x000fe80000000f00 */
[----:B------:R-:W-:Y:S11]  /*82e0*/  ISETP.NE.AND P0, PT, R5, 0x1, PT ;  /* 0x000000010500780c */ /* 0x000ff60003f05270 */
[----:B------:R-:W-:Y:S02]  /*82f0*/  @!UPT UIADD3 URZ, URZ, URZ, URZ ;  /* 0x0000003f3f3ff290 */ /* 0x000fe4000fffe03f */
[----:B------:R-:W-:Y:S05]  /*8300*/  @P0 IMAD.HI.U32 R5, R4, c[0x0][0x330], RZ ;  /* 0x0000cc0004050a27 */ /* 0x000fea00078e00ff */
[----:B------:R-:W-:Y:S02]  /*8310*/  @P0 SHF.R.U32.HI R4, RZ, c[0x0][0x334], R5 ;  /* 0x0000cd00ff040a19 */ /* 0x000fe40000011605 */
.L_x_303:
[----:B------:R-:W-:Y:S05]  /*8320*/  BSYNC B0 ;  /* 0x0000000000007941 */ /* 0x000fea0003800000 */
.L_x_301:
[----:B------:R-:W-:Y:S04]  /*8330*/  IMAD.IADD R0, R0, 0x1, -R32 ;  /* 0x0000000100007824 */ /* 0x000fe800078e0a20 */
[----:B------:R-:W-:Y:S05]  /*8340*/  IMAD R4, R4, c[0x0][0x32c], R0 ;  /* 0x0000cb0004047a24 */ /* 0x000fea00078e0200 */
[----:B------:R-:W-:Y:S02]  /*8350*/  IADD3 R0, R4, c[0x0][0x32c], RZ ;  /* 0x0000cb0004007a10 */ /* 0x000fe40007ffe0ff */
[----:B------:R-:W-:Y:S02]  /*8360*/  IMNMX R2, R2, R4, !PT ;  /* 0x0000000402027217 */ /* 0x000fe40007800200 */
[----:B------:R-:W-:Y:S02]  /*8370*/  IMNMX R3, R3, R0, PT ;  /* 0x0000000003037217 */ /* 0x000fe40003800200 */
.L_x_300:
[----:B------:R-:W-:Y:S01]  /*8380*/  ISETP.NE.AND P0, PT, R13, RZ, PT ;  /* 0x000000ff0d00720c */ /* 0x000fe20003f05270 */
[----:B------:R-:W-:Y:S01]  /*8390*/  LDSM.16.MT88.4 R36, [R210+0x1880] ;  /* 0x00188000d224783b */ /* 0x000fe20000004200 */
[----:B------:R-:W-:Y:S02]  /*83a0*/  FMNMX.FTZ R106, R15, R102, !PT ;  /* 0x000000660f6a7209 */ /* 0x000fe40007810000 */
[----:B------:R-:W-:Y:S02]  /*83b0*/  ISETP.GT.AND P0, PT, R2, RZ, !P0 ;  /* 0x000000ff0200720c */ /* 0x000fe40004704270 */
        /* <DEDUP_REMOVED lines=25> */
[----:B------:R-:W-:Y:S01]  /*8550*/  ISETP.NE.AND P0, PT, R9, RZ, PT ;  /* 0x000000ff0900720c */ /* 0x000fe20003f05270 */
[----:B------:R-:W1:Y:S01]  /*8560*/  SHFL.BFLY PT, R5, R106, 0x2, 0x1f ;  /* 0x0c401f006a057f89 */ /* 0x000e6200000e0000 */
[----:B------:R-:W-:Y:S02]  /*8570*/  FMNMX.FTZ R0, R16, R103, !PT ;  /* 0x0000006710007209 */ /* 0x000fe40007810000 */
[----:B------:R-:W-:Y:S02]  /*8580*/  ISETP.GT.AND P0, PT, R2, 0x10, !P0 ;  /* 0x000000100200780c */ /* 0x000fe40004704270 */
[----:B------:R-:W-:Y:S02]  /*8590*/  FMNMX.FTZ R0, R19, R0, !PT ;  /* 0x0000000013007209 */ /* 0x000fe40007810000 */
[----:B------:R-:W-:Y:S02]  /*85a0*/  ISETP.LT.OR P0, PT, R3, 0x11, P0 ;  /* 0x000000110300780c */ /* 0x000fe40000701670 */
[----:B------:R-:W-:Y:S02]  /*85b0*/  FMNMX.FTZ R0, R22, R0, !PT ;  /* 0x0000000016007209 */ /* 0x000fe40007810000 */
[----:B------:R-:W-:Y:S02]  /*85c0*/  FSEL R171, R171, -INF , !P0 ;  /* 0xff800000abab7808 */ /* 0x000fe40004000000 */
[C---:B------:R-:W-:Y:S02]  /*85d0*/  ISETP.GT.AND P0, PT, R2.reuse, 0x11, !P6 ;  /* 0x000000110200780c */ /* 0x040fe40007704270 */
[----:B------:R-:W-:Y:S02]  /*85e0*/  FMNMX.FTZ R0, R25, R0, !PT ;  /* 0x0000000019007209 */ /* 0x000fe40007810000 */
[----:B------:R-:W-:Y:S02]  /*85f0*/  ISETP.LT.OR P0, PT, R3, 0x12, P0 ;  /* 0x000000120300780c */ /* 0x000fe40000701670 */
[----:B------:R-:W-:Y:S02]  /*8600*/  FMNMX.FTZ R0, R47, R0, !PT ;  /* 0x000000002f007209 */ /* 0x000fe40007810000 */
[----:B------:R-:W-:Y:S02]  /*8610*/  FSEL R173, R173, -INF , !P0 ;  /* 0xff800000adad7808 */ /* 0x000fe40004000000 */
[----:B------:R-:W-:Y:S02]  /*8620*/  ISETP.GT.AND P0, PT, R2, 0x18, !P5 ;  /* 0x000000180200780c */ /* 0x000fe40006f04270 */
[----:B------:R-:W-:Y:S02]  /*8630*/  FMNMX.FTZ R0, R48, R0, !PT ;  /* 0x0000000030007209 */ /* 0x000fe40007810000 */
[----:B------:R-:W-:Y:S02]  /*8640*/  ISETP.LT.OR P0, PT, R3, 0x19, P0 ;  /* 0x000000190300780c */ /* 0x000fe40000701670 */
[----:B-1----:R-:W-:Y:S02]  /*8650*/  FMNMX.FTZ R106, R106, R5, !PT ;  /* 0x000000056a6a7209 */ /* 0x002fe40007810000 */
[----:B------:R-:W-:Y:S02]  /*8660*/  FSEL R177, R30, -INF , !P0 ;  /* 0xff8000001eb17808 */ /* 0x000fe40004000000 */
[C---:B------:R-:W-:Y:S01]  /*8670*/  ISETP.GT.AND P0, PT, R2.reuse, 0x19, !P4 ;  /* 0x000000190200780c */ /* 0x040fe20006704270 */
[----:B------:R-:W1:Y:S01]  /*8680*/  SHFL.BFLY PT, R5, R106, 0x1, 0x1f ;  /* 0x0c201f006a057f89 */ /* 0x000e6200000e0000 */
[----:B------:R-:W-:Y:S02]  /*8690*/  FMNMX.FTZ R0, R167, R0, !PT ;  /* 0x00000000a7007209 */ /* 0x000fe40007810000 */
[----:B------:R-:W-:Y:S02]  /*86a0*/  ISETP.LT.OR P0, PT, R3, 0x1a, P0 ;  /* 0x0000001a0300780c */ /* 0x000fe40000701670 */
[----:B------:R-:W-:Y:S02]  /*86b0*/  FMNMX.FTZ R0, R169, R0, !PT ;  /* 0x00000000a9007209 */ /* 0x000fe40007810000 */
[----:B------:R-:W-:Y:S02]  /*86c0*/  FSEL R178, R31, -INF , !P0 ;  /* 0xff8000001fb27808 */ /* 0x000fe40004000000 */
[----:B------:R-:W-:Y:S02]  /*86d0*/  ISETP.GT.AND P0, PT, R2, 0x20, !P3 ;  /* 0x000000200200780c */ /* 0x000fe40005f04270 */
        /* <DEDUP_REMOVED lines=8> */
[----:B------:R-:W-:Y:S02]  /*8760*/  FMNMX.FTZ R0, R180, R0, !PT ;  /* 0x00000000b4007209 */ /* 0x000fe40007810000 */
[----:B------:R-:W-:Y:S02]  /*8770*/  FSEL R184, R43, -INF , !P0 ;  /* 0xff8000002bb87808 */ /* 0x000fe40004000000 */
[----:B------:R-:W-:Y:S02]  /*8780*/  ISETP.GT.AND P0, PT, R2, 0x28, !P1 ;  /* 0x000000280200780c */ /* 0x000fe40004f04270 */
[----:B------:R-:W-:Y:S02]  /*8790*/  FMNMX.FTZ R0, R188, R0, !PT ;  /* 0x00000000bc007209 */ /* 0x000fe40007810000 */
[----:B------:R-:W-:Y:S02]  /*87a0*/  FMNMX.FTZ R4, R24, R4, !PT ;  /* 0x0000000418047209 */ /* 0x000fe40007810000 */
[----:B------:R-:W-:Y:S02]  /*87b0*/  ISETP.NE.AND P6, PT, R8, RZ, PT ;  /* 0x000000ff0800720c */ /* 0x000fe40003fc5270 */
[----:B------:R-:W-:Y:S02]  /*87c0*/  ISETP.LT.OR P0, PT, R3, 0x29, P0 ;  /* 0x000000290300780c */ /* 0x000fe40000701670 */
[----:B------:R-:W-:Y:S02]  /*87d0*/  FMNMX.FTZ R105, R189, R0, !PT ;  /* 0x00000000bd697209 */ /* 0x000fe40007810000 */
[----:B------:R-:W-:Y:S02]  /*87e0*/  FMNMX.FTZ R0, R168, R4, !PT ;  /* 0x00000004a8007209 */ /* 0x000fe40007810000 */
[----:B------:R-:W-:Y:S01]  /*87f0*/  FSEL R186, R46, -INF , !P0 ;  /* 0xff8000002eba7808 */ /* 0x000fe20004000000 */
[----:B------:R-:W2:Y:S01]  /*8800*/  SHFL.BFLY PT, R4, R105, 0x2, 0x1f ;  /* 0x0c401f0069047f89 */ /* 0x000ea200000e0000 */
[----:B------:R-:W-:Y:S02]  /*8810*/  ISETP.GT.AND P0, PT, R2, 0x29, !P6 ;  /* 0x000000290200780c */ /* 0x000fe40007704270 */
[----:B------:R-:W-:Y:S02]  /*8820*/  FMNMX.FTZ R0, R170, R0, !PT ;  /* 0x00000000aa007209 */ /* 0x000fe40007810000 */
[----:B-1----:R-:W-:Y:S02]  /*8830*/  FMNMX.FTZ R106, R106, R5, !PT ;  /* 0x000000056a6a7209 */ /* 0x002fe40007810000 */
[----:B------:R-:W-:Y:S02]  /*8840*/  ISETP.LT.OR P0, PT, R3, 0x2a, P0 ;  /* 0x0000002a0300780c */ /* 0x000fe40000701670 */
[----:B------:R-:W-:Y:S01]  /*8850*/  FMNMX.FTZ R0, R172, R0, !PT ;  /* 0x00000000ac007209 */ /* 0x000fe20007810000 */
[C---:B------:R-:W-:Y:S01]  /*8860*/  FMUL.FTZ R110, R106.reuse, c[0x0][0x2d0] ;  /* 0x0000b4006a6e7a20 */ /* 0x040fe20000410000 */
[----:B------:R-:W-:Y:S02]  /*8870*/  FSEL R109, R109, -INF , !P0 ;  /* 0xff8000006d6d7808 */ /* 0x000fe40004000000 */
[----:B------:R-:W-:Y:S02]  /*8880*/  FSETP.NEU.FTZ.AND P0, PT, R106, -INF , PT ;  /* 0xff8000006a00780b */ /* 0x000fe40003f1d000 */
[----:B------:R-:W-:Y:S02]  /*8890*/  FMNMX.FTZ R0, R174, R0, !PT ;  /* 0x00000000ae007209 */ /* 0x000fe40007810000 */
[----:B------:R-:W-:Y:S02]  /*88a0*/  FSEL R110, R110, RZ, P0 ;  /* 0x000000ff6e6e7208 */ /* 0x000fe40000000000 */
[----:B------:R-:W-:Y:S03]  /*88b0*/  FMNMX.FTZ R0, R185, R0, !PT ;  /* 0x00000000b9007209 */ /* 0x000fe60007810000 */
[--C-:B------:R-:W-:Y:S01]  /*88c0*/  FFMA.FTZ R3, R17, c[0x0][0x2d0], -R110.reuse ;  /* 0x0000b40011037a23 */ /* 0x100fe2000001086e */
[----:B------:R-:W-:Y:S01]  /*88d0*/  FMNMX.FTZ R0, R187, R0, !PT ;  /* 0x00000000bb007209 */ /* 0x000fe20007810000 */
[--C-:B------:R-:W-:Y:S01]  /*88e0*/  FFMA.FTZ R2, R15, c[0x0][0x2d0], -R110.reuse ;  /* 0x0000b4000f027a23 */ /* 0x100fe2000001086e */
[----:B--2---:R-:W-:Y:S01]  /*88f0*/  FMNMX.FTZ R105, R105, R4, !PT ;  /* 0x0000000469697209 */ /* 0x004fe20007810000 */
[----:B------:R1:W-:Y:S01]  /*8900*/  MUFU.EX2 R244, R3 ;  /* 0x0000000300f47308 */ /* 0x0003e20000000800 */
[----:B------:R-:W-:Y:S03]  /*8910*/  FMNMX.FTZ R0, R190, R0, !PT ;  /* 0x00000000be007209 */ /* 0x000fe60007810000 */
[----:B------:R-:W2:Y:S01]  /*8920*/  SHFL.BFLY PT, R4, R105, 0x1, 0x1f ;  /* 0x0c201f0069047f89 */ /* 0x000ea200000e0000 */
[----:B------:R-:W-:Y:S05]  /*8930*/  FMNMX.FTZ R0, R191, R0, !PT ;  /* 0x00000000bf007209 */ /* 0x000fea0007810000 */
[----:B------:R3:W4:Y:S02]  /*8940*/  MUFU.EX2 R245, R2 ;  /* 0x0000000200f57308 */ /* 0x0007240000000800 */
[----:B------:R-:W5:Y:S01]  /*8950*/  SHFL.BFLY PT, R104, R0, 0x2, 0x1f ;  /* 0x0c401f0000687f89 */ /* 0x000f6200000e0000 */
[--C-:B-1----:R-:W-:Y:S07]  /*8960*/  FFMA.FTZ R3, R18, c[0x0][0x2d0], -R110.reuse ;  /* 0x0000b40012037a23 */ /* 0x102fee000001086e */
[----:B------:R1:W-:Y:S01]  /*8970*/  MUFU.EX2 R243, R3 ;  /* 0x0000000300f37308 */ /* 0x0003e20000000800 */
[----:B--2---:R-:W-:Y:S05]  /*8980*/  FMNMX.FTZ R105, R105, R4, !PT ;  /* 0x0000000469697209 */ /* 0x004fea0007810000 */
[----:B------:R-:W-:Y:S01]  /*8990*/  FMUL.FTZ R111, R105, c[0x0][0x2d0] ;  /* 0x0000b400696f7a20 */ /* 0x000fe20000410000 */
[----:B---3--:R-:W-:Y:S02]  /*89a0*/  FMNMX.FTZ R2, R7, R108, !PT ;  /* 0x0000006c07027209 */ /* 0x008fe40007810000 */
[----:B-----5:R-:W-:Y:S01]  /*89b0*/  FMNMX.FTZ R104, R0, R104, !PT ;  /* 0x0000006800687209 */ /* 0x020fe20007810000 */
[----:B------:R-:W-:Y:S01]  /*89c0*/  FFMA.FTZ R0, R23, c[0x0][0x2d0], -R110 ;  /* 0x0000b40017007a23 */ /* 0x000fe2000001086e */
[----:B------:R-:W-:Y:S02]  /*89d0*/  FMNMX.FTZ R2, R12, R2, !PT ;  /* 0x000000020c027209 */ /* 0x000fe40007810000 */
[----:B----4-:R-:W-:Y:S01]  /*89e0*/  F2FP.PACK_AB R160, R244, R245 ;  /* 0x000000f5f4a0723e */ /* 0x010fe200000000ff */
[----:B------:R-:W2:Y:S01]  /*89f0*/  MUFU.EX2 R242, R0 ;  /* 0x0000000000f27308 */ /* 0x000ea20000000800 */
[----:B------:R-:W3:Y:S01]  /*8a00*/  SHFL.BFLY PT, R4, R104, 0x1, 0x1f ;  /* 0x0c201f0068047f89 */ /* 0x000ee200000e0000 */
[----:B------:R-:W-:Y:S04]  /*8a10*/  FMNMX.FTZ R2, R11, R2, !PT ;  /* 0x000000020b027209 */ /* 0x000fe80007810000 */
[----:B------:R-:W-:Y:S02]  /*8a20*/  FMNMX.FTZ R2, R10, R2, !PT ;  /* 0x000000020a027209 */ /* 0x000fe40007810000 */
[----:B-1----:R-:W-:Y:S02]  /*8a30*/  FSEL R3, R106, RZ, P0 ;  /* 0x000000ff6a037208 */ /* 0x002fe40000000000 */
[----:B------:R-:W-:Y:S02]  /*8a40*/  FSETP.NEU.FTZ.AND P0, PT, R105, -INF , PT ;  /* 0xff8000006900780b */ /* 0x000fe40003f1d000 */
[----:B------:R-:W-:Y:S02]  /*8a50*/  FMNMX.FTZ R2, R171, R2, !PT ;  /* 0x00000002ab027209 */ /* 0x000fe40007810000 */
[----:B------:R-:W-:Y:S02]  /*8a60*/  FSEL R111, R111, RZ, P0 ;  /* 0x000000ff6f6f7208 */ /* 0x000fe40000000000 */
[----:B------:R-:W-:Y:S02]  /*8a70*/  FMNMX.FTZ R2, R173, R2, !PT ;  /* 0x00000002ad027209 */ /* 0x000fe40007810000 */
[----:B------:R-:W-:Y:S01]  /*8a80*/  FSEL R5, R105, RZ, P0 ;  /* 0x000000ff69057208 */ /* 0x000fe20000000000 */
[--C-:B------:R-:W-:Y:S01]  /*8a90*/  FFMA.FTZ R44, R47, c[0x0][0x2d0], -R111.reuse ;  /* 0x0000b4002f2c7a23 */ /* 0x100fe2000001086f */
[----:B------:R-:W-:Y:S01]  /*8aa0*/  FMNMX.FTZ R2, R177, R2, !PT ;  /* 0x00000002b1027209 */ /* 0x000fe20007810000 */
[--C-:B------:R-:W-:Y:S01]  /*8ab0*/  FFMA.FTZ R48, R48, c[0x0][0x2d0], -R111.reuse ;  /* 0x0000b40030307a23 */ /* 0x100fe2000001086f */
[----:B--2---:R-:W-:Y:S01]  /*8ac0*/  F2FP.PACK_AB R162, R242, R243 ;  /* 0x000000f3f2a2723e */ /* 0x004fe200000000ff */
[--C-:B------:R-:W-:Y:S01]  /*8ad0*/  FFMA.FTZ R0, R16, c[0x0][0x2d0], -R111.reuse ;  /* 0x0000b40010007a23 */ /* 0x100fe2000001086f */
[----:B------:R-:W-:Y:S01]  /*8ae0*/  FMNMX.FTZ R2, R178, R2, !PT ;  /* 0x00000002b2027209 */ /* 0x000fe20007810000 */
[----:B------:R-:W-:Y:S01]  /*8af0*/  MUFU.EX2 R224, R44 ;  /* 0x0000002c00e07308 */ /* 0x000fe20000000800 */
[----:B---3--:R-:W-:Y:S01]  /*8b00*/  FMNMX.FTZ R104, R104, R4, !PT ;  /* 0x0000000468687209 */ /* 0x008fe20007810000 */
[--C-:B------:R-:W-:Y:S03]  /*8b10*/  FFMA.FTZ R4, R25, c[0x0][0x2d0], -R111.reuse ;  /* 0x0000b40019047a23 */ /* 0x100fe6000001086f */
[C---:B------:R-:W-:Y:S01]  /*8b20*/  FSETP.NEU.FTZ.AND P0, PT, R104.reuse, -INF , PT ;  /* 0xff8000006800780b */ /* 0x040fe20003f1d000 */
[----:B------:R-:W-:Y:S04]  /*8b30*/  FMUL.FTZ R164, R104, c[0x0][0x2d0] ;  /* 0x0000b40068a47a20 */ /* 0x000fe80000410000 */
[----:B------:R1:W-:Y:S01]  /*8b40*/  MUFU.EX2 R241, R0 ;  /* 0x0000000000f17308 */ /* 0x0003e20000000800 */
[----:B------:R-:W-:Y:S09]  /*8b50*/  FSEL R164, R164, RZ, P0 ;  /* 0x000000ffa4a47208 */ /* 0x000ff20000000000 */
[----:B------:R2:W-:Y:S10]  /*8b60*/  MUFU.EX2 R239, R4 ;  /* 0x0000000400ef7308 */ /* 0x0005f40000000800 */
[----:B------:R-:W-:Y:S01]  /*8b70*/  MUFU.EX2 R207, R48 ;  /* 0x0000003000cf7308 */ /* 0x000fe20000000800 */
[----:B-1----:R-:W-:Y:S01]  /*8b80*/  FMNMX.FTZ R0, R182, R2, !PT ;  /* 0x00000002b6007209 */ /* 0x002fe20007810000 */
[--C-:B------:R-:W-:Y:S03]  /*8b90*/  FFMA.FTZ R2, R19, c[0x0][0x2d0], -R111.reuse ;  /* 0x0000b40013027a23 */ /* 0x100fe6000001086f */
[----:B------:R-:W-:Y:S05]  /*8ba0*/  FMNMX.FTZ R0, R184, R0, !PT ;  /* 0x00000000b8007209 */ /* 0x000fea0007810000 */
[----:B------:R1:W3:Y:S01]  /*8bb0*/  MUFU.EX2 R240, R2 ;  /* 0x0000000200f07308 */ /* 0x0002e20000000800 */
[----:B------:R-:W-:Y:S01]  /*8bc0*/  FMNMX.FTZ R0, R186, R0, !PT ;  /* 0x00000000ba007209 */ /* 0x000fe20007810000 */
[--C-:B--2---:R-:W-:Y:S03]  /*8bd0*/  FFMA.FTZ R4, R14, c[0x0][0x2d0], -R164.reuse ;  /* 0x0000b4000e047a23 */ /* 0x104fe600000108a4 */
[----:B------:R-:W-:Y:S05]  /*8be0*/  FMNMX.FTZ R0, R109, R0, !PT ;  /* 0x000000006d007209 */ /* 0x000fea0007810000 */
[----:B------:R2:W-:Y:S01]  /*8bf0*/  MUFU.EX2 R235, R4 ;  /* 0x0000000400eb7308 */ /* 0x0005e20000000800 */
[----:B-1----:R-:W-:Y:S01]  /*8c00*/  FFMA.FTZ R2, R22, c[0x0][0x2d0], -R111 ;  /* 0x0000b40016027a23 */ /* 0x002fe2000001086f */
[----:B---3--:R-:W-:Y:S08]  /*8c10*/  F2FP.PACK_AB R161, R240, R241 ;  /* 0x000000f1f0a1723e */ /* 0x008ff000000000ff */
[----:B------:R1:W3:Y:S01]  /*8c20*/  MUFU.EX2 R238, R2 ;  /* 0x0000000200ee7308 */ /* 0x0002e20000000800 */
[----:B--2---:R-:W-:Y:S09]  /*8c30*/  FFMA.FTZ R4, R20, c[0x0][0x2d0], -R164 ;  /* 0x0000b40014047a23 */ /* 0x004ff200000108a4 */
[----:B------:R2:W-:Y:S01]  /*8c40*/  MUFU.EX2 R236, R4 ;  /* 0x0000000400ec7308 */ /* 0x0005e20000000800 */
[----:B-1----:R-:W2:Y:S01]  /*8c50*/  SHFL.BFLY PT, R2, R0, 0x2, 0x1f ;  /* 0x0c401f0000027f89 */ /* 0x002ea200000e0000 */
[----:B---3--:R-:W-:Y:S02]  /*8c60*/  F2FP.PACK_AB R163, R239, R238 ;  /* 0x000000eeefa3723e */ /* 0x008fe400000000ff */
[----:B--2---:R-:W-:Y:S01]  /*8c70*/  FMNMX.FTZ R4, R0, R2, !PT ;  /* 0x0000000200047209 */ /* 0x004fe20007810000 */
[----:B------:R-:W-:Y:S02]  /*8c80*/  FADD.FTZ R2, -R5, R103 ;  /* 0x0000006705027221 */ /* 0x000fe40000010100 */
[----:B------:R-:W-:Y:S02]  /*8c90*/  FFMA.FTZ R103, R165, c[0x0][0x2d0], -R110 ;  /* 0x0000b400a5677a23 */ /* 0x000fe4000001086e */
[----:B------:R-:W-:Y:S01]  /*8ca0*/  FFMA.FTZ R0, R21, c[0x0][0x2d0], -R164 ;  /* 0x0000b40015007a23 */ /* 0x000fe200000108a4 */
[----:B------:R-:W1:Y:S01]  /*8cb0*/  SHFL.BFLY PT, R6, R4, 0x1, 0x1f ;  /* 0x0c201f0004067f89 */ /* 0x000e6200000e0000 */
[----:B------:R2:W-:Y:S01]  /*8cc0*/  MUFU.EX2 R206, R103 ;  /* 0x0000006700ce7308 */ /* 0x0005e20000000800 */
[----:B------:R-:W-:Y:S06]  /*8cd0*/  FMUL.FTZ R2, R2, c[0x0][0x2d0] ;  /* 0x0000b40002027a20 */ /* 0x000fec0000410000 */
[----:B------:R-:W3:Y:S03]  /*8ce0*/  LDSM.16.MT88.4 R20, [R209+0x1880] ;  /* 0x00188000d114783b */ /* 0x000ee60000004200 */
[----:B------:R4:W-:Y:S01]  /*8cf0*/  MUFU.EX2 R234, R0 ;  /* 0x0000000000ea7308 */ /* 0x0009e20000000800 */
[----:B-1----:R-:W-:Y:S01]  /*8d00*/  FMNMX.FTZ R101, R4, R6, !PT ;  /* 0x0000000604657209 */ /* 0x002fe20007810000 */
[----:B--2---:R-:W-:Y:S08]  /*8d10*/  FFMA.FTZ R103, R166, c[0x0][0x2d0], -R110 ;  /* 0x0000b400a6677a23 */ /* 0x004ff0000001086e */
[----:B------:R1:W-:Y:S01]  /*8d20*/  MUFU.EX2 R205, R103 ;  /* 0x0000006700cd7308 */ /* 0x0003e20000000800 */
[----:B----4-:R-:W-:Y:S09]  /*8d30*/  FFMA.FTZ R0, R24, c[0x0][0x2d0], -R164 ;  /* 0x0000b40018007a23 */ /* 0x010ff200000108a4 */
[----:B------:R2:W-:Y:S01]  /*8d40*/  MUFU.EX2 R237, R0 ;  /* 0x0000000000ed7308 */ /* 0x0005e20000000800 */
[--C-:B-1----:R-:W-:Y:S09]  /*8d50*/  FFMA.FTZ R103, R167, c[0x0][0x2d0], -R111.reuse ;  /* 0x0000b400a7677a23 */ /* 0x102ff2000001086f */
[----:B------:R1:W-:Y:S01]  /*8d60*/  MUFU.EX2 R204, R103 ;  /* 0x0000006700cc7308 */ /* 0x0003e20000000800 */
[----:B--2---:R-:W-:Y:S02]  /*8d70*/  FADD.FTZ R0, -R3, R102 ;  /* 0x0000006603007221 */ /* 0x004fe40000010100 */
[----:B------:R-:W-:Y:S02]  /*8d80*/  FMUL.FTZ R102, R101, c[0x0][0x2d0] ;  /* 0x0000b40065667a20 */ /* 0x000fe40000410000 */
[----:B------:R-:W-:Y:S05]  /*8d90*/  FMUL.FTZ R0, R0, c[0x0][0x2d0] ;  /* 0x0000b40000007a20 */ /* 0x000fea0000410000 */
[----:B------:R-:W2:Y:S10]  /*8da0*/  MUFU.EX2 R3, R2 ;  /* 0x0000000200037308 */ /* 0x000eb40000000800 */
[----:B------:R4:W5:Y:S01]  /*8db0*/  MUFU.EX2 R100, R0 ;  /* 0x0000000000647308 */ /* 0x0009620000000800 */
[----:B-1----:R-:W-:Y:S09]  /*8dc0*/  FFMA.FTZ R103, R169, c[0x0][0x2d0], -R111 ;  /* 0x0000b400a9677a23 */ /* 0x002ff2000001086f */
[----:B------:R1:W-:Y:S01]  /*8dd0*/  MUFU.EX2 R203, R103 ;  /* 0x0000006700cb7308 */ /* 0x0003e20000000800 */
[----:B--2---:R-:W-:Y:S01]  /*8de0*/  FMUL.FTZ R6, R3, R114 ;  /* 0x0000007203067220 */ /* 0x004fe20000410000 */
[----:B------:R-:W-:Y:S01]  /*8df0*/  F2FP.PACK_AB R114, R237, R234 ;  /* 0x000000eaed72723e */ /* 0x000fe200000000ff */
[C---:B------:R-:W-:Y:S02]  /*8e00*/  FMUL.FTZ R18, R3.reuse, R126 ;  /* 0x0000007e03127220 */ /* 0x040fe40000410000 */
[C---:B------:R-:W-:Y:S02]  /*8e10*/  FMUL.FTZ R19, R3.reuse, R127 ;  /* 0x0000007f03137220 */ /* 0x040fe40000410000 */
[C---:B------:R-:W-:Y:S02]  /*8e20*/  FMUL.FTZ R34, R3.reuse, R142 ;  /* 0x0000008e03227220 */ /* 0x040fe40000410000 */
[----:B------:R-:W-:Y:S01]  /*8e30*/  FMUL.FTZ R35, R3, R143 ;  /* 0x0000008f03237220 */ /* 0x000fe20000410000 */
[----:B----4-:R-:W-:Y:S01]  /*8e40*/  FSEL R0, R104, RZ, P0 ;  /* 0x000000ff68007208 */ /* 0x010fe20000000000 */
[C---:B-----5:R-:W-:Y:S01]  /*8e50*/  FMUL.FTZ R5, R100.reuse, R113 ;  /* 0x0000007164057220 */ /* 0x060fe20000410000 */
[----:B------:R-:W-:Y:S01]  /*8e60*/  FSETP.NEU.FTZ.AND P0, PT, R101, -INF , PT ;  /* 0xff8000006500780b */ /* 0x000fe20003f1d000 */
[----:B------:R-:W-:Y:S02]  /*8e70*/  FMUL.FTZ R16, R100, R124 ;  /* 0x0000007c64107220 */ /* 0x000fe40000410000 */
[----:B------:R-:W-:Y:S01]  /*8e80*/  FADD.FTZ R0, -R0, R107 ;  /* 0x0000006b00007221 */ /* 0x000fe20000010100 */
[----:B------:R-:W-:Y:S01]  /*8e90*/  FSEL R102, R102, RZ, P0 ;  /* 0x000000ff66667208 */ /* 0x000fe20000000000 */
[----:B------:R-:W-:Y:S02]  /*8ea0*/  FMUL.FTZ R17, R100, R125 ;  /* 0x0000007d64117220 */ /* 0x000fe40000410000 */
[----:B------:R-:W-:Y:S01]  /*8eb0*/  FMUL.FTZ R0, R0, c[0x0][0x2d0] ;  /* 0x0000b40000007a20 */ /* 0x000fe20000410000 */
[----:B------:R-:W-:Y:S01]  /*8ec0*/  LDSM.16.MT88.4 R124, [R210+0x1c80] ;  /* 0x001c8000d27c783b */ /* 0x000fe20000004200 */
[----:B-1----:R-:W-:Y:S02]  /*8ed0*/  FFMA.FTZ R103, R168, c[0x0][0x2d0], -R164 ;  /* 0x0000b400a8677a23 */ /* 0x002fe400000108a4 */
[----:B------:R1:W2:Y:S01]  /*8ee0*/  MUFU.EX2 R2, R0 ;  /* 0x0000000000027308 */ /* 0x0002a20000000800 */
[--C-:B------:R-:W-:Y:S02]  /*8ef0*/  FFMA.FTZ R4, R11, c[0x0][0x2d0], -R102.reuse ;  /* 0x0000b4000b047a23 */ /* 0x100fe40000010866 */
[C---:B------:R-:W-:Y:S02]  /*8f00*/  FMUL.FTZ R32, R100.reuse, R140 ;  /* 0x0000008c64207220 */ /* 0x040fe40000410000 */
[C---:B------:R-:W-:Y:S02]  /*8f10*/  FMUL.FTZ R33, R100.reuse, R141 ;  /* 0x0000008d64217220 */ /* 0x040fe40000410000 */
[C---:B------:R-:W-:Y:S01]  /*8f20*/  FMUL.FTZ R48, R100.reuse, R156 ;  /* 0x0000009c64307220 */ /* 0x040fe20000410000 */
[----:B------:R-:W-:Y:S01]  /*8f30*/  LDSM.16.MT88.4 R140, [R210+0x2080] ;  /* 0x00208000d28c783b */ /* 0x000fe20000004200 */
[C---:B------:R-:W-:Y:S01]  /*8f40*/  FMUL.FTZ R49, R100.reuse, R157 ;  /* 0x0000009d64317220 */ /* 0x040fe20000410000 */
[----:B------:R4:W-:Y:S01]  /*8f50*/  MUFU.EX2 R202, R103 ;  /* 0x0000006700ca7308 */ /* 0x0009e20000000800 */
[C---:B------:R-:W-:Y:S02]  /*8f60*/  FMUL.FTZ R50, R3.reuse, R158 ;  /* 0x0000009e03327220 */ /* 0x040fe40000410000 */
[C---:B------:R-:W-:Y:S02]  /*8f70*/  FMUL.FTZ R51, R3.reuse, R159 ;  /* 0x0000009f03337220 */ /* 0x040fe40000410000 */
[C---:B------:R-:W-:Y:S01]  /*8f80*/  FMUL.FTZ R52, R100.reuse, R52 ;  /* 0x0000003464347220 */ /* 0x040fe20000410000 */
[----:B------:R-:W-:Y:S01]  /*8f90*/  LDSM.16.MT88.4 R156, [R209+0x2c80] ;  /* 0x002c8000d19c783b */ /* 0x000fe20000004200 */
[C---:B------:R-:W-:Y:S02]  /*8fa0*/  FMUL.FTZ R53, R100.reuse, R53 ;  /* 0x0000003564357220 */ /* 0x040fe40000410000 */
[C---:B------:R-:W-:Y:S01]  /*8fb0*/  FMUL.FTZ R54, R3.reuse, R54 ;  /* 0x0000003603367220 */ /* 0x040fe20000410000 */
[----:B------:R5:W-:Y:S01]  /*8fc0*/  MUFU.EX2 R232, R4 ;  /* 0x0000000400e87308 */ /* 0x000be20000000800 */
[----:B------:R-:W-:Y:S02]  /*8fd0*/  FMUL.FTZ R55, R3, R55 ;  /* 0x0000003703377220 */ /* 0x000fe40000410000 */
[----:B------:R-:W-:Y:S02]  /*8fe0*/  FMUL.FTZ R64, R100, R64 ;  /* 0x0000004064407220 */ /* 0x000fe40000410000 */
[----:B-1----:R-:W-:Y:S02]  /*8ff0*/  FFMA.FTZ R0, R7, c[0x0][0x2d0], -R102 ;  /* 0x0000b40007007a23 */ /* 0x002fe40000010866 */
[C---:B------:R-:W-:Y:S02]  /*9000*/  FMUL.FTZ R7, R3.reuse, R115 ;  /* 0x0000007303077220 */ /* 0x040fe40000410000 */
[C---:B--2---:R-:W-:Y:S01]  /*9010*/  FMUL.FTZ R8, R2.reuse, R116 ;  /* 0x0000007402087220 */ /* 0x044fe20000410000 */
[----:B------:R1:W-:Y:S01]  /*9020*/  MUFU.EX2 R230, R0 ;  /* 0x0000000000e67308 */ /* 0x0003e20000000800 */
[C---:B------:R-:W-:Y:S02]  /*9030*/  FMUL.FTZ R9, R2.reuse, R117 ;  /* 0x0000007502097220 */ /* 0x040fe40000410000 */
[----:B------:R-:W-:Y:S02]  /*9040*/  FMUL.FTZ R13, R2, R121 ;  /* 0x00000079020d7220 */ /* 0x000fe40000410000 */
[----:B----4-:R-:W-:Y:S02]  /*9050*/  FFMA.FTZ R103, R170, c[0x0][0x2d0], -R164 ;  /* 0x0000b400aa677a23 */ /* 0x010fe400000108a4 */
[C---:B------:R-:W-:Y:S02]  /*9060*/  FMUL.FTZ R24, R2.reuse, R132 ;  /* 0x0000008402187220 */ /* 0x040fe40000410000 */
[C---:B------:R-:W-:Y:S01]  /*9070*/  FMUL.FTZ R25, R2.reuse, R133 ;  /* 0x0000008502197220 */ /* 0x040fe20000410000 */
[----:B------:R2:W-:Y:S01]  /*9080*/  MUFU.EX2 R201, R103 ;  /* 0x0000006700c97308 */ /* 0x0005e20000000800 */
[C---:B------:R-:W-:Y:S02]  /*9090*/  FMUL.FTZ R28, R2.reuse, R136 ;  /* 0x00000088021c7220 */ /* 0x040fe40000410000 */
[----:B------:R-:W-:Y:S02]  /*90a0*/  FMUL.FTZ R29, R2, R137 ;  /* 0x00000089021d7220 */ /* 0x000fe40000410000 */
[--C-:B-----5:R-:W-:Y:S02]  /*90b0*/  FFMA.FTZ R4, R10, c[0x0][0x2d0], -R102.reuse ;  /* 0x0000b4000a047a23 */ /* 0x120fe40000010866 */
[C---:B------:R-:W-:Y:S02]  /*90c0*/  FMUL.FTZ R44, R2.reuse, R152 ;  /* 0x00000098022c7220 */ /* 0x040fe40000410000 */
[C---:B------:R-:W-:Y:S01]  /*90d0*/  FMUL.FTZ R45, R2.reuse, R153 ;  /* 0x00000099022d7220 */ /* 0x040fe20000410000 */
[----:B------:R-:W4:Y:S01]  /*90e0*/  MUFU.EX2 R233, R4 ;  /* 0x0000000400e97308 */ /* 0x000f220000000800 */
[C---:B------:R-:W-:Y:S02]  /*90f0*/  FMUL.FTZ R56, R2.reuse, R56 ;  /* 0x0000003802387220 */ /* 0x040fe40000410000 */
[----:B------:R-:W-:Y:S02]  /*9100*/  FMUL.FTZ R57, R2, R57 ;  /* 0x0000003902397220 */ /* 0x000fe40000410000 */
[----:B-1----:R-:W-:Y:S02]  /*9110*/  FFMA.FTZ R0, R12, c[0x0][0x2d0], -R102 ;  /* 0x0000b4000c007a23 */ /* 0x002fe40000010866 */
[C---:B------:R-:W-:Y:S02]  /*9120*/  FMUL.FTZ R12, R2.reuse, R120 ;  /* 0x00000078020c7220 */ /* 0x040fe40000410000 */
[C---:B------:R-:W-:Y:S01]  /*9130*/  FMUL.FTZ R60, R2.reuse, R60 ;  /* 0x0000003c023c7220 */ /* 0x040fe20000410000 */
[----:B------:R1:W5:Y:S01]  /*9140*/  MUFU.EX2 R231, R0 ;  /* 0x0000000000e77308 */ /* 0x0003620000000800 */
[----:B------:R-:W-:Y:S02]  /*9150*/  FMUL.FTZ R61, R2, R61 ;  /* 0x0000003d023d7220 */ /* 0x000fe40000410000 */
[----:B------:R-:W-:Y:S02]  /*9160*/  FMUL.FTZ R65, R100, R65 ;  /* 0x0000004164417220 */ /* 0x000fe40000410000 */
[----:B--2---:R-:W-:Y:S02]  /*9170*/  FFMA.FTZ R103, R172, c[0x0][0x2d0], -R164 ;  /* 0x0000b400ac677a23 */ /* 0x004fe400000108a4 */
[C---:B------:R-:W-:Y:S02]  /*9180*/  FMUL.FTZ R66, R3.reuse, R66 ;  /* 0x0000004203427220 */ /* 0x040fe40000410000 */
[----:B------:R-:W-:Y:S01]  /*9190*/  FMUL.FTZ R67, R3, R67 ;  /* 0x0000004303437220 */ /* 0x000fe20000410000 */
[----:B------:R2:W-:Y:S01]  /*91a0*/  MUFU.EX2 R200, R103 ;  /* 0x0000006700c87308 */ /* 0x0005e20000000800 */
[C---:B------:R-:W-:Y:S02]  /*91b0*/  FMUL.FTZ R68, R100.reuse, R68 ;  /* 0x0000004464447220 */ /* 0x040fe40000410000 */
[C---:B------:R-:W-:Y:S01]  /*91c0*/  FMUL.FTZ R69, R100.reuse, R69 ;  /* 0x0000004564457220 */ /* 0x040fe20000410000 */
[----:B----4-:R-:W-:Y:S01]  /*91d0*/  F2FP.PACK_AB R115, R233, R232 ;  /* 0x000000e8e973723e */ /* 0x010fe200000000ff */
[----:B------:R-:W-:Y:S01]  /*91e0*/  FMUL.FTZ R4, R100, R112 ;  /* 0x0000007064047220 */ /* 0x000fe20000410000 */
[----:B------:R-:W-:Y:S01]  /*91f0*/  F2FP.PACK_AB R112, R236, R235 ;  /* 0x000000ebec70723e */ /* 0x000fe200000000ff */
[C---:B------:R-:W-:Y:S02]  /*9200*/  FMUL.FTZ R70, R3.reuse, R70 ;  /* 0x0000004603467220 */ /* 0x040fe40000410000 */
[----:B------:R-:W-:Y:S02]  /*9210*/  FMUL.FTZ R71, R3, R71 ;  /* 0x0000004703477220 */ /* 0x000fe40000410000 */
[C---:B------:R-:W-:Y:S01]  /*9220*/  FMUL.FTZ R72, R2.reuse, R72 ;  /* 0x0000004802487220 */ /* 0x040fe20000410000 */
[-C--:B---3--:R-:W-:Y:S01]  /*9230*/  HMMA.16816.F32 R4, R160, R20.reuse, R4 ;  /* 0x00000014a004723c */ /* 0x088fe20000001804 */
[C---:B------:R-:W-:Y:S01]  /*9240*/  FMUL.FTZ R73, R2.reuse, R73 ;  /* 0x0000004902497220 */ /* 0x040fe20000410000 */
[----:B-1----:R-:W-:Y:S01]  /*9250*/  FSEL R0, R101, RZ, P0 ;  /* 0x000000ff65007208 */ /* 0x002fe20000000000 */
[C---:B------:R-:W-:Y:S01]  /*9260*/  FMUL.FTZ R76, R2.reuse, R76 ;  /* 0x0000004c024c7220 */ /* 0x040fe20000410000 */
[----:B-----5:R-:W-:Y:S01]  /*9270*/  F2FP.PACK_AB R113, R231, R230 ;  /* 0x000000e6e771723e */ /* 0x020fe200000000ff */
[----:B------:R-:W-:Y:S02]  /*9280*/  FMUL.FTZ R77, R2, R77 ;  /* 0x0000004d024d7220 */ /* 0x000fe40000410000 */
[----:B------:R-:W-:Y:S02]  /*9290*/  FADD.FTZ R0, -R0, R108 ;  /* 0x0000006c00007221 */ /* 0x000fe40000010100 */
[----:B------:R-:W-:Y:S03]  /*92a0*/  FMUL.FTZ R80, R100, R80 ;  /* 0x0000005064507220 */ /* 0x000fe60000410000 */
[----:B--2---:R-:W-:Y:S02]  /*92b0*/  FFMA.FTZ R103, R174, c[0x0][0x2d0], -R164 ;  /* 0x0000b400ae677a23 */ /* 0x004fe400000108a4 */
[----:B------:R-:W-:Y:S02]  /*92c0*/  FMUL.FTZ R0, R0, c[0x0][0x2d0] ;  /* 0x0000b40000007a20 */ /* 0x000fe40000410000 */
[----:B------:R1:W-:Y:S01]  /*92d0*/  MUFU.EX2 R199, R103 ;  /* 0x0000006700c77308 */ /* 0x0003e20000000800 */
[C---:B------:R-:W-:Y:S02]  /*92e0*/  FMUL.FTZ R81, R100.reuse, R81 ;  /* 0x0000005164517220 */ /* 0x040fe40000410000 */
[C---:B------:R-:W-:Y:S02]  /*92f0*/  FMUL.FTZ R82, R3.reuse, R82 ;  /* 0x0000005203527220 */ /* 0x040fe40000410000 */
[C---:B------:R-:W-:Y:S02]  /*9300*/  FMUL.FTZ R83, R3.reuse, R83 ;  /* 0x0000005303537220 */ /* 0x040fe40000410000 */
[C---:B------:R-:W-:Y:S02]  /*9310*/  FMUL.FTZ R96, R100.reuse, R96 ;  /* 0x0000006064607220 */ /* 0x040fe40000410000 */
[C---:B------:R-:W-:Y:S01]  /*9320*/  FMUL.FTZ R97, R100.reuse, R97 ;  /* 0x0000006164617220 */ /* 0x040fe20000410000 */
[----:B------:R-:W2:Y:S01]  /*9330*/  MUFU.EX2 R0, R0 ;  /* 0x0000000000007308 */ /* 0x000ea20000000800 */
[C---:B------:R-:W-:Y:S02]  /*9340*/  FMUL.FTZ R98, R3.reuse, R98 ;  /* 0x0000006203627220 */ /* 0x040fe40000410000 */
[C---:B------:R-:W-:Y:S02]  /*9350*/  FMUL.FTZ R99, R3.reuse, R99 ;  /* 0x0000006303637220 */ /* 0x040fe40000410000 */
[C---:B------:R-:W-:Y:S02]  /*9360*/  FMUL.FTZ R84, R100.reuse, R84 ;  /* 0x0000005464547220 */ /* 0x040fe40000410000 */
[----:B------:R-:W-:Y:S02]  /*9370*/  FMUL.FTZ R85, R100, R85 ;  /* 0x0000005564557220 */ /* 0x000fe40000410000 */
[C---:B------:R-:W-:Y:S02]  /*9380*/  FMUL.FTZ R86, R3.reuse, R86 ;  /* 0x0000005603567220 */ /* 0x040fe40000410000 */
[----:B------:R-:W-:Y:S02]  /*9390*/  FMUL.FTZ R87, R3, R87 ;  /* 0x0000005703577220 */ /* 0x000fe40000410000 */
[C---:B------:R-:W-:Y:S02]  /*93a0*/  FMUL.FTZ R88, R2.reuse, R88 ;  /* 0x0000005802587220 */ /* 0x040fe40000410000 */
[--C-:B-1----:R-:W-:Y:S02]  /*93b0*/  FFMA.FTZ R103, R171, c[0x0][0x2d0], -R102.reuse ;  /* 0x0000b400ab677a23 */ /* 0x102fe40000010866 */
[----:B------:R-:W-:Y:S01]  /*93c0*/  LDSM.16.MT88.4 R168, [R209+0x3880] ;  /* 0x00388000d1a8783b */ /* 0x000fe20000004200 */
[C---:B------:R-:W-:Y:S01]  /*93d0*/  FMUL.FTZ R89, R2.reuse, R89 ;  /* 0x0000005902597220 */ /* 0x040fe20000410000 */
[----:B------:R1:W-:Y:S01]  /*93e0*/  MUFU.EX2 R176, R103 ;  /* 0x0000006700b07308 */ /* 0x0003e20000000800 */
[C---:B------:R-:W-:Y:S02]  /*93f0*/  FMUL.FTZ R92, R2.reuse, R92 ;  /* 0x0000005c025c7220 */ /* 0x040fe40000410000 */
[----:B------:R-:W-:Y:S02]  /*9400*/  FMUL.FTZ R93, R2, R93 ;  /* 0x0000005d025d7220 */ /* 0x000fe40000410000 */
[C---:B--2---:R-:W-:Y:S02]  /*9410*/  FMUL.FTZ R10, R0.reuse, R118 ;  /* 0x00000076000a7220 */ /* 0x044fe40000410000 */
[C---:B------:R-:W-:Y:S02]  /*9420*/  FMUL.FTZ R11, R0.reuse, R119 ;  /* 0x00000077000b7220 */ /* 0x040fe40000410000 */
[----:B------:R-:W2:Y:S01]  /*9430*/  LDSM.16.MT88.4 R116, [R209+0x2480] ;  /* 0x00248000d174783b */ /* 0x000ea20000004200 */
[C---:B------:R-:W-:Y:S02]  /*9440*/  FMUL.FTZ R14, R0.reuse, R122 ;  /* 0x0000007a000e7220 */ /* 0x040fe40000410000 */
[C---:B------:R-:W-:Y:S02]  /*9450*/  FMUL.FTZ R15, R0.reuse, R123 ;  /* 0x0000007b000f7220 */ /* 0x040fe40000410000 */
[C---:B------:R-:W-:Y:S01]  /*9460*/  HMMA.16816.F32 R8, R112.reuse, R20, R8 ;  /* 0x000000147008723c */ /* 0x040fe20000001808 */
[C---:B------:R-:W-:Y:S02]  /*9470*/  FMUL.FTZ R26, R0.reuse, R134 ;  /* 0x00000086001a7220 */ /* 0x040fe40000410000 */
[----:B------:R-:W3:Y:S01]  /*9480*/  LDSM.16.MT88.4 R120, [R210+0x2480] ;  /* 0x00248000d278783b */ /* 0x000ee20000004200 */
[C---:B------:R-:W-:Y:S02]  /*9490*/  FMUL.FTZ R27, R0.reuse, R135 ;  /* 0x00000087001b7220 */ /* 0x040fe40000410000 */
[----:B------:R-:W-:Y:S02]  /*94a0*/  FMUL.FTZ R42, R0, R150 ;  /* 0x00000096002a7220 */ /* 0x000fe40000410000 */
[-C--:B------:R-:W-:Y:S01]  /*94b0*/  HMMA.16816.F32 R12, R112, R22.reuse, R12 ;  /* 0x00000016700c723c */ /* 0x080fe2000000180c */
[C---:B------:R-:W-:Y:S02]  /*94c0*/  FMUL.FTZ R20, R100.reuse, R128 ;  /* 0x0000008064147220 */ /* 0x040fe40000410000 */
[----:B------:R-:W-:Y:S01]  /*94d0*/  LDSM.16.MT88.4 R132, [R209+0x2080] ;  /* 0x00208000d184783b */ /* 0x000fe20000004200 */
[--C-:B-1----:R-:W-:Y:S02]  /*94e0*/  FFMA.FTZ R103, R173, c[0x0][0x2d0], -R102.reuse ;  /* 0x0000b400ad677a23 */ /* 0x102fe40000010866 */
[----:B------:R-:W-:Y:S02]  /*94f0*/  FMUL.FTZ R21, R100, R129 ;  /* 0x0000008164157220 */ /* 0x000fe40000410000 */
[C---:B------:R-:W-:Y:S01]  /*9500*/  HMMA.16816.F32 R16, R160.reuse, R22, R16 ;  /* 0x00000016a010723c */ /* 0x040fe20000001810 */
[----:B------:R1:W-:Y:S03]  /*9510*/  MUFU.EX2 R175, R103 ;  /* 0x0000006700af7308 */ /* 0x0003e60000000800 */
[C---:B------:R-:W-:Y:S02]  /*9520*/  FMUL.FTZ R30, R0.reuse, R138 ;  /* 0x0000008a001e7220 */ /* 0x040fe40000410000 */
[C---:B------:R-:W-:Y:S02]  /*9530*/  FMUL.FTZ R31, R0.reuse, R139 ;  /* 0x0000008b001f7220 */ /* 0x040fe40000410000 */
[C---:B------:R-:W-:Y:S04]  /*9540*/  FMUL.FTZ R22, R3.reuse, R130 ;  /* 0x0000008203167220 */ /* 0x040fe80000410000 */
[----:B------:R-:W-:Y:S02]  /*9550*/  FMUL.FTZ R23, R3, R131 ;  /* 0x0000008303177220 */ /* 0x000fe40000410000 */
[----:B------:R-:W-:Y:S01]  /*9560*/  LDSM.16.MT88.4 R128, [R209+0x2880] ;  /* 0x00288000d180783b */ /* 0x000fe20000004200 */
[C---:B------:R-:W-:Y:S02]  /*9570*/  FMUL.FTZ R43, R0.reuse, R151 ;  /* 0x00000097002b7220 */ /* 0x040fe40000410000 */
[C---:B------:R-:W-:Y:S02]  /*9580*/  FMUL.FTZ R46, R0.reuse, R154 ;  /* 0x0000009a002e7220 */ /* 0x040fe40000410000 */
[-C--:B------:R-:W-:Y:S01]  /*9590*/  HMMA.16816.F32 R20, R160, R36.reuse, R20 ;  /* 0x00000024a014723c */ /* 0x080fe20000001814 */
[C---:B------:R-:W-:Y:S02]  /*95a0*/  FMUL.FTZ R47, R0.reuse, R155 ;  /* 0x0000009b002f7220 */ /* 0x040fe40000410000 */
[C---:B------:R-:W-:Y:S02]  /*95b0*/  FMUL.FTZ R58, R0.reuse, R58 ;  /* 0x0000003a003a7220 */ /* 0x040fe40000410000 */
[C---:B------:R-:W-:Y:S02]  /*95c0*/  FMUL.FTZ R59, R0.reuse, R59 ;  /* 0x0000003b003b7220 */ /* 0x040fe40000410000 */
[----:B-1----:R-:W-:Y:S01]  /*95d0*/  FFMA.FTZ R103, R177, c[0x0][0x2d0], -R102 ;  /* 0x0000b400b1677a23 */ /* 0x002fe20000010866 */
[C---:B------:R-:W-:Y:S01]  /*95e0*/  HMMA.16816.F32 R24, R112.reuse, R36, R24 ;  /* 0x000000247018723c */ /* 0x040fe20000001818 */
[C---:B------:R-:W-:Y:S02]  /*95f0*/  FMUL.FTZ R62, R0.reuse, R62 ;  /* 0x0000003e003e7220 */ /* 0x040fe40000410000 */
[----:B------:R1:W-:Y:S01]  /*9600*/  MUFU.EX2 R173, R103 ;  /* 0x0000006700ad7308 */ /* 0x0003e20000000800 */
[C---:B------:R-:W-:Y:S02]  /*9610*/  FMUL.FTZ R63, R0.reuse, R63 ;  /* 0x0000003f003f7220 */ /* 0x040fe40000410000 */
[----:B------:R-:W-:Y:S02]  /*9620*/  FMUL.FTZ R74, R0, R74 ;  /* 0x0000004a004a7220 */ /* 0x000fe40000410000 */
[-C--:B------:R-:W-:Y:S01]  /*9630*/  HMMA.16816.F32 R28, R112, R38.reuse, R28 ;  /* 0x00000026701c723c */ /* 0x080fe2000000181c */
[--C-:B------:R-:W-:Y:S03]  /*9640*/  FFMA.FTZ R36, R40, c[0x0][0x2d0], -R110.reuse ;  /* 0x0000b40028247a23 */ /* 0x100fe6000001086e */
[----:B------:R-:W-:Y:S01]  /*9650*/  FFMA.FTZ R40, R41, c[0x0][0x2d0], -R110 ;  /* 0x0000b40029287a23 */ /* 0x000fe2000001086e */
[----:B------:R4:W-:Y:S01]  /*9660*/  MUFU.EX2 R226, R36 ;  /* 0x0000002400e27308 */ /* 0x0009e20000000800 */
[----:B------:R-:W-:Y:S02]  /*9670*/  FMUL.FTZ R37, R100, R145 ;  /* 0x0000009164257220 */ /* 0x000fe40000410000 */
[C---:B------:R-:W-:Y:S01]  /*9680*/  HMMA.16816.F32 R32, R160.reuse, R38, R32 ;  /* 0x00000026a020723c */ /* 0x040fe20000001820 */
[----:B------:R-:W-:Y:S03]  /*9690*/  FMUL.FTZ R41, R2, R149 ;  /* 0x0000009502297220 */ /* 0x000fe60000410000 */
[C---:B------:R-:W-:Y:S02]  /*96a0*/  FMUL.FTZ R75, R0.reuse, R75 ;  /* 0x0000004b004b7220 */ /* 0x040fe40000410000 */
[----:B------:R-:W-:Y:S01]  /*96b0*/  FMUL.FTZ R78, R0, R78 ;  /* 0x0000004e004e7220 */ /* 0x000fe20000410000 */
[----:B------:R5:W-:Y:S01]  /*96c0*/  MUFU.EX2 R225, R40 ;  /* 0x0000002800e17308 */ /* 0x000be20000000800 */
[C---:B------:R-:W-:Y:S04]  /*96d0*/  FMUL.FTZ R38, R3.reuse, R146 ;  /* 0x0000009203267220 */ /* 0x040fe80000410000 */
[----:B-1----:R-:W-:Y:S02]  /*96e0*/  FFMA.FTZ R103, R178, c[0x0][0x2d0], -R102 ;  /* 0x0000b400b2677a23 */ /* 0x002fe40000010866 */
[----:B------:R-:W-:Y:S02]  /*96f0*/  FMUL.FTZ R39, R3, R147 ;  /* 0x0000009303277220 */ /* 0x000fe40000410000 */
[C---:B------:R-:W-:Y:S01]  /*9700*/  FMUL.FTZ R79, R0.reuse, R79 ;  /* 0x0000004f004f7220 */ /* 0x040fe20000410000 */
[----:B------:R1:W-:Y:S01]  /*9710*/  MUFU.EX2 R174, R103 ;  /* 0x0000006700ae7308 */ /* 0x0003e20000000800 */
[C---:B------:R-:W-:Y:S02]  /*9720*/  FMUL.FTZ R90, R0.reuse, R90 ;  /* 0x0000005a005a7220 */ /* 0x040fe40000410000 */
[----:B------:R-:W-:Y:S02]  /*9730*/  FMUL.FTZ R91, R0, R91 ;  /* 0x0000005b005b7220 */ /* 0x000fe40000410000 */
[----:B----4-:R-:W-:Y:S02]  /*9740*/  FMUL.FTZ R36, R100, R144 ;  /* 0x0000009064247220 */ /* 0x010fe40000410000 */
[C---:B------:R-:W-:Y:S02]  /*9750*/  FMUL.FTZ R94, R0.reuse, R94 ;  /* 0x0000005e005e7220 */ /* 0x040fe40000410000 */
[----:B------:R-:W-:Y:S03]  /*9760*/  FMUL.FTZ R95, R0, R95 ;  /* 0x0000005f005f7220 */ /* 0x000fe60000410000 */
[-C--:B--2---:R-:W-:Y:S01]  /*9770*/  HMMA.16816.F32 R36, R160, R116.reuse, R36 ;  /* 0x00000074a024723c */ /* 0x084fe20000001824 */
[----:B-----5:R-:W-:Y:S07]  /*9780*/  FMUL.FTZ R40, R2, R148 ;  /* 0x0000009402287220 */ /* 0x020fee0000410000 */
[C---:B------:R-:W-:Y:S01]  /*9790*/  HMMA.16816.F32 R40, R112.reuse, R116, R40 ;  /* 0x000000747028723c */ /* 0x040fe20000001828 */
[--C-:B-1----:R-:W-:Y:S04]  /*97a0*/  FFMA.FTZ R103, R181, c[0x0][0x2d0], -R110.reuse ;  /* 0x0000b400b5677a23 */ /* 0x102fe8000001086e */
[----:B------:R1:W-:Y:S03]  /*97b0*/  MUFU.EX2 R197, R103 ;  /* 0x0000006700c57308 */ /* 0x0003e60000000800 */
[-C--:B------:R-:W-:Y:S08]  /*97c0*/  HMMA.16816.F32 R44, R112, R118.reuse, R44 ;  /* 0x00000076702c723c */ /* 0x080ff0000000182c */
[C---:B------:R-:W-:Y:S01]  /*97d0*/  HMMA.16816.F32 R48, R160.reuse, R118, R48 ;  /* 0x00000076a030723c */ /* 0x040fe20000001830 */
[----:B------:R-:W2:Y:S07]  /*97e0*/  LDSM.16.MT88.4 R116, [R209+0x3080] ;  /* 0x00308000d174783b */ /* 0x000eae0000004200 */
[-C--:B---3--:R-:W-:Y:S01]  /*97f0*/  HMMA.16816.F32 R52, R160, R120.reuse, R52 ;  /* 0x00000078a034723c */ /* 0x088fe20000001834 */
[--C-:B-1----:R-:W-:Y:S07]  /*9800*/  FFMA.FTZ R103, R183, c[0x0][0x2d0], -R110.reuse ;  /* 0x0000b400b7677a23 */ /* 0x102fee000001086e */
[C---:B------:R-:W-:Y:S01]  /*9810*/  HMMA.16816.F32 R56, R112.reuse, R120, R56 ;  /* 0x000000787038723c */ /* 0x040fe20000001838 */
[----:B------:R1:W3:Y:S07]  /*9820*/  MUFU.EX2 R198, R103 ;  /* 0x0000006700c67308 */ /* 0x0002ee0000000800 */
[-C--:B------:R-:W-:Y:S08]  /*9830*/  HMMA.16816.F32 R60, R112, R122.reuse, R60 ;  /* 0x0000007a703c723c */ /* 0x080ff0000000183c */
[C---:B------:R-:W-:Y:S01]  /*9840*/  HMMA.16816.F32 R64, R160.reuse, R122, R64 ;  /* 0x0000007aa040723c */ /* 0x040fe20000001840 */
[----:B------:R-:W4:Y:S07]  /*9850*/  LDSM.16.MT88.4 R120, [R210+0x3080] ;  /* 0x00308000d278783b */ /* 0x000f2e0000004200 */
[-C--:B--2---:R-:W-:Y:S01]  /*9860*/  HMMA.16816.F32 R68, R160, R116.reuse, R68 ;  /* 0x00000074a044723c */ /* 0x084fe20000001844 */
[--C-:B-1----:R-:W-:Y:S03]  /*9870*/  FFMA.FTZ R103, R179, c[0x0][0x2d0], -R111.reuse ;  /* 0x0000b400b3677a23 */ /* 0x102fe6000001086f */
[----:B---3--:R-:W-:Y:S01]  /*9880*/  F2FP.PACK_AB R108, R198, R197 ;  /* 0x000000c5c66c723e */ /* 0x008fe200000000ff */
[----:B------:R1:W-:Y:S03]  /*9890*/  MUFU.EX2 R196, R103 ;  /* 0x0000006700c47308 */ /* 0x0003e60000000800 */
[C---:B------:R-:W-:Y:S08]  /*98a0*/  HMMA.16816.F32 R72, R112.reuse, R116, R72 ;  /* 0x000000747048723c */ /* 0x040ff00000001848 */
[-C--:B------:R-:W-:Y:S08]  /*98b0*/  HMMA.16816.F32 R76, R112, R118.reuse, R76 ;  /* 0x00000076704c723c */ /* 0x080ff0000000184c */
[C---:B------:R-:W-:Y:S01]  /*98c0*/  HMMA.16816.F32 R80, R160.reuse, R118, R80 ;  /* 0x00000076a050723c */ /* 0x040fe20000001850 */
[----:B------:R-:W2:Y:S03]  /*98d0*/  LDSM.16.MT88.4 R116, [R209+0x1c80] ;  /* 0x001c8000d174783b */ /* 0x000ea60000004200 */
[--C-:B-1----:R-:W-:Y:S04]  /*98e0*/  FFMA.FTZ R103, R180, c[0x0][0x2d0], -R111.reuse ;  /* 0x0000b400b4677a23 */ /* 0x102fe8000001086f */
[-C--:B----4-:R-:W-:Y:S01]  /*98f0*/  HMMA.16816.F32 R84, R160, R120.reuse, R84 ;  /* 0x00000078a054723c */ /* 0x090fe20000001854 */
[----:B------:R1:W-:Y:S07]  /*9900*/  MUFU.EX2 R195, R103 ;  /* 0x0000006700c37308 */ /* 0x0003ee0000000800 */
[C---:B------:R-:W-:Y:S07]  /*9910*/  HMMA.16816.F32 R88, R112.reuse, R120, R88 ;  /* 0x000000787058723c */ /* 0x040fee0000001858 */
[----:B------:R-:W-:Y:S01]  /*9920*/  F2FP.PACK_AB R120, R201, R202 ;  /* 0x000000cac978723e */ /* 0x000fe200000000ff */
[-C--:B------:R-:W-:Y:S01]  /*9930*/  HMMA.16816.F32 R92, R112, R122.reuse, R92 ;  /* 0x0000007a705c723c */ /* 0x080fe2000000185c */
[----:B------:R-:W-:Y:S06]  /*9940*/  F2FP.PACK_AB R121, R175, R176 ;  /* 0x000000b0af79723e */ /* 0x000fec00000000ff */
[----:B------:R-:W-:Y:S01]  /*9950*/  F2FP.PACK_AB R112, R225, R226 ;  /* 0x000000e2e170723e */ /* 0x000fe200000000ff */
[----:B------:R-:W-:Y:S01]  /*9960*/  HMMA.16816.F32 R96, R160, R122, R96 ;  /* 0x0000007aa060723c */ /* 0x000fe20000001860 */
[----:B------:R-:W-:Y:S03]  /*9970*/  F2FP.PACK_AB R113, R207, R224 ;  /* 0x000000e0cf71723e */ /* 0x000fe600000000ff */
[--C-:B-1----:R-:W-:Y:S01]  /*9980*/  FFMA.FTZ R103, R192, c[0x0][0x2d0], -R110.reuse ;  /* 0x0000b400c0677a23 */ /* 0x102fe2000001086e */
[----:B------:R-:W-:Y:S01]  /*9990*/  F2FP.PACK_AB R114, R205, R206 ;  /* 0x000000cecd72723e */ /* 0x000fe200000000ff */
[----:B------:R-:W-:Y:S01]  /*99a0*/  FFMA.FTZ R110, R193, c[0x0][0x2d0], -R110 ;  /* 0x0000b400c16e7a23 */ /* 0x000fe2000001086e */
[----:B------:R-:W-:Y:S01]  /*99b0*/  F2FP.PACK_AB R115, R203, R204 ;  /* 0x000000cccb73723e */ /* 0x000fe200000000ff */
[----:B------:R1:W-:Y:S01]  /*99c0*/  MUFU.EX2 R194, R103 ;  /* 0x0000006700c27308 */ /* 0x0003e20000000800 */
[----:B------:R-:W3:Y:S03]  /*99d0*/  LDL.LU R193, [R1+0x14] ;  /* 0x0000140001c17983 */ /* 0x000ee60000300800 */
[----:B------:R-:W-:Y:S02]  /*99e0*/  F2FP.PACK_AB R122, R199, R200 ;  /* 0x000000c8c77a723e */ /* 0x000fe400000000ff */
[-C--:B--2---:R-:W-:Y:S01]  /*99f0*/  HMMA.16816.F32 R4, R112, R116.reuse, R4 ;  /* 0x000000747004723c */ /* 0x084fe20000001804 */
[----:B------:R-:W-:Y:S03]  /*9a00*/  F2FP.PACK_AB R123, R174, R173 ;  /* 0x000000adae7b723e */ /* 0x000fe600000000ff */
[----:B------:R-:W2:Y:S04]  /*9a10*/  MUFU.EX2 R192, R110 ;  /* 0x0000006e00c07308 */ /* 0x000ea80000000800 */
[C---:B------:R-:W-:Y:S08]  /*9a20*/  HMMA.16816.F32 R8, R120.reuse, R116, R8 ;  /* 0x000000747808723c */ /* 0x040ff00000001808 */
[-C--:B------:R-:W-:Y:S01]  /*9a30*/  HMMA.16816.F32 R12, R120, R118.reuse, R12 ;  /* 0x00000076780c723c */ /* 0x080fe2000000180c */
[--C-:B-1----:R-:W-:Y:S02]  /*9a40*/  FFMA.FTZ R103, R188, c[0x0][0x2d0], -R111.reuse ;  /* 0x0000b400bc677a23 */ /* 0x102fe4000001086f */
[----:B------:R-:W4:Y:S01]  /*9a50*/  LDL.LU R188, [R1+0x10] ;  /* 0x0000100001bc7983 */ /* 0x000f220000300800 */
[----:B------:R-:W-:Y:S04]  /*9a60*/  FFMA.FTZ R111, R189, c[0x0][0x2d0], -R111 ;  /* 0x0000b400bd6f7a23 */ /* 0x000fe8000001086f */
[C---:B------:R-:W-:Y:S01]  /*9a70*/  HMMA.16816.F32 R16, R112.reuse, R118, R16 ;  /* 0x000000767010723c */ /* 0x040fe20000001810 */
[----:B------:R1:W-:Y:S01]  /*9a80*/  MUFU.EX2 R183, R103 ;  /* 0x0000006700b77308 */ /* 0x0003e20000000800 */
[----:B------:R-:W5:Y:S02]  /*9a90*/  LDSM.16.MT88.4 R116, [R210+0x2880] ;  /* 0x00288000d274783b */ /* 0x000f640000004200 */
[----:B--2---:R-:W-:Y:S04]  /*9aa0*/  F2FP.PACK_AB R110, R192, R194 ;  /* 0x000000c2c06e723e */ /* 0x004fe800000000ff */
[-C--:B------:R-:W-:Y:S02]  /*9ab0*/  HMMA.16816.F32 R20, R112, R124.reuse, R20 ;  /* 0x0000007c7014723c */ /* 0x080fe40000001814 */
[----:B------:R-:W2:Y:S01]  /*9ac0*/  LDL.LU R189, [R1+0x8] ;  /* 0x0000080001bd7983 */ /* 0x000ea20000300800 */
[----:B------:R-:W5:Y:S05]  /*9ad0*/  MUFU.EX2 R181, R111 ;  /* 0x0000006f00b57308 */ /* 0x000f6a0000000800 */
[C---:B------:R-:W-:Y:S08]  /*9ae0*/  HMMA.16816.F32 R24, R120.reuse, R124, R24 ;  /* 0x0000007c7818723c */ /* 0x040ff00000001818 */
[-C--:B------:R-:W-:Y:S01]  /*9af0*/  HMMA.16816.F32 R28, R120, R126.reuse, R28 ;  /* 0x0000007e781c723c */ /* 0x080fe2000000181c */
[--C-:B-1----:R-:W-:Y:S02]  /*9b00*/  FFMA.FTZ R103, R185, c[0x0][0x2d0], -R164.reuse ;  /* 0x0000b400b9677a23 */ /* 0x102fe400000108a4 */
[----:B------:R-:W3:Y:S02]  /*9b10*/  LDL.LU R185, [R1+0xc] ;  /* 0x00000c0001b97983 */ /* 0x000ee40000300800 */
[----:B------:R1:W-:Y:S03]  /*9b20*/  MUFU.EX2 R180, R103 ;  /* 0x0000006700b47308 */ /* 0x0003e60000000800 */
[C---:B------:R-:W-:Y:S01]  /*9b30*/  HMMA.16816.F32 R32, R112.reuse, R126, R32 ;  /* 0x0000007e7020723c */ /* 0x040fe20000001820 */
[----:B------:R-:W1:Y:S03]  /*9b40*/  LDSM.16.MT88.4 R124, [R209+0x3480] ;  /* 0x00348000d17c783b */ /* 0x000e660000004200 */
[----:B-----5:R-:W-:Y:S04]  /*9b50*/  F2FP.PACK_AB R111, R181, R183 ;  /* 0x000000b7b56f723e */ /* 0x020fe800000000ff */
[-C--:B------:R-:W-:Y:S08]  /*9b60*/  HMMA.16816.F32 R36, R112, R128.reuse, R36 ;  /* 0x000000807024723c */ /* 0x080ff00000001824 */
[C---:B------:R-:W-:Y:S01]  /*9b70*/  HMMA.16816.F32 R40, R120.reuse, R128, R40 ;  /* 0x000000807828723c */ /* 0x040fe20000001828 */
[--C-:B-1----:R-:W-:Y:S07]  /*9b80*/  FFMA.FTZ R103, R187, c[0x0][0x2d0], -R164.reuse ;  /* 0x0000b400bb677a23 */ /* 0x102fee00000108a4 */
[-C--:B------:R-:W-:Y:S01]  /*9b90*/  HMMA.16816.F32 R44, R120, R130.reuse, R44 ;  /* 0x00000082782c723c */ /* 0x080fe2000000182c */
[----:B------:R1:W5:Y:S07]  /*9ba0*/  MUFU.EX2 R178, R103 ;  /* 0x0000006700b27308 */ /* 0x00036e0000000800 */
[C---:B------:R-:W-:Y:S01]  /*9bb0*/  HMMA.16816.F32 R48, R112.reuse, R130, R48 ;  /* 0x000000827030723c */ /* 0x040fe20000001830 */
[----:B------:R-:W5:Y:S07]  /*9bc0*/  LDSM.16.MT88.4 R128, [R210+0x3480] ;  /* 0x00348000d280783b */ /* 0x000f6e0000004200 */
[-C--:B------:R-:W-:Y:S08]  /*9bd0*/  HMMA.16816.F32 R52, R112, R116.reuse, R52 ;  /* 0x000000747034723c */ /* 0x080ff00000001834 */
[C---:B------:R-:W-:Y:S01]  /*9be0*/  HMMA.16816.F32 R56, R120.reuse, R116, R56 ;  /* 0x000000747838723c */ /* 0x040fe20000001838 */
[--C-:B-1----:R-:W-:Y:S03]  /*9bf0*/  FFMA.FTZ R103, R190, c[0x0][0x2d0], -R164.reuse ;  /* 0x0000b400be677a23 */ /* 0x102fe600000108a4 */
[----:B------:R-:W-:Y:S01]  /*9c00*/  FFMA.FTZ R164, R191, c[0x0][0x2d0], -R164 ;  /* 0x0000b400bfa47a23 */ /* 0x000fe200000108a4 */
[----:B------:R1:W-:Y:S01]  /*9c10*/  MUFU.EX2 R179, R103 ;  /* 0x0000006700b37308 */ /* 0x0003e20000000800 */
[----:B-----5:R-:W-:Y:S02]  /*9c20*/  F2FP.PACK_AB R160, R178, R180 ;  /* 0x000000b4b2a0723e */ /* 0x020fe400000000ff */
[-C--:B------:R-:W-:Y:S07]  /*9c30*/  HMMA.16816.F32 R60, R120, R118.reuse, R60 ;  /* 0x00000076783c723c */ /* 0x080fee000000183c */
[----:B------:R5:W5:Y:S01]  /*9c40*/  MUFU.EX2 R177, R164 ;  /* 0x000000a400b17308 */ /* 0x000b620000000800 */
[C---:B------:R-:W-:Y:S08]  /*9c50*/  HMMA.16816.F32 R64, R112.reuse, R118, R64 ;  /* 0x000000767040723c */ /* 0x040ff00000001840 */
[-C--:B------:R-:W-:Y:S01]  /*9c60*/  HMMA.16816.F32 R68, R112, R124.reuse, R68 ;  /* 0x0000007c7044723c */ /* 0x080fe20000001844 */
[--C-:B-1----:R-:W-:Y:S07]  /*9c70*/  FFMA.FTZ R103, R182, c[0x0][0x2d0], -R102.reuse ;  /* 0x0000b400b6677a23 */ /* 0x102fee0000010866 */
[C---:B------:R-:W-:Y:S01]  /*9c80*/  HMMA.16816.F32 R72, R120.reuse, R124, R72 ;  /* 0x0000007c7848723c */ /* 0x040fe20000001848 */
[----:B------:R1:W-:Y:S01]  /*9c90*/  MUFU.EX2 R172, R103 ;  /* 0x0000006700ac7308 */ /* 0x0003e20000000800 */
[----:B-----5:R-:W5:Y:S06]  /*9ca0*/  LDSM.16.MT88.4 R164, [R210+0x2c80] ;  /* 0x002c8000d2a4783b */ /* 0x020f6c0000004200 */
[-C--:B------:R-:W-:Y:S01]  /*9cb0*/  HMMA.16816.F32 R76, R120, R126.reuse, R76 ;  /* 0x0000007e784c723c */ /* 0x080fe2000000184c */
[----:B------:R-:W-:Y:S07]  /*9cc0*/  F2FP.PACK_AB R162, R177, R179 ;  /* 0x000000b3b1a2723e */ /* 0x000fee00000000ff */
[C---:B------:R-:W-:Y:S08]  /*9cd0*/  HMMA.16816.F32 R80, R112.reuse, R126, R80 ;  /* 0x0000007e7050723c */ /* 0x040ff00000001850 */
[-C--:B------:R-:W-:Y:S01]  /*9ce0*/  HMMA.16816.F32 R84, R112, R128.reuse, R84 ;  /* 0x000000807054723c */ /* 0x080fe20000001854 */
[--C-:B-1----:R-:W-:Y:S04]  /*9cf0*/  FFMA.FTZ R103, R184, c[0x0][0x2d0], -R102.reuse ;  /* 0x0000b400b8677a23 */ /* 0x102fe80000010866 */
[----:B------:R1:W1:Y:S03]  /*9d00*/  MUFU.EX2 R107, R103 ;  /* 0x00000067006b7308 */ /* 0x0002660000000800 */
[C---:B------:R-:W-:Y:S08]  /*9d10*/  HMMA.16816.F32 R88, R120.reuse, R128, R88 ;  /* 0x000000807858723c */ /* 0x040ff00000001858 */
[-C--:B------:R-:W-:Y:S08]  /*9d20*/  HMMA.16816.F32 R92, R120, R130.reuse, R92 ;  /* 0x00000082785c723c */ /* 0x080ff0000000185c */
[----:B------:R-:W-:Y:S01]  /*9d30*/  HMMA.16816.F32 R96, R112, R130, R96 ;  /* 0x000000827060723c */ /* 0x000fe20000001860 */
[--C-:B-1----:R-:W-:Y:S03]  /*9d40*/  FFMA.FTZ R103, R186, c[0x0][0x2d0], -R102.reuse ;  /* 0x0000b400ba677a23 */ /* 0x102fe60000010866 */
[----:B------:R-:W-:Y:S01]  /*9d50*/  F2FP.PACK_AB R161, R107, R172 ;  /* 0x000000ac6ba1723e */ /* 0x000fe200000000ff */
[----:B------:R-:W-:Y:S01]  /*9d60*/  FFMA.FTZ R102, R109, c[0x0][0x2d0], -R102 ;  /* 0x0000b4006d667a23 */ /* 0x000fe20000010866 */
[----:B------:R-:W-:Y:S01]  /*9d70*/  F2FP.PACK_AB R109, R195, R196 ;  /* 0x000000c4c36d723e */ /* 0x000fe200000000ff */
[----:B------:R-:W-:Y:S06]  /*9d80*/  MUFU.EX2 R103, R103 ;  /* 0x0000006700677308 */ /* 0x000fec0000000800 */
[-C--:B------:R-:W-:Y:S01]  /*9d90*/  HMMA.16816.F32 R112, R108, R132.reuse, R4 ;  /* 0x000000846c70723c */ /* 0x080fe20000001804 */
[----:B------:R-:W1:Y:S03]  /*9da0*/  LDSM.16.MT88.4 R4, [R210+0x3880] ;  /* 0x00388000d204783b */ /* 0x000e660000004200 */
[----:B------:R-:W5:Y:S02]  /*9db0*/  MUFU.EX2 R102, R102 ;  /* 0x0000006600667308 */ /* 0x000f640000000800 */
[----:B-----5:R-:W-:Y:S07]  /*9dc0*/  F2FP.PACK_AB R163, R102, R103 ;  /* 0x0000006766a3723e */ /* 0x020fee00000000ff */
[C---:B------:R-:W-:Y:S01]  /*9dd0*/  HMMA.16816.F32 R116, R160.reuse, R132, R8 ;  /* 0x00000084a074723c */ /* 0x040fe20000001808 */
[----:B------:R-:W5:Y:S07]  /*9de0*/  LDL R11, [R1+0x18] ;  /* 0x00001800010b7983 */ /* 0x000f6e0000100800 */
        /* <DEDUP_REMOVED lines=9> */
[C---:B------:R-:W-:Y:S01]  /*9e80*/  HMMA.16816.F32 R156, R108.reuse, R158, R48 ;  /* 0x0000009e6c9c723c */ /* 0x040fe20000001830 */
[----:B----4-:R-:W-:Y:S07]  /*9e90*/  FFMA.FTZ R9, R2, R188, R235 ;  /* 0x000000bc02097223 */ /* 0x010fee00000100eb */
[-C--:B------:R-:W-:Y:S08]  /*9ea0*/  HMMA.16816.F32 R52, R108, R164.reuse, R52 ;  /* 0x000000a46c34723c */ /* 0x080ff00000001834 */
[C---:B------:R-:W-:Y:S01]  /*9eb0*/  HMMA.16816.F32 R56, R160.reuse, R164, R56 ;  /* 0x000000a4a038723c */ /* 0x040fe20000001838 */
[----:B--2---:R-:W-:Y:S04]  /*9ec0*/  FFMA.FTZ R3, R3, R189, R241 ;  /* 0x000000bd03037223 */ /* 0x004fe800000100f1 */
[----:B------:R-:W-:Y:S03]  /*9ed0*/  FADD.FTZ R8, R240, R3 ;  /* 0x00000003f0087221 */ /* 0x000fe60000010000 */
[-C--:B------:R-:W-:Y:S01]  /*9ee0*/  HMMA.16816.F32 R60, R160, R166.reuse, R60 ;  /* 0x000000a6a03c723c */ /* 0x080fe2000000183c */
[----:B------:R-:W-:Y:S03]  /*9ef0*/  FADD.FTZ R3, R236, R9 ;  /* 0x00000009ec037221 */ /* 0x000fe60000010000 */
[----:B------:R-:W-:Y:S02]  /*9f00*/  FADD.FTZ R8, R238, R8 ;  /* 0x00000008ee087221 */ /* 0x000fe40000010000 */
[----:B------:R-:W-:Y:S02]  /*9f10*/  FADD.FTZ R10, R234, R3 ;  /* 0x00000003ea0a7221 */ /* 0x000fe40000010000 */
[C---:B------:R-:W-:Y:S01]  /*9f20*/  HMMA.16816.F32 R64, R108.reuse, R166, R64 ;  /* 0x000000a66c40723c */ /* 0x040fe20000001840 */
[----:B---3--:R-:W-:Y:S03]  /*9f30*/  FFMA.FTZ R3, R0, R193, R230 ;  /* 0x000000c100037223 */ /* 0x008fe600000100e6 */
[----:B------:R-:W-:Y:S02]  /*9f40*/  FFMA.FTZ R100, R100, R185, R245 ;  /* 0x000000b964647223 */ /* 0x000fe400000100f5 */
[----:B------:R-:W-:Y:S02]  /*9f50*/  FADD.FTZ R3, R231, R3 ;  /* 0x00000003e7037221 */ /* 0x000fe40000010000 */
[----:B------:R-:W-:Y:S01]  /*9f60*/  FADD.FTZ R2, R244, R100 ;  /* 0x00000064f4027221 */ /* 0x000fe20000010000 */
[-C--:B------:R-:W-:Y:S03]  /*9f70*/  HMMA.16816.F32 R68, R108, R168.reuse, R68 ;  /* 0x000000a86c44723c */ /* 0x080fe60000001844 */
[----:B------:R-:W-:Y:S01]  /*9f80*/  FADD.FTZ R2, R243, R2 ;  /* 0x00000002f3027221 */ /* 0x000fe20000010000 */
[-C--:B------:R-:W-:Y:S01]  /*9f90*/  MOV R100, R101.reuse ;  /* 0x0000006500647202 */ /* 0x080fe20000000f00 */
[----:B------:R-:W-:Y:S02]  /*9fa0*/  FADD.FTZ R0, R237, R10 ;  /* 0x0000000aed007221 */ /* 0x000fe40000010000 */
[----:B------:R-:W-:Y:S01]  /*9fb0*/  FADD.FTZ R9, R242, R2 ;  /* 0x00000002f2097221 */ /* 0x000fe20000010000 */
[C---:B------:R-:W-:Y:S01]  /*9fc0*/  HMMA.16816.F32 R72, R160.reuse, R168, R72 ;  /* 0x000000a8a048723c */ /* 0x040fe20000001848 */
[----:B------:R-:W-:Y:S03]  /*9fd0*/  FADD.FTZ R2, R239, R8 ;  /* 0x00000008ef027221 */ /* 0x000fe60000010000 */
[----:B------:R-:W-:Y:S02]  /*9fe0*/  FADD.FTZ R9, R226, R9 ;  /* 0x00000009e2097221 */ /* 0x000fe40000010000 */
[----:B------:R-:W-:Y:S02]  /*9ff0*/  FADD.FTZ R3, R232, R3 ;  /* 0x00000003e8037221 */ /* 0x000fe40000010000 */
[----:B------:R-:W-:Y:S01]  /*a000*/  FADD.FTZ R10, R224, R2 ;  /* 0x00000002e00a7221 */ /* 0x000fe20000010000 */
[-C--:B------:R-:W-:Y:S03]  /*a010*/  HMMA.16816.F32 R76, R160, R170.reuse, R76 ;  /* 0x000000aaa04c723c */ /* 0x080fe6000000184c */
[----:B------:R-:W-:Y:S02]  /*a020*/  FADD.FTZ R8, R202, R0 ;  /* 0x00000000ca087221 */ /* 0x000fe40000010000 */
[----:B------:R-:W-:Y:S02]  /*a030*/  FADD.FTZ R2, R225, R9 ;  /* 0x00000009e1027221 */ /* 0x000fe40000010000 */
[----:B------:R-:W-:Y:S01]  /*a040*/  FADD.FTZ R3, R233, R3 ;  /* 0x00000003e9037221 */ /* 0x000fe20000010000 */
[C---:B------:R-:W-:Y:S01]  /*a050*/  HMMA.16816.F32 R80, R108.reuse, R170, R80 ;  /* 0x000000aa6c50723c */ /* 0x040fe20000001850 */
[----:B------:R-:W-:Y:S03]  /*a060*/  FADD.FTZ R0, R207, R10 ;  /* 0x0000000acf007221 */ /* 0x000fe60000010000 */
[----:B------:R-:W-:Y:S02]  /*a070*/  FADD.FTZ R9, R201, R8 ;  /* 0x00000008c9097221 */ /* 0x000fe40000010000 */
[----:B------:R-:W-:Y:S02]  /*a080*/  FADD.FTZ R10, R206, R2 ;  /* 0x00000002ce0a7221 */ /* 0x000fe40000010000 */
[----:B------:R-:W-:Y:S01]  /*a090*/  FADD.FTZ R3, R176, R3 ;  /* 0x00000003b0037221 */ /* 0x000fe20000010000 */
[-C--:B-1----:R-:W-:Y:S03]  /*a0a0*/  HMMA.16816.F32 R84, R108, R4.reuse, R84 ;  /* 0x000000046c54723c */ /* 0x082fe60000001854 */
[----:B------:R-:W-:Y:S02]  /*a0b0*/  FADD.FTZ R8, R204, R0 ;  /* 0x00000000cc087221 */ /* 0x000fe40000010000 */
[----:B------:R-:W-:Y:S02]  /*a0c0*/  FADD.FTZ R2, R200, R9 ;  /* 0x00000009c8027221 */ /* 0x000fe40000010000 */
[----:B------:R-:W-:Y:S01]  /*a0d0*/  FADD.FTZ R3, R175, R3 ;  /* 0x00000003af037221 */ /* 0x000fe20000010000 */
[C---:B------:R-:W-:Y:S01]  /*a0e0*/  HMMA.16816.F32 R88, R160.reuse, R4, R88 ;  /* 0x00000004a058723c */ /* 0x040fe20000001858 */
[----:B------:R-:W-:Y:S03]  /*a0f0*/  FADD.FTZ R0, R205, R10 ;  /* 0x0000000acd007221 */ /* 0x000fe60000010000 */
[----:B------:R-:W-:Y:S03]  /*a100*/  FADD.FTZ R3, R173, R3 ;  /* 0x00000003ad037221 */ /* 0x000fe60000010000 */
[----:B------:R-:W-:Y:S01]  /*a110*/  FADD.FTZ R5, R203, R8 ;  /* 0x00000008cb057221 */ /* 0x000fe20000010000 */
[-C--:B------:R-:W-:Y:S01]  /*a120*/  HMMA.16816.F32 R92, R160, R6.reuse, R92 ;  /* 0x00000006a05c723c */ /* 0x080fe2000000185c */
[----:B------:R-:W-:Y:S03]  /*a130*/  FADD.FTZ R8, R199, R2 ;  /* 0x00000002c7087221 */ /* 0x000fe60000010000 */
[----:B------:R-:W-:Y:S02]  /*a140*/  FADD.FTZ R4, R197, R0 ;  /* 0x00000000c5047221 */ /* 0x000fe40000010000 */
[----:B------:R-:W-:Y:S02]  /*a150*/  FADD.FTZ R2, R196, R5 ;  /* 0x00000005c4027221 */ /* 0x000fe40000010000 */
[----:B------:R-:W-:Y:S01]  /*a160*/  FADD.FTZ R3, R174, R3 ;  /* 0x00000003ae037221 */ /* 0x000fe20000010000 */
[----:B------:R-:W-:Y:S03]  /*a170*/  HMMA.16816.F32 R96, R108, R6, R96 ;  /* 0x000000066c60723c */ /* 0x000fe60000001860 */
[----:B------:R-:W-:Y:S02]  /*a180*/  FADD.FTZ R0, R180, R8 ;  /* 0x00000008b4007221 */ /* 0x000fe40000010000 */
[----:B------:R-:W-:Y:S02]  /*a190*/  FADD.FTZ R4, R198, R4 ;  /* 0x00000004c6047221 */ /* 0x000fe40000010000 */
[----:B------:R-:W-:Y:S01]  /*a1a0*/  FADD.FTZ R5, R195, R2 ;  /* 0x00000002c3057221 */ /* 0x000fe20000010000 */
[----:B------:R-:W-:Y:S01]  /*a1b0*/  MOV R108, R101 ;  /* 0x00000065006c7202 */ /* 0x000fe20000000f00 */
[----:B------:R-:W-:Y:S03]  /*a1c0*/  FADD.FTZ R2, R172, R3 ;  /* 0x00000003ac027221 */ /* 0x000fe60000010000 */
[----:B------:R-:W-:Y:S02]  /*a1d0*/  FADD.FTZ R3, R178, R0 ;  /* 0x00000000b2037221 */ /* 0x000fe40000010000 */
[----:B------:R-:W-:Y:S02]  /*a1e0*/  FADD.FTZ R0, R194, R4 ;  /* 0x00000004c2007221 */ /* 0x000fe40000010000 */
[----:B------:R-:W-:Y:S02]  /*a1f0*/  FADD.FTZ R4, R183, R5 ;  /* 0x00000005b7047221 */ /* 0x000fe40000010000 */
[----:B------:R-:W-:Y:S02]  /*a200*/  FADD.FTZ R5, R192, R0 ;  /* 0x00000000c0057221 */ /* 0x000fe40000010000 */
[----:B------:R-:W-:Y:S02]  /*a210*/  FADD.FTZ R4, R181, R4 ;  /* 0x00000004b5047221 */ /* 0x000fe40000010000 */
[----:B------:R-:W-:Y:S01]  /*a220*/  FADD.FTZ R2, R107, R2 ;  /* 0x000000026b027221 */ /* 0x000fe20000010000 */
[----:B------:R1:W-:Y:S01]  /*a230*/  STL [R1+0xc], R5 ;  /* 0x00000c0501007387 */ /* 0x0003e20000100800 */
[----:B------:R-:W-:Y:S01]  /*a240*/  FADD.FTZ R3, R179, R3 ;  /* 0x00000003b3037221 */ /* 0x000fe20000010000 */
[----:B------:R-:W-:Y:S01]  /*a250*/  MOV R107, R104 ;  /* 0x00000068006b7202 */ /* 0x000fe20000000f00 */
[----:B------:R-:W-:Y:S01]  /*a260*/  FADD.FTZ R0, R103, R2 ;  /* 0x0000000267007221 */ /* 0x000fe20000010000 */
[----:B------:R1:W-:Y:S01]  /*a270*/  STL [R1+0x8], R4 ;  /* 0x0000080401007387 */ /* 0x0003e20000100800 */
[----:B------:R-:W-:Y:S01]  /*a280*/  FADD.FTZ R2, R177, R3 ;  /* 0x00000003b1027221 */ /* 0x000fe20000010000 */
[----:B------:R-:W-:Y:S01]  /*a290*/  MOV R103, R105 ;  /* 0x0000006900677202 */ /* 0x000fe20000000f00 */
[----:B------:R-:W-:Y:S01]  /*a2a0*/  FADD.FTZ R0, R102, R0 ;  /* 0x0000000066007221 */ /* 0x000fe20000010000 */
[----:B------:R-:W-:Y:S02]  /*a2b0*/  MOV R102, R106 ;  /* 0x0000006a00667202 */ /* 0x000fe40000000f00 */
[----:B------:R1:W-:Y:S04]  /*a2c0*/  STL [R1+0x10], R2 ;  /* 0x0000100201007387 */ /* 0x0003e80000100800 */
[----:B------:R1:W-:Y:S01]  /*a2d0*/  STL [R1+0x14], R0 ;  /* 0x0000140001007387 */ /* 0x0003e20000100800 */
[C---:B-----5:R-:W-:Y:S02]  /*a2e0*/  ISETP.GT.AND P0, PT, R222.reuse, R11, PT ;  /* 0x0000000bde00720c */ /* 0x060fe40003f04270 */
[----:B------:R-:W-:Y:S11]  /*a2f0*/  IADD3 R222, R222, -0x1, RZ ;  /* 0xffffffffdede7810 */ /* 0x000ff60007ffe0ff */
[----:B-1----:R-:W-:-:S05]  /*a300*/  @P0 BRA `(.L_x_304) ;  /* 0xffffbba000000947 */ /* 0x002fca000383ffff */
.L_x_285:
[----:B------:R-:W-:Y:S01]  /*a310*/  IMAD.MOV.U32 R0, RZ, RZ, c[0x0][0x2c4] ;  /* 0x0000b100ff007624 */ /* 0x000fe200078e00ff */
[----:B------:R-:W-:Y:S01]  /*a320*/  IADD3 R2, R227, 0x1, -R229 ;  /* 0x00000001e3027810 */ /* 0x000fe20007ffe8e5 */
[----:B------:R-:W-:-:S03]  /*a330*/  IMAD.MOV.U32 R4, RZ, RZ, c[0x0][0x32c] ;  /* 0x0000cb00ff047624 */ /* 0x000fc600078e00ff */
[----:B------:R-:W-:Y:S02]  /*a340*/  ISETP.NE.AND P1, PT, R0, 0x1, PT ;  /* 0x000000010000780c */ /* 0x000fe40003f25270 */
[----:B------:R-:W2:Y:S01]  /*a350*/  S2R R0, SR_CTAID.X ;  /* 0x0000000000007919 */ /* 0x000ea20000002500 */
[----:B------:R-:W-:Y:S02]  /*a360*/  ISETP.GE.AND P0, PT, R4, 0x1, PT ;  /* 0x000000010400780c */ /* 0x000fe40003f06270 */
[----:B--2---:R-:W-:-:S08]  /*a370*/  LEA R0, R0, 0x7f, 0x7 ;  /* 0x0000007f00007811 */ /* 0x004fd000078e38ff */
[----:B-1----:R-:W-:-:S05]  /*a380*/  @P1 IMAD.HI.U32 R3, R0, c[0x0][0x2c8], RZ ;  /* 0x0000b20000031a27 */ /* 0x002fca00078e00ff */
[----:B------:R-:W-:-:S05]  /*a390*/  @P1 SHF.R.U32.HI R0, RZ, c[0x0][0x2cc], R3 ;  /* 0x0000b300ff001a19 */ /* 0x000fca0000011603 */
[----:B------:R-:W-:-:S05]  /*a3a0*/  IMAD.IADD R0, R2, 0x1, R0 ;  /* 0x0000000102007824 */ /* 0x000fca00078e0200 */
[----:B------:R-:W-:Y:S01]  /*a3b0*/  IADD3 R2, R0, -c[0x0][0x324], RZ ;  /* 0x8000c90000027a10 */ /* 0x000fe20007ffe0ff */
[----:B------:R-:W-:Y:S05]  /*a3c0*/  @!P0 BRA `(.L_x_305) ;  /* 0x000000f000008947 */ /* 0x000fea0003800000 */
        /* <DEDUP_REMOVED lines=9> */
.L_x_306:
[----:B------:R-:W-:-:S04]  /*a460*/  MOV R3, c[0x0][0x32c] ;  /* 0x0000cb0000037a02 */ /* 0x000fc80000000f00 */
[----:B------:R-:W-:-:S13]  /*a470*/  ISETP.NE.AND P0, PT, R3, 0x1, PT ;  /* 0x000000010300780c */ /* 0x000fda0003f05270 */
[----:B------:R-:W-:-:S05]  /*a480*/  @P0 IMAD.HI.U32 R3, R0, c[0x0][0x330], RZ ;  /* 0x0000cc0000030a27 */ /* 0x000fca00078e00ff */
[----:B------:R-:W-:-:S05]  /*a490*/  @P0 SHF.R.U32.HI R0, RZ, c[0x0][0x334], R3 ;  /* 0x0000cd00ff000a19 */ /* 0x000fca0000011603 */
.L_x_307:
[----:B------:R-:W-:-:S05]  /*a4a0*/  IMAD R0, R0, c[0x0][0x32c], RZ ;  /* 0x0000cb0000007a24 */ /* 0x000fca00078e02ff */
[----:B------:R-:W-:-:S03]  /*a4b0*/  IMNMX R2, R2, R0, !PT ;  /* 0x0000000002027217 */ /* 0x000fc60007800200 */
.L_x_305:
[----:B------:R-:W2:Y:S01]  /*a4c0*/  LDL R3, [R1+0x48] ;  /* 0x0000480001037983 */ /* 0x000ea20000100800 */
[----:B------:R-:W-:-:S05]  /*a4d0*/  IADD3 R2, R2, 0x2f, RZ ;  /* 0x0000002f02027810 */ /* 0x000fca0007ffe0ff */
[----:B------:R-:W-:-:S05]  /*a4e0*/  IMAD.HI R2, R2, 0x2aaaaaab, RZ ;  /* 0x2aaaaaab02027827 */ /* 0x000fca00078e02ff */
[----:B------:R-:W-:-:S04]  /*a4f0*/  SHF.R.U32.HI R0, RZ, 0x1f, R2 ;  /* 0x0000001fff007819 */ /* 0x000fc80000011602 */
[----:B------:R-:W-:-:S04]  /*a500*/  LEA.HI.SX32 R0, R2, R0, 0x1d ;  /* 0x0000000002007211 */ /* 0x000fc800078feaff */
[----:B--2---:R-:W-:-:S04]  /*a510*/  IMNMX R3, R3, R0, !PT ;  /* 0x0000000003037217 */ /* 0x004fc80007800200 */
[----:B------:R-:W-:Y:S01]  /*a520*/  ISETP.GE.AND P0, PT, R222, R3, PT ;  /* 0x00000003de00720c */ /* 0x000fe20003f06270 */
[----:B------:R1:W-:-:S12]  /*a530*/  STL [R1+0x58], R3 ;  /* 0x0000580301007387 */ /* 0x0003d80000100800 */
[----:B------:R-:W-:Y:S05]  /*a540*/  @!P0 BRA `(.L_x_308) ;  /* 0x0000325000008947 */ /* 0x000fea0003800000 */
[----:B------:R-:W2:Y:S04]  /*a550*/  LDL.64 R10, [R1+0x40] ;  /* 0x00004000010a7983 */ /* 0x000ea80000100a00 */
[----:B------:R-:W3:Y:S04]  /*a560*/  LDL.64 R8, [R1+0x38] ;  /* 0x0000380001087983 */ /* 0x000ee80000100a00 */
[----:B------:R-:W4:Y:S04]  /*a570*/  LDL.64 R6, [R1+0x30] ;  /* 0x0000300001067983 */ /* 0x000f280000100a00 */
[----:B------:R-:W5:Y:S01]  /*a580*/  LDL.64 R4, [R1+0x28] ;  /* 0x0000280001047983 */ /* 0x000f620000100a00 */
[----:B--2---:R-:W-:-:S05]  /*a590*/  IADD3 R2, P0, R10, 0x20, RZ ;  /* 0x000000200a027810 */ /* 0x004fca0007f1e0ff */
[--C-:B---3--:R-:W-:Y:S01]  /*a5a0*/  IMAD.X R0, RZ, RZ, R9.reuse, P0 ;  /* 0x000000ffff007224 */ /* 0x108fe200000e0609 */
[----:B-1----:R-:W-:Y:S01]  /*a5b0*/  IADD3 R3, P0, R10, 0x40, RZ ;  /* 0x000000400a037810 */ /* 0x002fe20007f1e0ff */
[----:B------:R1:W-:Y:S04]  /*a5c0*/  STL [R1+0x24], R2 ;  /* 0x0000240201007387 */ /* 0x0003e80000100800 */
[----:B------:R4:W-:Y:S04]  /*a5d0*/  STL [R1+0x20], R0 ;  /* 0x0000200001007387 */ /* 0x0009e80000100800 */
[----:B------:R5:W-:Y:S01]  /*a5e0*/  STL [R1+0x1c], R3 ;  /* 0x00001c0301007387 */ /* 0x000be20000100800 */
[----:B-1----:R-:W-:Y:S01]  /*a5f0*/  IMAD.X R2, RZ, RZ, R9, P0 ;  /* 0x000000ffff027224 */ /* 0x002fe200000e0609 */
[----:B----4-:R-:W-:-:S04]  /*a600*/  IADD3 R0, P0, R6, 0x20, RZ ;  /* 0x0000002006007810 */ /* 0x010fc80007f1e0ff */
[----:B------:R1:W-:Y:S01]  /*a610*/  STL [R1+0x18], R2 ;  /* 0x0000180201007387 */ /* 0x0003e20000100800 */
[----:B-----5:R-:W-:-:S03]  /*a620*/  IMAD.X R3, RZ, RZ, R5, P0 ;  /* 0x000000ffff037224 */ /* 0x020fc600000e0605 */
[----:B------:R2:W-:Y:S04]  /*a630*/  STL [R1+0x68], R0 ;  /* 0x0000680001007387 */ /* 0x0005e80000100800 */
[----:B------:R3:W-:Y:S01]  /*a640*/  STL [R1+0x64], R3 ;  /* 0x0000640301007387 */ /* 0x0007e20000100800 */
[----:B-1----:R-:W-:-:S05]  /*a650*/  IADD3 R2, P0, R6, 0x40, RZ ;  /* 0x0000004006027810 */ /* 0x002fca0007f1e0ff */
[----:B--2---:R-:W-:-:S05]  /*a660*/  IMAD.X R0, RZ, RZ, R5, P0 ;  /* 0x000000ffff007224 */ /* 0x004fca00000e0605 */
[----:B------:R3:W-:Y:S04]  /*a670*/  STL [R1+0x5c], R0 ;  /* 0x00005c0001007387 */ /* 0x0007e80000100800 */
[----:B------:R3:W-:Y:S02]  /*a680*/  STL [R1+0x60], R2 ;  /* 0x0000600201007387 */ /* 0x0007e40000100800 */
.L_x_311:
[----:B------:R-:W2:Y:S01]  /*a690*/  LDL R103, [R1+0x48] ;  /* 0x0000480001677983 */ /* 0x000ea20000100800 */
[----:B------:R-:W-:Y:S04]  /*a6a0*/  DEPBAR.LE SB0, 0x0 ;  /* 0x000080000000791a */ /* 0x000fe80000000000 */
[----:B------:R-:W-:Y:S01]  /*a6b0*/  BAR.SYNC.DEFER_BLOCKING 0x0 ;  /* 0x0000000000007b1d */ /* 0x000fe20000010000 */
[C---:B------:R-:W-:Y:S01]  /*a6c0*/  LOP3.LUT P5, RZ, R228.reuse, 0x200, RZ, 0xc0, !PT ;  /* 0x00000200e4ff7812 */ /* 0x040fe200078ac0ff */
[----:B---3--:R-:W-:Y:S01]  /*a6d0*/  IMAD.MOV.U32 R2, RZ, RZ, R106 ;  /* 0x000000ffff027224 */ /* 0x008fe200078e006a */
[C---:B------:R-:W-:Y:S01]  /*a6e0*/  LOP3.LUT P4, RZ, R228.reuse, 0x80, RZ, 0xc0, !PT ;  /* 0x00000080e4ff7812 */ /* 0x040fe2000788c0ff */
[----:B------:R-:W-:Y:S01]  /*a6f0*/  IMAD.MOV.U32 R3, RZ, RZ, R105 ;  /* 0x000000ffff037224 */ /* 0x000fe200078e0069 */
[----:B------:R-:W-:Y:S01]  /*a700*/  LOP3.LUT P3, RZ, R228, 0x100, RZ, 0xc0, !PT ;  /* 0x00000100e4ff7812 */ /* 0x000fe2000786c0ff */
[----:B------:R-:W1:Y:S01]  /*a710*/  S2R R102, SR_TID.X ;  /* 0x0000000000667919 */ /* 0x000e620000002100 */
[----:B------:R-:W-:Y:S03]  /*a720*/  IMAD.MOV.U32 R101, RZ, RZ, R104 ;  /* 0x000000ffff657224 */ /* 0x000fe600078e0068 */
[----:B------:R3:W4:Y:S04]  /*a730*/  LDSM.16.M88.4 R48, [R211+0x6080] ;  /* 0x00608000d330783b */ /* 0x0007280000000200 */
        /* <DEDUP_REMOVED lines=12> */
[----:B-1-34-:R-:W2:Y:S01]  /*a800*/  LDL.64 R26, [R1+0x40] ;  /* 0x00004000011a7983 */ /* 0x01aea20000100a00 */
[----:B------:R-:W-:Y:S01]  /*a810*/  ISETP.GT.AND P1, PT, R102, 0x3f, PT ;  /* 0x0000003f6600780c */ /* 0x000fe20003f24270 */
[----:B------:R-:W-:Y:S01]  /*a820*/  IMAD.WIDE.U32 R4, R222, c[0x0][0x208], RZ ;  /* 0x00008200de047a25 */ /* 0x000fe200078e00ff */
[----:B------:R-:W-:Y:S01]  /*a830*/  SHF.R.S32.HI R0, RZ, 0x1f, R222 ;  /* 0x0000001fff007819 */ /* 0x000fe200000114de */
[----:B------:R-:W3:Y:S02]  /*a840*/  LDL.64 R24, [R1+0x38] ;  /* 0x0000380001187983 */ /* 0x000ee40000100a00 */
[----:B------:R-:W-:Y:S02]  /*a850*/  IMAD.MOV.U32 R30, RZ, RZ, c[0x0][0x208] ;  /* 0x00008200ff1e7624 */ /* 0x000fe400078e00ff */
[----:B------:R-:W4:Y:S01]  /*a860*/  LDL R23, [R1+0x24] ;  /* 0x0000240001177983 */ /* 0x000f220000100800 */
[----:B------:R-:W-:Y:S02]  /*a870*/  IMAD R0, R0, c[0x0][0x208], RZ ;  /* 0x0000820000007a24 */ /* 0x000fe400078e02ff */
[----:B------:R-:W-:Y:S01]  /*a880*/  IMAD.SHL.U32 R30, R30, 0x20, RZ ;  /* 0x000000201e1e7824 */ /* 0x000fe200078e00ff */
[----:B------:R-:W5:Y:S01]  /*a890*/  LDL R22, [R1+0x20] ;  /* 0x0000200001167983 */ /* 0x000f620000100800 */
[----:B------:R-:W-:Y:S02]  /*a8a0*/  IMAD R0, R222, c[0x0][0x20c], R0 ;  /* 0x00008300de007a24 */ /* 0x000fe400078e0200 */
[----:B------:R-:W-:Y:S01]  /*a8b0*/  IMAD.MOV.U32 R29, RZ, RZ, 0x5 ;  /* 0x00000005ff1d7424 */ /* 0x000fe200078e00ff */
[----:B------:R-:W5:Y:S01]  /*a8c0*/  LDL R21, [R1+0x1c] ;  /* 0x00001c0001157983 */ /* 0x000f620000100800 */
[----:B------:R-:W-:Y:S02]  /*a8d0*/  IMAD.IADD R0, R5, 0x1, R0 ;  /* 0x0000000105007824 */ /* 0x000fe400078e0200 */
[----:B------:R-:W-:Y:S01]  /*a8e0*/  IMAD.WIDE.U32 R4, R4, 0x30, RZ ;  /* 0x0000003004047825 */ /* 0x000fe200078e00ff */
[----:B------:R-:W5:Y:S03]  /*a8f0*/  LDL R20, [R1+0x18] ;  /* 0x0000180001147983 */ /* 0x000f660000100800 */
[----:B------:R-:W-:Y:S02]  /*a900*/  IMAD R0, R0, 0x30, RZ ;  /* 0x0000003000007824 */ /* 0x000fe400078e02ff */
[----:B------:R-:W-:Y:S02]  /*a910*/  IMAD.MOV.U32 R28, RZ, RZ, c[0x0][0x208] ;  /* 0x00008200ff1c7624 */ /* 0x000fe400078e00ff */
[----:B------:R-:W-:Y:S03]  /*a920*/  IMAD.IADD R0, R5, 0x1, R0 ;  /* 0x0000000105007824 */ /* 0x000fe600078e0200 */
[----:B------:R-:W-:Y:S02]  /*a930*/  SHF.L.U64.HI R28, R28, R29, c[0x0][0x20c] ;  /* 0x000083001c1c7619 */ /* 0x000fe4000001021d */
[-C--:B--2---:R-:W-:Y:S05]  /*a940*/  IADD3 R6, P0, R26, R4.reuse, RZ ;  /* 0x000000041a067210 */ /* 0x084fea0007f1e0ff */
[C---:B---3--:R-:W-:Y:S01]  /*a950*/  IMAD.X R8, R0.reuse, 0x1, R25, P0 ;  /* 0x0000000100087824 */ /* 0x048fe200000e0619 */
[-C--:B----4-:R-:W-:Y:S05]  /*a960*/  IADD3 R5, P0, R23, R4.reuse, RZ ;  /* 0x0000000417057210 */ /* 0x090fea0007f1e0ff */
[C---:B-----5:R-:W-:Y:S01]  /*a970*/  IMAD.X R9, R0.reuse, 0x1, R22, P0 ;  /* 0x0000000100097824 */ /* 0x060fe200000e0616 */
        /* <DEDUP_REMOVED lines=31> */
.L_x_309:
        /* <DEDUP_REMOVED lines=109> */
[----:B------:R1:W1:Y:S10]  /*b240*/  MUFU.TANH R164, R12 ;  /* 0x0000000c00a47308 */ /* 0x0002740000002400 */
[----:B------:R1:W1:Y:S01]  /*b250*/  MUFU.TANH R111, R13 ;  /* 0x0000000d006f7308 */ /* 0x0002620000002400 */
[----:B-----5:R-:W5:Y:S01]  /*b260*/  LDSM.16.M88.4 R8, [R214] ;  /* 0x00000000d608783b */ /* 0x020f620000000200 */
[----:B------:R-:W-:Y:S04]  /*b270*/  DEPBAR.LE SB0, 0x0 ;  /* 0x000080000000791a */ /* 0x000fe80000000000 */
[-C--:B----4-:R-:W-:Y:S04]  /*b280*/  HMMA.16816.F32 R20, R188, R4.reuse, R20 ;  /* 0x00000004bc14723c */ /* 0x090fe80000001814 */
[----:B------:R4:W1:Y:S01]  /*b290*/  MUFU.TANH R171, R14 ;  /* 0x0000000e00ab7308 */ /* 0x0008620000002400 */
[----:B------:R-:W-:Y:S03]  /*b2a0*/  BAR.SYNC.DEFER_BLOCKING 0x0 ;  /* 0x0000000000007b1d */ /* 0x000fe60000010000 */
[C---:B------:R-:W-:Y:S06]  /*b2b0*/  HMMA.16816.F32 R24, R160.reuse, R4, R24 ;  /* 0x00000004a018723c */ /* 0x040fec0000001818 */
[----:B------:R4:W1:Y:S02]  /*b2c0*/  MUFU.TANH R170, R15 ;  /* 0x0000000f00aa7308 */ /* 0x0008640000002400 */
[-C--:B------:R-:W-:Y:S08]  /*b2d0*/  HMMA.16816.F32 R28, R160, R6.reuse, R28 ;  /* 0x00000006a01c723c */ /* 0x080ff0000000181c */
[----:B------:R4:W1:Y:S01]  /*b2e0*/  MUFU.TANH R110, R16 ;  /* 0x00000010006e7308 */ /* 0x0008620000002400 */
[C---:B------:R-:W-:Y:S04]  /*b2f0*/  HMMA.16816.F32 R32, R188.reuse, R6, R32 ;  /* 0x00000006bc20723c */ /* 0x040fe80000001820 */
[----:B------:R-:W-:Y:S02]  /*b300*/  FMUL.FTZ R20, R20, c[0x0][0x320] ;  /* 0x0000c80014147a20 */ /* 0x000fe40000410000 */
[----:B------:R-:W-:Y:S03]  /*b310*/  FMUL.FTZ R21, R21, c[0x0][0x320] ;  /* 0x0000c80015157a20 */ /* 0x000fe60000410000 */
[----:B------:R4:W1:Y:S03]  /*b320*/  MUFU.TANH R109, R17 ;  /* 0x00000011006d7308 */ /* 0x0008660000002400 */
        /* <DEDUP_REMOVED lines=18> */
[----:B------:R-:W-:Y:S03]  /*b450*/  FMUL.FTZ R33, R33, c[0x0][0x320] ;  /* 0x0000c80021217a20 */ /* 0x000fe60000410000 */
        /* <DEDUP_REMOVED lines=21> */
[----:B------:R-:W-:Y:S05]  /*b5b0*/  FMUL.FTZ R51, R51, c[0x0][0x320] ;  /* 0x0000c80033337a20 */ /* 0x000fea0000410000 */
[----:B------:R4:W1:Y:S10]  /*b5c0*/  MUFU.TANH R183, R25 ;  /* 0x0000001900b77308 */ /* 0x0008740000002400 */
        /* <DEDUP_REMOVED lines=25> */
[----:B------:R4:W1:Y:S01]  /*b760*/  MUFU.TANH R189, R51 ;  /* 0x0000003300bd7308 */ /* 0x0008620000002400 */
[----:B------:R-:W-:-:S05]  /*b770*/  @!P0 BRA `(.L_x_310) ;  /* 0x0000041000008947 */ /* 0x000fca0003800000 */
[----:B--23--:R-:W-:Y:S01]  /*b780*/  SHF.R.S32.HI R206, RZ, 0x1f, R102 ;  /* 0x0000001fffce7819 */ /* 0x00cfe20000011466 */
[----:B------:R-:W2:Y:S03]  /*b790*/  LDL.64 R204, [R1+0x30] ;  /* 0x0000300001cc7983 */ /* 0x000ea60000100a00 */
[----:B------:R-:W-:Y:S01]  /*b7a0*/  LEA.HI R206, R206, R102, RZ, 0x2 ;  /* 0x00000066cece7211 */ /* 0x000fe200078f10ff */
[----:B-1----:R-:W3:Y:S03]  /*b7b0*/  LDL.64 R12, [R1+0x50] ;  /* 0x00005000010c7983 */ /* 0x002ee60000100a00 */
[----:B------:R-:W-:Y:S01]  /*b7c0*/  SHF.R.S32.HI R206, RZ, 0x2, R206 ;  /* 0x00000002ffce7819 */ /* 0x000fe200000114ce */
[----:B------:R-:W5:Y:S03]  /*b7d0*/  LDL.64 R102, [R1+0x28] ;  /* 0x0000280001667983 */ /* 0x000f660000100a00 */
[----:B----4-:R-:W-:Y:S01]  /*b7e0*/  IADD3 R0, -R206, 0x30, RZ ;  /* 0x00000030ce007810 */ /* 0x010fe20007ffe1ff */
[----:B------:R-:W4:Y:S03]  /*b7f0*/  LDL R11, [R1+0x68] ;  /* 0x00006800010b7983 */ /* 0x000f260000100800 */
[----:B------:R-:W-:Y:S01]  /*b800*/  ISETP.GE.AND P1, PT, R0, 0x1, PT ;  /* 0x000000010000780c */ /* 0x000fe20003f26270 */
[----:B------:R-:W3:Y:S04]  /*b810*/  LDL R10, [R1+0x64] ;  /* 0x00006400010a7983 */ /* 0x000ee80000100800 */
[----:B------:R-:W3:Y:S04]  /*b820*/  LDL R20, [R1+0x60] ;  /* 0x0000600001147983 */ /* 0x000ee80000100800 */
[----:B------:R-:W3:Y:S04]  /*b830*/  LDL R9, [R1+0x5c] ;  /* 0x00005c0001097983 */ /* 0x000ee80000100800 */
[----:B------:R-:W-:Y:S04]  /*b840*/  @P1 IADD3 R4, R222, -0x1, RZ ;  /* 0xffffffffde041810 */ /* 0x000fe80007ffe0ff */
[----:B------:R-:W-:Y:S01]  /*b850*/  @P1 SHF.R.S32.HI R5, RZ, 0x1f, R4 ;  /* 0x0000001fff051819 */ /* 0x000fe20000011404 */
[C---:B------:R-:W-:Y:S04]  /*b860*/  @P1 IMAD.WIDE.U32 R6, R4.reuse, c[0x0][0x1e0], RZ ;  /* 0x0000780004061a25 */ /* 0x040fe800078e00ff */
[----:B------:R-:W-:Y:S04]  /*b870*/  @P1 IMAD R5, R5, c[0x0][0x1e0], RZ ;  /* 0x0000780005051a24 */ /* 0x000fe800078e02ff */
[----:B------:R-:W-:Y:S04]  /*b880*/  @P1 IMAD R4, R4, c[0x0][0x1e4], R5 ;  /* 0x0000790004041a24 */ /* 0x000fe800078e0205 */
[----:B------:R-:W-:Y:S02]  /*b890*/  @P1 IMAD.IADD R7, R7, 0x1, R4 ;  /* 0x0000000107071824 */ /* 0x000fe400078e0204 */
[----:B--2---:R-:W-:Y:S02]  /*b8a0*/  @P1 IMAD.MOV.U32 R4, RZ, RZ, R204 ;  /* 0x000000ffff041224 */ /* 0x004fe400078e00cc */
[----:B-----5:R-:W-:Y:S04]  /*b8b0*/  @P1 IMAD.MOV.U32 R5, RZ, RZ, R103 ;  /* 0x000000ffff051224 */ /* 0x020fe800078e0067 */
[----:B------:R-:W-:Y:S04]  /*b8c0*/  @P1 IMAD.WIDE.U32 R4, R6, 0x30, R4 ;  /* 0x0000003006041825 */ /* 0x000fe800078e0004 */
[----:B------:R-:W-:Y:S02]  /*b8d0*/  @P1 IMAD R6, R7, 0x30, RZ ;  /* 0x0000003007061824 */ /* 0x000fe400078e02ff */
[C---:B------:R-:W-:Y:S02]  /*b8e0*/  @P1 IMAD.SHL.U32 R7, R4.reuse, 0x2, RZ ;  /* 0x0000000204071824 */ /* 0x040fe400078e00ff */
[----:B------:R-:W-:Y:S03]  /*b8f0*/  @P1 IMAD.IADD R6, R5, 0x1, R6 ;  /* 0x0000000105061824 */ /* 0x000fe600078e0206 */
[C---:B------:R-:W-:Y:S02]  /*b900*/  @P1 IADD3 R16, P2, R7.reuse, 0x40, RZ ;  /* 0x0000004007101810 */ /* 0x040fe40007f5e0ff */
[----:B------:R-:W-:Y:S02]  /*b910*/  @P1 SHF.L.U64.HI R6, R4, 0x1, R6 ;  /* 0x0000000104061819 */ /* 0x000fe40000010206 */
[----:B------:R-:W-:Y:S04]  /*b920*/  @P1 IADD3 R16, P0, R16, c[0x0][0x1c8], RZ ;  /* 0x0000720010101a10 */ /* 0x000fe80007f1e0ff */
[--C-:B------:R-:W-:Y:S02]  /*b930*/  @P1 IADD3.X R17, RZ, c[0x0][0x1cc], R6.reuse, P0, P2 ;  /* 0x00007300ff111a10 */ /* 0x100fe400007e4406 */
[----:B------:R-:W-:Y:S04]  /*b940*/  @P1 IADD3 R14, P2, R7, 0x80, RZ ;  /* 0x00000080070e1810 */ /* 0x000fe80007f5e0ff */
[----:B------:R-:W-:Y:S04]  /*b950*/  @P1 IADD3 R14, P0, R14, c[0x0][0x1c8], RZ ;  /* 0x000072000e0e1a10 */ /* 0x000fe80007f1e0ff */
[----:B------:R-:W-:Y:S02]  /*b960*/  @P1 IADD3.X R15, RZ, c[0x0][0x1cc], R6, P0, P2 ;  /* 0x00007300ff0f1a10 */ /* 0x000fe400007e4406 */
[----:B------:R-:W-:Y:S11]  /*b970*/  ISETP.GE.AND P0, PT, R0, 0x21, PT ;  /* 0x000000210000780c */ /* 0x000ff60003f06270 */
[----:B------:R-:W-:Y:S02]  /*b980*/  @!UPT UIADD3 URZ, URZ, URZ, URZ ;  /* 0x0000003f3f3ff290 */ /* 0x000fe4000fffe03f */
[----:B------:R-:W-:Y:S04]  /*b990*/  @P0 IADD3 R0, R222, -0x1, RZ ;  /* 0xffffffffde000810 */ /* 0x000fe80007ffe0ff */
[----:B------:R-:W-:Y:S05]  /*b9a0*/  @P0 SHF.R.S32.HI R4, RZ, 0x1f, R0 ;  /* 0x0000001fff040819 */ /* 0x000fea0000011400 */
[----:B------:R-:W-:Y:S04]  /*b9b0*/  @P0 IMAD R4, R4, c[0x0][0x1e0], RZ ;  /* 0x0000780004040a24 */ /* 0x000fe800078e02ff */
[C---:B------:R-:W-:Y:S02]  /*b9c0*/  @P0 IMAD R8, R0.reuse, c[0x0][0x1e4], R4 ;  /* 0x0000790000080a24 */ /* 0x040fe400078e0204 */
[----:B------:R-:W-:Y:S04]  /*b9d0*/  @P0 IMAD.WIDE.U32 R4, R0, c[0x0][0x1e0], RZ ;  /* 0x0000780000040a25 */ /* 0x000fe800078e00ff */
[----:B------:R-:W-:Y:S02]  /*b9e0*/  @P0 IMAD.IADD R0, R5, 0x1, R8 ;  /* 0x0000000105000824 */ /* 0x000fe400078e0208 */
[----:B---3--:R-:W-:Y:S04]  /*b9f0*/  @P0 IMAD.WIDE.U32 R4, R4, 0x30, R12 ;  /* 0x0000003004040825 */ /* 0x008fe800078e000c */
[----:B------:R-:W-:Y:S04]  /*ba00*/  @P0 IMAD R0, R0, 0x30, RZ ;  /* 0x0000003000000824 */ /* 0x000fe800078e02ff */
[----:B------:R-:W-:Y:S01]  /*ba10*/  @P0 IMAD.IADD R0, R0, 0x1, R5 ;  /* 0x0000000100000824 */ /* 0x000fe200078e0205 */
[-C--:B------:R-:W-:Y:S05]  /*ba20*/  @P0 IADD3 R5, P2, R204, R4.reuse, RZ ;  /* 0x00000004cc050210 */ /* 0x080fea0007f5e0ff */
[C---:B------:R-:W-:Y:S01]  /*ba30*/  @P0 IMAD.X R8, R0.reuse, 0x1, R103, P2 ;  /* 0x0000000100080824 */ /* 0x040fe200010e0667 */
[C---:B------:R-:W-:Y:S04]  /*ba40*/  @P0 LEA R12, P2, R5.reuse, c[0x0][0x1c8], 0x1 ;  /* 0x00007200050c0a11 */ /* 0x040fe800078408ff */
[----:B------:R-:W-:Y:S02]  /*ba50*/  @P0 LEA.HI.X R13, R5, c[0x0][0x1cc], R8, 0x1, P2 ;  /* 0x00007300050d0a11 */ /* 0x000fe400010f0c08 */
[-C--:B----4-:R-:W-:Y:S05]  /*ba60*/  @P0 IADD3 R5, P2, R11, R4.reuse, RZ ;  /* 0x000000040b050210 */ /* 0x090fea0007f5e0ff */
        /* <DEDUP_REMOVED lines=12> */
[----:B------:R-:W-:Y:S03]  /*bb30*/  @P0 LEA.HI.X R5, R5, c[0x0][0x1cc], R0, 0x1, P2 ;  /* 0x0000730005050a11 */ /* 0x000fe600010f0c00 */
[----:B------:R1:W-:Y:S04]  /*bb40*/  @P1 LDGSTS.E.BYPASS.LTC128B.128 [R223+0x4880], [R16.64], !P4 ;  /* 0x0488000010df1fae */ /* 0x0003e8000e101d48 */
[----:B------:R1:W-:Y:S04]  /*bb50*/  @P1 LDGSTS.E.BYPASS.LTC128B.128 [R223+0x5480], [R14.64], !P3 ;  /* 0x054800000edf1fae */ /* 0x0003e8000d901d48 */
[----:B------:R1:W-:Y:S04]  /*bb60*/  @P0 LDGSTS.E.BYPASS.LTC128B.128 [R223+0x4480], [R12.64], !P5 ;  /* 0x044800000cdf0fae */ /* 0x0003e8000e901d48 */
[----:B------:R1:W-:Y:S04]  /*bb70*/  @P0 LDGSTS.E.BYPASS.LTC128B.128 [R223+0x5080], [R10.64], !P4 ;  /* 0x050800000adf0fae */ /* 0x0003e8000e101d48 */
[----:B------:R1:W-:Y:S02]  /*bb80*/  @P0 LDGSTS.E.BYPASS.LTC128B.128 [R223+0x5c80], [R4.64], !P3 ;  /* 0x05c8000004df0fae */ /* 0x0003e4000d901d48 */
.L_x_310:
[----:B-1234-:R-:W-:Y:S01]  /*bb90*/  FMNMX.FTZ R0, R166, R106, !PT ;  /* 0x0000006aa6007209 */ /* 0x01efe20007810000 */
[----:B------:R-:W-:Y:S01]  /*bba0*/  LDSM.16.MT88.4 R20, [R209+0x1880] ;  /* 0x00188000d114783b */ /* 0x000fe20000004200 */
[----:B------:R-:W-:Y:S02]  /*bbb0*/  FMNMX.FTZ R4, R173, R104, !PT ;  /* 0x00000068ad047209 */ /* 0x000fe40007810000 */
[----:B------:R-:W-:Y:S02]  /*bbc0*/  FMNMX.FTZ R106, R165, R0, !PT ;  /* 0x00000000a56a7209 */ /* 0x000fe40007810000 */
[----:B------:R-:W-:Y:S02]  /*bbd0*/  FMNMX.FTZ R0, R167, R105, !PT ;  /* 0x00000069a7007209 */ /* 0x000fe40007810000 */
[----:B------:R-:W-:Y:S01]  /*bbe0*/  FMNMX.FTZ R106, R110, R106, !PT ;  /* 0x0000006a6e6a7209 */ /* 0x000fe20007810000 */
        /* <DEDUP_REMOVED lines=22> */
[----:B------:R-:W1:Y:S01]  /*bd50*/  SHFL.BFLY PT, R5, R106, 0x2, 0x1f ;  /* 0x0c401f006a057f89 */ /* 0x000e6200000e0000 */
[----:B------:R-:W-:Y:S02]  /*bd60*/  FMNMX.FTZ R0, R189, R0, !PT ;  /* 0x00000000bd007209 */ /* 0x000fe40007810000 */
[----:B------:R-:W-:Y:S04]  /*bd70*/  FMNMX.FTZ R4, R164, R4, !PT ;  /* 0x00000004a4047209 */ /* 0x000fe80007810000 */
[----:B------:R-:W-:Y:S01]  /*bd80*/  FMNMX.FTZ R4, R111, R4, !PT ;  /* 0x000000046f047209 */ /* 0x000fe20007810000 */
[----:B------:R-:W2:Y:S03]  /*bd90*/  SHFL.BFLY PT, R105, R0, 0x2, 0x1f ;  /* 0x0c401f0000697f89 */ /* 0x000ea600000e0000 */
[----:B------:R-:W-:Y:S04]  /*bda0*/  FMNMX.FTZ R4, R184, R4, !PT ;  /* 0x00000004b8047209 */ /* 0x000fe80007810000 */
[----:B------:R-:W-:Y:S04]  /*bdb0*/  FMNMX.FTZ R4, R183, R4, !PT ;  /* 0x00000004b7047209 */ /* 0x000fe80007810000 */
[----:B------:R-:W-:Y:S04]  /*bdc0*/  FMNMX.FTZ R4, R192, R4, !PT ;  /* 0x00000004c0047209 */ /* 0x000fe80007810000 */
[----:B------:R-:W-:Y:S04]  /*bdd0*/  FMNMX.FTZ R4, R187, R4, !PT ;  /* 0x00000004bb047209 */ /* 0x000fe80007810000 */
[----:B------:R-:W-:Y:S04]  /*bde0*/  FMNMX.FTZ R4, R199, R4, !PT ;  /* 0x00000004c7047209 */ /* 0x000fe80007810000 */
[----:B------:R-:W-:Y:S02]  /*bdf0*/  FMNMX.FTZ R4, R200, R4, !PT ;  /* 0x00000004c8047209 */ /* 0x000fe40007810000 */
[----:B-1----:R-:W-:Y:S02]  /*be00*/  FMNMX.FTZ R106, R106, R5, !PT ;  /* 0x000000056a6a7209 */ /* 0x002fe40007810000 */
[----:B------:R-:W-:Y:S02]  /*be10*/  FMNMX.FTZ R5, R168, R100, !PT ;  /* 0x00000064a8057209 */ /* 0x000fe40007810000 */
[----:B--2---:R-:W-:Y:S01]  /*be20*/  FMNMX.FTZ R105, R0, R105, !PT ;  /* 0x0000006900697209 */ /* 0x004fe20007810000 */
[----:B------:R-:W1:Y:S01]  /*be30*/  SHFL.BFLY PT, R7, R106, 0x1, 0x1f ;  /* 0x0c201f006a077f89 */ /* 0x000e6200000e0000 */
[----:B------:R-:W-:Y:S02]  /*be40*/  FMNMX.FTZ R0, R174, R5, !PT ;  /* 0x00000005ae007209 */ /* 0x000fe40007810000 */
[----:B------:R-:W-:Y:S02]  /*be50*/  FMNMX.FTZ R4, R203, R4, !PT ;  /* 0x00000004cb047209 */ /* 0x000fe40007810000 */
[----:B------:R-:W-:Y:S02]  /*be60*/  FMNMX.FTZ R0, R171, R0, !PT ;  /* 0x00000000ab007209 */ /* 0x000fe40007810000 */
[----:B------:R-:W-:Y:S01]  /*be70*/  FMNMX.FTZ R4, R190, R4, !PT ;  /* 0x00000004be047209 */ /* 0x000fe20007810000 */
[----:B------:R-:W2:Y:S01]  /*be80*/  SHFL.BFLY PT, R8, R105, 0x1, 0x1f ;  /* 0x0c201f0069087f89 */ /* 0x000ea200000e0000 */
[----:B------:R-:W-:Y:S04]  /*be90*/  FMNMX.FTZ R0, R170, R0, !PT ;  /* 0x00000000aa007209 */ /* 0x000fe80007810000 */
[----:B------:R-:W-:Y:S03]  /*bea0*/  FMNMX.FTZ R0, R185, R0, !PT ;  /* 0x00000000b9007209 */ /* 0x000fe60007810000 */
[----:B------:R-:W3:Y:S01]  /*beb0*/  SHFL.BFLY PT, R6, R4, 0x2, 0x1f ;  /* 0x0c401f0004067f89 */ /* 0x000ee200000e0000 */
[----:B------:R-:W-:Y:S04]  /*bec0*/  FMNMX.FTZ R0, R186, R0, !PT ;  /* 0x00000000ba007209 */ /* 0x000fe80007810000 */
[----:B------:R-:W-:Y:S02]  /*bed0*/  FMNMX.FTZ R0, R193, R0, !PT ;  /* 0x00000000c1007209 */ /* 0x000fe40007810000 */
        /* <DEDUP_REMOVED lines=8> */
[--C-:B------:R-:W-:Y:S02]  /*bf60*/  FFMA.FTZ R40, R176, c[0x0][0x2d0], -R160.reuse ;  /* 0x0000b400b0287a23 */ /* 0x100fe400000108a0 */
[----:B------:R1:W2:Y:S01]  /*bf70*/  MUFU.EX2 R103, R2 ;  /* 0x0000000200677308 */ /* 0x0002a20000000800 */
[----:B------:R-:W-:Y:S01]  /*bf80*/  FMNMX.FTZ R0, R107, R0, !PT ;  /* 0x000000006b007209 */ /* 0x000fe20007810000 */
[----:B------:R-:W-:Y:S01]  /*bf90*/  FMUL.FTZ R161, R105, c[0x0][0x2d0] ;  /* 0x0000b40069a17a20 */ /* 0x000fe20000410000 */
[----:B---3--:R-:W-:Y:S02]  /*bfa0*/  FMNMX.FTZ R4, R4, R6, !PT ;  /* 0x0000000604047209 */ /* 0x008fe40007810000 */
[----:B------:R-:W-:Y:S01]  /*bfb0*/  FMNMX.FTZ R0, R108, R0, !PT ;  /* 0x000000006c007209 */ /* 0x000fe20007810000 */
[--C-:B------:R-:W-:Y:S02]  /*bfc0*/  FFMA.FTZ R48, R181, c[0x0][0x2d0], -R161.reuse ;  /* 0x0000b400b5307a23 */ /* 0x100fe400000108a1 */
[----:B------:R-:W3:Y:S01]  /*bfd0*/  SHFL.BFLY PT, R104, R4, 0x1, 0x1f ;  /* 0x0c201f0004687f89 */ /* 0x000ee200000e0000 */
[----:B------:R-:W-:Y:S01]  /*bfe0*/  FFMA.FTZ R44, R179, c[0x0][0x2d0], -R161 ;  /* 0x0000b400b32c7a23 */ /* 0x000fe200000108a1 */
[----:B------:R4:W-:Y:S10]  /*bff0*/  MUFU.EX2 R234, R48 ;  /* 0x0000003000ea7308 */ /* 0x0009f40000000800 */
[----:B------:R-:W-:Y:S01]  /*c000*/  MUFU.EX2 R236, R40 ;  /* 0x0000002800ec7308 */ /* 0x000fe20000000800 */
[----:B-1----:R-:W-:Y:S02]  /*c010*/  FADD.FTZ R2, -R105, R3 ;  /* 0x0000000369027221 */ /* 0x002fe40000010100 */
[----:B------:R-:W1:Y:S01]  /*c020*/  SHFL.BFLY PT, R3, R0, 0x2, 0x1f ;  /* 0x0c401f0000037f89 */ /* 0x000e6200000e0000 */
[C---:B--2---:R-:W-:Y:S02]  /*c030*/  FMUL.FTZ R5, R103.reuse, R113 ;  /* 0x0000007167057220 */ /* 0x044fe40000410000 */
[----:B------:R-:W-:Y:S04]  /*c040*/  FMUL.FTZ R2, R2, c[0x0][0x2d0] ;  /* 0x0000b40002027a20 */ /* 0x000fe80000410000 */
[----:B------:R-:W-:Y:S01]  /*c050*/  MUFU.EX2 R235, R44 ;  /* 0x0000002c00eb7308 */ /* 0x000fe20000000800 */
[C---:B------:R-:W-:Y:S01]  /*c060*/  FMUL.FTZ R16, R103.reuse, R124 ;  /* 0x0000007c67107220 */ /* 0x040fe20000410000 */
[----:B---3--:R-:W-:Y:S01]  /*c070*/  FMNMX.FTZ R104, R4, R104, !PT ;  /* 0x0000006804687209 */ /* 0x008fe20007810000 */
[--C-:B------:R-:W-:Y:S02]  /*c080*/  FFMA.FTZ R4, R166, c[0x0][0x2d0], -R160.reuse ;  /* 0x0000b400a6047a23 */ /* 0x100fe400000108a0 */
[C---:B------:R-:W-:Y:S02]  /*c090*/  FMUL.FTZ R17, R103.reuse, R125 ;  /* 0x0000007d67117220 */ /* 0x040fe40000410000 */
[C---:B------:R-:W-:Y:S02]  /*c0a0*/  FMUL.FTZ R32, R103.reuse, R140 ;  /* 0x0000008c67207220 */ /* 0x040fe40000410000 */
[C---:B------:R-:W-:Y:S01]  /*c0b0*/  FMUL.FTZ R33, R103.reuse, R141 ;  /* 0x0000008d67217220 */ /* 0x040fe20000410000 */
[----:B------:R2:W3:Y:S01]  /*c0c0*/  MUFU.EX2 R102, R2 ;  /* 0x0000000200667308 */ /* 0x0004e20000000800 */
[C---:B----4-:R-:W-:Y:S02]  /*c0d0*/  FMUL.FTZ R48, R103.reuse, R156 ;  /* 0x0000009c67307220 */ /* 0x050fe40000410000 */
[C---:B------:R-:W-:Y:S02]  /*c0e0*/  FMUL.FTZ R49, R103.reuse, R157 ;  /* 0x0000009d67317220 */ /* 0x040fe40000410000 */
[C---:B------:R-:W-:Y:S02]  /*c0f0*/  FMUL.FTZ R52, R103.reuse, R52 ;  /* 0x0000003467347220 */ /* 0x040fe40000410000 */
[C---:B------:R-:W-:Y:S02]  /*c100*/  FMUL.FTZ R53, R103.reuse, R53 ;  /* 0x0000003567357220 */ /* 0x040fe40000410000 */
[----:B------:R-:W-:Y:S01]  /*c110*/  FMUL.FTZ R64, R103, R64 ;  /* 0x0000004067407220 */ /* 0x000fe20000410000 */
[----:B-1----:R-:W-:Y:S01]  /*c120*/  FMNMX.FTZ R0, R0, R3, !PT ;  /* 0x0000000300007209 */ /* 0x002fe20007810000 */
[----:B------:R-:W-:Y:S01]  /*c130*/  FFMA.FTZ R3, R169, c[0x0][0x2d0], -R161 ;  /* 0x0000b400a9037a23 */ /* 0x000fe200000108a1 */
[----:B------:R-:W-:Y:S01]  /*c140*/  MUFU.EX2 R252, R4 ;  /* 0x0000000400fc7308 */ /* 0x000fe20000000800 */
[C---:B------:R-:W-:Y:S02]  /*c150*/  FMUL.FTZ R65, R103.reuse, R65 ;  /* 0x0000004167417220 */ /* 0x040fe40000410000 */
[C---:B------:R-:W-:Y:S02]  /*c160*/  FMUL.FTZ R68, R103.reuse, R68 ;  /* 0x0000004467447220 */ /* 0x040fe40000410000 */
[C---:B------:R-:W-:Y:S02]  /*c170*/  FMUL.FTZ R69, R103.reuse, R69 ;  /* 0x0000004567457220 */ /* 0x040fe40000410000 */
[C---:B------:R-:W-:Y:S02]  /*c180*/  FMUL.FTZ R80, R103.reuse, R80 ;  /* 0x0000005067507220 */ /* 0x040fe40000410000 */
[C---:B------:R-:W-:Y:S01]  /*c190*/  FMUL.FTZ R81, R103.reuse, R81 ;  /* 0x0000005167517220 */ /* 0x040fe20000410000 */
[----:B------:R1:W-:Y:S01]  /*c1a0*/  MUFU.EX2 R249, R3 ;  /* 0x0000000300f97308 */ /* 0x0003e20000000800 */
[----:B------:R-:W-:Y:S02]  /*c1b0*/  FMUL.FTZ R84, R103, R84 ;  /* 0x0000005467547220 */ /* 0x000fe40000410000 */
[----:B--2---:R-:W-:Y:S02]  /*c1c0*/  FADD.FTZ R2, -R104, R101 ;  /* 0x0000006568027221 */ /* 0x004fe40000010100 */
[----:B---3--:R-:W-:Y:S02]  /*c1d0*/  FMUL.FTZ R6, R102, R114 ;  /* 0x0000007266067220 */ /* 0x008fe40000410000 */
[----:B------:R-:W-:Y:S02]  /*c1e0*/  FMUL.FTZ R2, R2, c[0x0][0x2d0] ;  /* 0x0000b40002027a20 */ /* 0x000fe40000410000 */
[C---:B------:R-:W-:Y:S02]  /*c1f0*/  FMUL.FTZ R7, R102.reuse, R115 ;  /* 0x0000007366077220 */ /* 0x040fe40000410000 */
[----:B------:R2:W3:Y:S01]  /*c200*/  MUFU.EX2 R101, R2 ;  /* 0x0000000200657308 */ /* 0x0004e20000000800 */
[C---:B------:R-:W-:Y:S02]  /*c210*/  FMUL.FTZ R34, R102.reuse, R142 ;  /* 0x0000008e66227220 */ /* 0x040fe40000410000 */
[C---:B------:R-:W-:Y:S02]  /*c220*/  FMUL.FTZ R35, R102.reuse, R143 ;  /* 0x0000008f66237220 */ /* 0x040fe40000410000 */
[----:B------:R-:W-:Y:S01]  /*c230*/  LDSM.16.MT88.4 R140, [R210+0x2080] ;  /* 0x00208000d28c783b */ /* 0x000fe20000004200 */
[C---:B------:R-:W-:Y:S02]  /*c240*/  FMUL.FTZ R50, R102.reuse, R158 ;  /* 0x0000009e66327220 */ /* 0x040fe40000410000 */
[C---:B------:R-:W-:Y:S02]  /*c250*/  FMUL.FTZ R51, R102.reuse, R159 ;  /* 0x0000009f66337220 */ /* 0x040fe40000410000 */
[C---:B------:R-:W-:Y:S02]  /*c260*/  FMUL.FTZ R54, R102.reuse, R54 ;  /* 0x0000003666367220 */ /* 0x040fe40000410000 */
[----:B------:R-:W-:Y:S01]  /*c270*/  FMUL.FTZ R55, R102, R55 ;  /* 0x0000003766377220 */ /* 0x000fe20000410000 */
[----:B------:R-:W-:Y:S01]  /*c280*/  LDSM.16.MT88.4 R156, [R209+0x2c80] ;  /* 0x002c8000d19c783b */ /* 0x000fe20000004200 */
[--C-:B-1----:R-:W-:Y:S02]  /*c290*/  FFMA.FTZ R3, R110, c[0x0][0x2d0], -R160.reuse ;  /* 0x0000b4006e037a23 */ /* 0x102fe400000108a0 */
[----:B------:R-:W-:Y:S02]  /*c2a0*/  FMUL.FTZ R110, R104, c[0x0][0x2d0] ;  /* 0x0000b400686e7a20 */ /* 0x000fe40000410000 */
[----:B------:R1:W-:Y:S01]  /*c2b0*/  MUFU.EX2 R250, R3 ;  /* 0x0000000300fa7308 */ /* 0x0003e20000000800 */
[C---:B------:R-:W-:Y:S02]  /*c2c0*/  FMUL.FTZ R66, R102.reuse, R66 ;  /* 0x0000004266427220 */ /* 0x040fe40000410000 */
[C---:B------:R-:W-:Y:S02]  /*c2d0*/  FMUL.FTZ R67, R102.reuse, R67 ;  /* 0x0000004366437220 */ /* 0x040fe40000410000 */
[C---:B------:R-:W-:Y:S02]  /*c2e0*/  FMUL.FTZ R70, R102.reuse, R70 ;  /* 0x0000004666467220 */ /* 0x040fe40000410000 */
[--C-:B--2---:R-:W-:Y:S02]  /*c2f0*/  FFMA.FTZ R2, R165, c[0x0][0x2d0], -R160.reuse ;  /* 0x0000b400a5027a23 */ /* 0x104fe400000108a0 */
[C---:B---3--:R-:W-:Y:S02]  /*c300*/  FMUL.FTZ R8, R101.reuse, R116 ;  /* 0x0000007465087220 */ /* 0x048fe40000410000 */
[----:B------:R2:W-:Y:S01]  /*c310*/  MUFU.EX2 R191, R2 ;  /* 0x0000000200bf7308 */ /* 0x0005e20000000800 */
[C---:B------:R-:W-:Y:S02]  /*c320*/  FMUL.FTZ R9, R101.reuse, R117 ;  /* 0x0000007565097220 */ /* 0x040fe40000410000 */
[C---:B------:R-:W-:Y:S02]  /*c330*/  FMUL.FTZ R12, R101.reuse, R120 ;  /* 0x00000078650c7220 */ /* 0x040fe40000410000 */
[C---:B------:R-:W-:Y:S02]  /*c340*/  FMUL.FTZ R13, R101.reuse, R121 ;  /* 0x00000079650d7220 */ /* 0x040fe40000410000 */
[C---:B------:R-:W-:Y:S02]  /*c350*/  FMUL.FTZ R24, R101.reuse, R132 ;  /* 0x0000008465187220 */ /* 0x040fe40000410000 */
[C---:B------:R-:W-:Y:S02]  /*c360*/  FMUL.FTZ R25, R101.reuse, R133 ;  /* 0x0000008565197220 */ /* 0x040fe40000410000 */
[----:B------:R-:W-:Y:S02]  /*c370*/  FMUL.FTZ R40, R101, R148 ;  /* 0x0000009465287220 */ /* 0x000fe40000410000 */
[----:B-1----:R-:W-:Y:S02]  /*c380*/  FFMA.FTZ R3, R109, c[0x0][0x2d0], -R160 ;  /* 0x0000b4006d037a23 */ /* 0x002fe400000108a0 */
[C---:B------:R-:W-:Y:S02]  /*c390*/  FMUL.FTZ R41, R101.reuse, R149 ;  /* 0x0000009565297220 */ /* 0x040fe40000410000 */
[----:B------:R1:W3:Y:S01]  /*c3a0*/  MUFU.EX2 R251, R3 ;  /* 0x0000000300fb7308 */ /* 0x0002e20000000800 */
[C---:B------:R-:W-:Y:S02]  /*c3b0*/  FMUL.FTZ R44, R101.reuse, R152 ;  /* 0x00000098652c7220 */ /* 0x040fe40000410000 */
[C---:B------:R-:W-:Y:S02]  /*c3c0*/  FMUL.FTZ R45, R101.reuse, R153 ;  /* 0x00000099652d7220 */ /* 0x040fe40000410000 */
[----:B------:R-:W-:Y:S02]  /*c3d0*/  FMUL.FTZ R56, R101, R56 ;  /* 0x0000003865387220 */ /* 0x000fe40000410000 */
[--C-:B--2---:R-:W-:Y:S02]  /*c3e0*/  FFMA.FTZ R2, R167, c[0x0][0x2d0], -R161.reuse ;  /* 0x0000b400a7027a23 */ /* 0x104fe400000108a1 */
[C---:B------:R-:W-:Y:S02]  /*c3f0*/  FMUL.FTZ R57, R101.reuse, R57 ;  /* 0x0000003965397220 */ /* 0x040fe40000410000 */
[----:B------:R2:W4:Y:S01]  /*c400*/  MUFU.EX2 R248, R2 ;  /* 0x0000000200f87308 */ /* 0x0005220000000800 */
[C---:B------:R-:W-:Y:S02]  /*c410*/  FMUL.FTZ R60, R101.reuse, R60 ;  /* 0x0000003c653c7220 */ /* 0x040fe40000410000 */
[C---:B------:R-:W-:Y:S02]  /*c420*/  FMUL.FTZ R61, R101.reuse, R61 ;  /* 0x0000003d653d7220 */ /* 0x040fe40000410000 */
[----:B------:R-:W-:Y:S02]  /*c430*/  FMUL.FTZ R71, R102, R71 ;  /* 0x0000004766477220 */ /* 0x000fe40000410000 */
[C---:B------:R-:W-:Y:S02]  /*c440*/  FMUL.FTZ R72, R101.reuse, R72 ;  /* 0x0000004865487220 */ /* 0x040fe40000410000 */
[C---:B------:R-:W-:Y:S02]  /*c450*/  FMUL.FTZ R73, R101.reuse, R73 ;  /* 0x0000004965497220 */ /* 0x040fe40000410000 */
[----:B------:R-:W-:Y:S02]  /*c460*/  FMUL.FTZ R76, R101, R76 ;  /* 0x0000004c654c7220 */ /* 0x000fe40000410000 */
[--C-:B-1----:R-:W-:Y:S01]  /*c470*/  FFMA.FTZ R3, R18, c[0x0][0x2d0], -R161.reuse ;  /* 0x0000b40012037a23 */ /* 0x102fe200000108a1 */
[----:B---3--:R-:W-:Y:S01]  /*c480*/  F2FP.PACK_AB R114, R251, R250 ;  /* 0x000000fafb72723e */ /* 0x008fe200000000ff */
[C---:B------:R-:W-:Y:S02]  /*c490*/  FMUL.FTZ R18, R102.reuse, R126 ;  /* 0x0000007e66127220 */ /* 0x040fe40000410000 */
[----:B------:R1:W-:Y:S01]  /*c4a0*/  MUFU.EX2 R247, R3 ;  /* 0x0000000300f77308 */ /* 0x0003e20000000800 */
[----:B------:R-:W-:Y:S02]  /*c4b0*/  FMUL.FTZ R77, R101, R77 ;  /* 0x0000004d654d7220 */ /* 0x000fe40000410000 */
[C---:B------:R-:W-:Y:S02]  /*c4c0*/  FMUL.FTZ R82, R102.reuse, R82 ;  /* 0x0000005266527220 */ /* 0x040fe40000410000 */
[C---:B------:R-:W-:Y:S01]  /*c4d0*/  FMUL.FTZ R83, R102.reuse, R83 ;  /* 0x0000005366537220 */ /* 0x040fe20000410000 */
[----:B--2---:R-:W2:Y:S01]  /*c4e0*/  SHFL.BFLY PT, R2, R0, 0x1, 0x1f ;  /* 0x0c201f0000027f89 */ /* 0x004ea200000e0000 */
[----:B----4-:R-:W-:Y:S01]  /*c4f0*/  F2FP.PACK_AB R113, R249, R248 ;  /* 0x000000f8f971723e */ /* 0x010fe200000000ff */
[----:B------:R-:W-:Y:S02]  /*c500*/  FMUL.FTZ R85, R103, R85 ;  /* 0x0000005567557220 */ /* 0x000fe40000410000 */
[C---:B------:R-:W-:Y:S02]  /*c510*/  FMUL.FTZ R86, R102.reuse, R86 ;  /* 0x0000005666567220 */ /* 0x040fe40000410000 */
[C---:B------:R-:W-:Y:S02]  /*c520*/  FMUL.FTZ R87, R102.reuse, R87 ;  /* 0x0000005766577220 */ /* 0x040fe40000410000 */
[C---:B------:R-:W-:Y:S02]  /*c530*/  FMUL.FTZ R88, R101.reuse, R88 ;  /* 0x0000005865587220 */ /* 0x040fe40000410000 */
[C---:B------:R-:W-:Y:S02]  /*c540*/  FMUL.FTZ R89, R101.reuse, R89 ;  /* 0x0000005965597220 */ /* 0x040fe40000410000 */
[C---:B------:R-:W-:Y:S02]  /*c550*/  FMUL.FTZ R92, R101.reuse, R92 ;  /* 0x0000005c655c7220 */ /* 0x040fe40000410000 */
[----:B------:R-:W-:Y:S02]  /*c560*/  FMUL.FTZ R93, R101, R93 ;  /* 0x0000005d655d7220 */ /* 0x000fe40000410000 */
[----:B------:R-:W-:Y:S02]  /*c570*/  FMUL.FTZ R96, R103, R96 ;  /* 0x0000006067607220 */ /* 0x000fe40000410000 */
[--C-:B-1----:R-:W-:Y:S02]  /*c580*/  FFMA.FTZ R3, R173, c[0x0][0x2d0], -R110.reuse ;  /* 0x0000b400ad037a23 */ /* 0x102fe4000001086e */
[----:B------:R-:W-:Y:S02]  /*c590*/  FMUL.FTZ R97, R103, R97 ;  /* 0x0000006167617220 */ /* 0x000fe40000410000 */
[----:B------:R1:W-:Y:S01]  /*c5a0*/  MUFU.EX2 R242, R3 ;  /* 0x0000000300f27308 */ /* 0x0003e20000000800 */
[----:B------:R-:W-:Y:S01]  /*c5b0*/  FMUL.FTZ R98, R102, R98 ;  /* 0x0000006266627220 */ /* 0x000fe20000410000 */
[----:B--2---:R-:W-:Y:S01]  /*c5c0*/  FMNMX.FTZ R2, R0, R2, !PT ;  /* 0x0000000200027209 */ /* 0x004fe20007810000 */
[--C-:B------:R-:W-:Y:S02]  /*c5d0*/  FFMA.FTZ R0, R19, c[0x0][0x2d0], -R161.reuse ;  /* 0x0000b40013007a23 */ /* 0x100fe400000108a1 */
[C---:B------:R-:W-:Y:S02]  /*c5e0*/  FMUL.FTZ R19, R102.reuse, R127 ;  /* 0x0000007f66137220 */ /* 0x040fe40000410000 */
[----:B------:R-:W-:Y:S01]  /*c5f0*/  LDSM.16.MT88.4 R124, [R210+0x2480] ;  /* 0x00248000d27c783b */ /* 0x000fe20000004200 */
[----:B------:R-:W-:Y:S02]  /*c600*/  FMUL.FTZ R99, R102, R99 ;  /* 0x0000006366637220 */ /* 0x000fe40000410000 */
[----:B------:R2:W3:Y:S01]  /*c610*/  MUFU.EX2 R246, R0 ;  /* 0x0000000000f67308 */ /* 0x0004e20000000800 */
[C---:B------:R-:W-:Y:S02]  /*c620*/  FMUL.FTZ R28, R101.reuse, R136 ;  /* 0x00000088651c7220 */ /* 0x040fe40000410000 */
[----:B------:R-:W-:Y:S02]  /*c630*/  FMUL.FTZ R29, R101, R137 ;  /* 0x00000089651d7220 */ /* 0x000fe40000410000 */
[--C-:B------:R-:W-:Y:S05]  /*c640*/  FFMA.FTZ R109, R199, c[0x0][0x2d0], -R110.reuse ;  /* 0x0000b400c76d7a23 */ /* 0x100fea000001086e */
[----:B------:R-:W-:Y:S01]  /*c650*/  MUFU.EX2 R181, R109 ;  /* 0x0000006d00b57308 */ /* 0x000fe20000000800 */
[----:B-1----:R-:W-:Y:S09]  /*c660*/  FFMA.FTZ R3, R172, c[0x0][0x2d0], -R110 ;  /* 0x0000b400ac037a23 */ /* 0x002ff2000001086e */
[----:B------:R1:W4:Y:S01]  /*c670*/  MUFU.EX2 R243, R3 ;  /* 0x0000000300f37308 */ /* 0x0003220000000800 */
[----:B--2---:R-:W-:Y:S01]  /*c680*/  FADD.FTZ R0, -R2, R100 ;  /* 0x0000006402007221 */ /* 0x004fe20000010100 */
[----:B---3--:R-:W-:Y:S01]  /*c690*/  F2FP.PACK_AB R115, R246, R247 ;  /* 0x000000f7f673723e */ /* 0x008fe200000000ff */
[----:B------:R-:W-:Y:S02]  /*c6a0*/  FFMA.FTZ R100, R177, c[0x0][0x2d0], -R160 ;  /* 0x0000b400b1647a23 */ /* 0x000fe400000108a0 */
[----:B------:R-:W-:Y:S05]  /*c6b0*/  FMUL.FTZ R0, R0, c[0x0][0x2d0] ;  /* 0x0000b40000007a20 */ /* 0x000fea0000410000 */
[----:B------:R2:W-:Y:S10]  /*c6c0*/  MUFU.EX2 R233, R100 ;  /* 0x0000006400e97308 */ /* 0x0005f40000000800 */
[----:B------:R-:W3:Y:S01]  /*c6d0*/  MUFU.EX2 R0, R0 ;  /* 0x0000000000007308 */ /* 0x000ee20000000800 */
[----:B-1----:R-:W-:Y:S01]  /*c6e0*/  FFMA.FTZ R3, R164, c[0x0][0x2d0], -R110 ;  /* 0x0000b400a4037a23 */ /* 0x002fe2000001086e */
[----:B----4-:R-:W-:Y:S01]  /*c6f0*/  F2FP.PACK_AB R116, R243, R242 ;  /* 0x000000f2f374723e */ /* 0x010fe200000000ff */
[----:B------:R-:W-:Y:S07]  /*c700*/  LDSM.16.MT88.4 R164, [R210+0x2c80] ;  /* 0x002c8000d2a4783b */ /* 0x000fee0000004200 */
[----:B------:R1:W-:Y:S01]  /*c710*/  MUFU.EX2 R244, R3 ;  /* 0x0000000300f47308 */ /* 0x0003e20000000800 */
[----:B--2---:R-:W-:Y:S09]  /*c720*/  FFMA.FTZ R100, R178, c[0x0][0x2d0], -R160 ;  /* 0x0000b400b2647a23 */ /* 0x004ff200000108a0 */
[----:B------:R2:W-:Y:S01]  /*c730*/  MUFU.EX2 R232, R100 ;  /* 0x0000006400e87308 */ /* 0x0005e20000000800 */
[C---:B---3--:R-:W-:Y:S02]  /*c740*/  FMUL.FTZ R10, R0.reuse, R118 ;  /* 0x00000076000a7220 */ /* 0x048fe40000410000 */
[C---:B------:R-:W-:Y:S02]  /*c750*/  FMUL.FTZ R11, R0.reuse, R119 ;  /* 0x00000077000b7220 */ /* 0x040fe40000410000 */
[C---:B------:R-:W-:Y:S02]  /*c760*/  FMUL.FTZ R14, R0.reuse, R122 ;  /* 0x0000007a000e7220 */ /* 0x040fe40000410000 */
[C---:B------:R-:W-:Y:S02]  /*c770*/  FMUL.FTZ R15, R0.reuse, R123 ;  /* 0x0000007b000f7220 */ /* 0x040fe40000410000 */
[C---:B------:R-:W-:Y:S01]  /*c780*/  FMUL.FTZ R26, R0.reuse, R134 ;  /* 0x00000086001a7220 */ /* 0x040fe20000410000 */
[----:B------:R-:W3:Y:S01]  /*c790*/  LDSM.16.MT88.4 R120, [R209+0x2480] ;  /* 0x00248000d178783b */ /* 0x000ee20000004200 */
[--C-:B-1----:R-:W-:Y:S02]  /*c7a0*/  FFMA.FTZ R3, R111, c[0x0][0x2d0], -R110.reuse ;  /* 0x0000b4006f037a23 */ /* 0x102fe4000001086e */
[C---:B------:R-:W-:Y:S02]  /*c7b0*/  FMUL.FTZ R27, R0.reuse, R135 ;  /* 0x00000087001b7220 */ /* 0x040fe40000410000 */
[----:B------:R-:W1:Y:S01]  /*c7c0*/  MUFU.EX2 R245, R3 ;  /* 0x0000000300f57308 */ /* 0x000e620000000800 */
[C---:B------:R-:W-:Y:S02]  /*c7d0*/  FMUL.FTZ R42, R0.reuse, R150 ;  /* 0x00000096002a7220 */ /* 0x040fe40000410000 */
[----:B------:R-:W-:Y:S01]  /*c7e0*/  LDSM.16.MT88.4 R132, [R209+0x2080] ;  /* 0x00208000d184783b */ /* 0x000fe20000004200 */
[----:B------:R-:W-:Y:S02]  /*c7f0*/  FMUL.FTZ R43, R0, R151 ;  /* 0x00000097002b7220 */ /* 0x000fe40000410000 */
[----:B--2---:R-:W-:Y:S02]  /*c800*/  FFMA.FTZ R100, R180, c[0x0][0x2d0], -R161 ;  /* 0x0000b400b4647a23 */ /* 0x004fe400000108a1 */
[C---:B------:R-:W-:Y:S02]  /*c810*/  FMUL.FTZ R46, R0.reuse, R154 ;  /* 0x0000009a002e7220 */ /* 0x040fe40000410000 */
[----:B------:R2:W-:Y:S01]  /*c820*/  MUFU.EX2 R231, R100 ;  /* 0x0000006400e77308 */ /* 0x0005e20000000800 */
[C---:B------:R-:W-:Y:S02]  /*c830*/  FMUL.FTZ R47, R0.reuse, R155 ;  /* 0x0000009b002f7220 */ /* 0x040fe40000410000 */
[C---:B------:R-:W-:Y:S02]  /*c840*/  FMUL.FTZ R58, R0.reuse, R58 ;  /* 0x0000003a003a7220 */ /* 0x040fe40000410000 */
[C---:B------:R-:W-:Y:S02]  /*c850*/  FMUL.FTZ R59, R0.reuse, R59 ;  /* 0x0000003b003b7220 */ /* 0x040fe40000410000 */
[C---:B------:R-:W-:Y:S02]  /*c860*/  FMUL.FTZ R62, R0.reuse, R62 ;  /* 0x0000003e003e7220 */ /* 0x040fe40000410000 */
[C---:B------:R-:W-:Y:S02]  /*c870*/  FMUL.FTZ R63, R0.reuse, R63 ;  /* 0x0000003f003f7220 */ /* 0x040fe40000410000 */
[C---:B------:R-:W-:Y:S02]  /*c880*/  FMUL.FTZ R74, R0.reuse, R74 ;  /* 0x0000004a004a7220 */ /* 0x040fe40000410000 */
[----:B------:R-:W-:Y:S01]  /*c890*/  FMUL.FTZ R75, R0, R75 ;  /* 0x0000004b004b7220 */ /* 0x000fe20000410000 */
[----:B-1----:R-:W-:Y:S01]  /*c8a0*/  F2FP.PACK_AB R118, R245, R244 ;  /* 0x000000f4f576723e */ /* 0x002fe200000000ff */
[----:B------:R-:W-:Y:S02]  /*c8b0*/  FMUL.FTZ R3, R2, c[0x0][0x2d0] ;  /* 0x0000b40002037a20 */ /* 0x000fe40000410000 */
[----:B------:R-:W-:Y:S02]  /*c8c0*/  FMUL.FTZ R78, R0, R78 ;  /* 0x0000004e004e7220 */ /* 0x000fe40000410000 */
[----:B------:R-:W-:Y:S02]  /*c8d0*/  FFMA.FTZ R4, R168, c[0x0][0x2d0], -R3 ;  /* 0x0000b400a8047a23 */ /* 0x000fe40000010803 */
[----:B------:R-:W-:Y:S02]  /*c8e0*/  FMUL.FTZ R79, R0, R79 ;  /* 0x0000004f004f7220 */ /* 0x000fe40000410000 */
[----:B------:R1:W-:Y:S01]  /*c8f0*/  MUFU.EX2 R238, R4 ;  /* 0x0000000400ee7308 */ /* 0x0003e20000000800 */
[----:B--2---:R-:W-:Y:S02]  /*c900*/  FFMA.FTZ R100, R182, c[0x0][0x2d0], -R161 ;  /* 0x0000b400b6647a23 */ /* 0x004fe400000108a1 */
[C---:B------:R-:W-:Y:S02]  /*c910*/  FMUL.FTZ R90, R0.reuse, R90 ;  /* 0x0000005a005a7220 */ /* 0x040fe40000410000 */
[C---:B------:R-:W-:Y:S02]  /*c920*/  FMUL.FTZ R91, R0.reuse, R91 ;  /* 0x0000005b005b7220 */ /* 0x040fe40000410000 */
[C---:B------:R-:W-:Y:S02]  /*c930*/  FMUL.FTZ R94, R0.reuse, R94 ;  /* 0x0000005e005e7220 */ /* 0x040fe40000410000 */
[C---:B------:R-:W-:Y:S01]  /*c940*/  FMUL.FTZ R95, R0.reuse, R95 ;  /* 0x0000005f005f7220 */ /* 0x040fe20000410000 */
[----:B------:R2:W-:Y:S01]  /*c950*/  MUFU.EX2 R230, R100 ;  /* 0x0000006400e67308 */ /* 0x0005e20000000800 */
[C---:B------:R-:W-:Y:S02]  /*c960*/  FMUL.FTZ R30, R0.reuse, R138 ;  /* 0x0000008a001e7220 */ /* 0x040fe40000410000 */
[----:B------:R-:W-:Y:S02]  /*c970*/  FMUL.FTZ R31, R0, R139 ;  /* 0x0000008b001f7220 */ /* 0x000fe40000410000 */
[--C-:B------:R-:W-:Y:S06]  /*c980*/  FFMA.FTZ R107, R107, c[0x0][0x2d0], -R3.reuse ;  /* 0x0000b4006b6b7a23 */ /* 0x100fec0000010803 */
[----:B------:R-:W-:Y:S01]  /*c990*/  MUFU.EX2 R107, R107 ;  /* 0x0000006b006b7308 */ /* 0x000fe20000000800 */
[--C-:B-1----:R-:W-:Y:S09]  /*c9a0*/  FFMA.FTZ R4, R174, c[0x0][0x2d0], -R3.reuse ;  /* 0x0000b400ae047a23 */ /* 0x102ff20000010803 */
[----:B------:R1:W4:Y:S01]  /*c9b0*/  MUFU.EX2 R239, R4 ;  /* 0x0000000400ef7308 */ /* 0x0003220000000800 */
[--C-:B--2---:R-:W-:Y:S09]  /*c9c0*/  FFMA.FTZ R100, R184, c[0x0][0x2d0], -R110.reuse ;  /* 0x0000b400b8647a23 */ /* 0x104ff2000001086e */
[----:B------:R2:W-:Y:S01]  /*c9d0*/  MUFU.EX2 R226, R100 ;  /* 0x0000006400e27308 */ /* 0x0005e20000000800 */
[--C-:B-1----:R-:W-:Y:S01]  /*c9e0*/  FFMA.FTZ R4, R171, c[0x0][0x2d0], -R3.reuse ;  /* 0x0000b400ab047a23 */ /* 0x102fe20000010803 */
[----:B----4-:R-:W-:Y:S08]  /*c9f0*/  F2FP.PACK_AB R117, R239, R238 ;  /* 0x000000eeef75723e */ /* 0x010ff000000000ff */
[----:B------:R1:W-:Y:S01]  /*ca00*/  MUFU.EX2 R240, R4 ;  /* 0x0000000400f07308 */ /* 0x0003e20000000800 */
[--C-:B--2---:R-:W-:Y:S09]  /*ca10*/  FFMA.FTZ R100, R183, c[0x0][0x2d0], -R110.reuse ;  /* 0x0000b400b7647a23 */ /* 0x104ff2000001086e */
[----:B------:R2:W-:Y:S01]  /*ca20*/  MUFU.EX2 R225, R100 ;  /* 0x0000006400e17308 */ /* 0x0005e20000000800 */
[--C-:B-1----:R-:W-:Y:S02]  /*ca30*/  FFMA.FTZ R4, R170, c[0x0][0x2d0], -R3.reuse ;  /* 0x0000b400aa047a23 */ /* 0x102fe40000010803 */
[----:B------:R-:W-:Y:S07]  /*ca40*/  LDSM.16.MT88.4 R168, [R209+0x3880] ;  /* 0x00388000d1a8783b */ /* 0x000fee0000004200 */
[----:B------:R1:W4:Y:S01]  /*ca50*/  MUFU.EX2 R241, R4 ;  /* 0x0000000400f17308 */ /* 0x0003220000000800 */
[--C-:B--2---:R-:W-:Y:S09]  /*ca60*/  FFMA.FTZ R100, R185, c[0x0][0x2d0], -R3.reuse ;  /* 0x0000b400b9647a23 */ /* 0x104ff20000010803 */
[----:B------:R2:W-:Y:S01]  /*ca70*/  MUFU.EX2 R224, R100 ;  /* 0x0000006400e07308 */ /* 0x0005e20000000800 */
[----:B-1----:R-:W-:Y:S01]  /*ca80*/  FMUL.FTZ R4, R103, R112 ;  /* 0x0000007067047220 */ /* 0x002fe20000410000 */
[----:B------:R-:W-:Y:S02]  /*ca90*/  F2FP.PACK_AB R112, R191, R252 ;  /* 0x000000fcbf70723e */ /* 0x000fe400000000ff */
[----:B----4-:R-:W-:Y:S05]  /*caa0*/  F2FP.PACK_AB R119, R241, R240 ;  /* 0x000000f0f177723e */ /* 0x010fea00000000ff */
[-C--:B------:R-:W-:Y:S05]  /*cab0*/  HMMA.16816.F32 R4, R112, R20.reuse, R4 ;  /* 0x000000147004723c */ /* 0x080fea0000001804 */
[--C-:B--2---:R-:W-:Y:S03]  /*cac0*/  FFMA.FTZ R100, R186, c[0x0][0x2d0], -R3.reuse ;  /* 0x0000b400ba647a23 */ /* 0x104fe60000010803 */
[C---:B------:R-:W-:Y:S01]  /*cad0*/  HMMA.16816.F32 R8, R116.reuse, R20, R8 ;  /* 0x000000147408723c */ /* 0x040fe20000001808 */
[----:B------:R1:W2:Y:S06]  /*cae0*/  MUFU.EX2 R207, R100 ;  /* 0x0000006400cf7308 */ /* 0x0002ac0000000800 */
[C---:B------:R-:W-:Y:S01]  /*caf0*/  FMUL.FTZ R20, R103.reuse, R128 ;  /* 0x0000008067147220 */ /* 0x040fe20000410000 */
[-C--:B------:R-:W-:Y:S04]  /*cb00*/  HMMA.16816.F32 R12, R116, R22.reuse, R12 ;  /* 0x00000016740c723c */ /* 0x080fe8000000180c */
[----:B------:R-:W-:Y:S04]  /*cb10*/  FMUL.FTZ R21, R103, R129 ;  /* 0x0000008167157220 */ /* 0x000fe80000410000 */
[C---:B------:R-:W-:Y:S07]  /*cb20*/  HMMA.16816.F32 R16, R112.reuse, R22, R16 ;  /* 0x000000167010723c */ /* 0x040fee0000001810 */
[----:B------:R-:W-:Y:S02]  /*cb30*/  FMUL.FTZ R22, R102, R130 ;  /* 0x0000008266167220 */ /* 0x000fe40000410000 */
[----:B-1----:R-:W-:Y:S03]  /*cb40*/  FFMA.FTZ R100, R192, c[0x0][0x2d0], -R110 ;  /* 0x0000b400c0647a23 */ /* 0x002fe6000001086e */
[C---:B------:R-:W-:Y:S01]  /*cb50*/  FMUL.FTZ R23, R102.reuse, R131 ;  /* 0x0000008366177220 */ /* 0x040fe20000410000 */
[----:B------:R1:W-:Y:S01]  /*cb60*/  MUFU.EX2 R206, R100 ;  /* 0x0000006400ce7308 */ /* 0x0003e20000000800 */
[----:B------:R-:W-:Y:S05]  /*cb70*/  LDSM.16.MT88.4 R128, [R210+0x1c80] ;  /* 0x001c8000d280783b */ /* 0x000fea0000004200 */
[-C--:B------:R-:W-:Y:S08]  /*cb80*/  HMMA.16816.F32 R20, R112, R36.reuse, R20 ;  /* 0x000000247014723c */ /* 0x080ff00000001814 */
[C---:B------:R-:W-:Y:S07]  /*cb90*/  HMMA.16816.F32 R24, R116.reuse, R36, R24 ;  /* 0x000000247418723c */ /* 0x040fee0000001818 */
[----:B------:R-:W-:Y:S01]  /*cba0*/  FFMA.FTZ R36, R175, c[0x0][0x2d0], -R160 ;  /* 0x0000b400af247a23 */ /* 0x000fe200000108a0 */
[-C--:B------:R-:W-:Y:S01]  /*cbb0*/  HMMA.16816.F32 R28, R116, R38.reuse, R28 ;  /* 0x00000026741c723c */ /* 0x080fe2000000181c */
[----:B------:R-:W-:Y:S02]  /*cbc0*/  LDSM.16.MT88.4 R172, [R210+0x3880] ;  /* 0x00388000d2ac783b */ /* 0x000fe40000004200 */
[----:B------:R4:W-:Y:S01]  /*cbd0*/  MUFU.EX2 R237, R36 ;  /* 0x0000002400ed7308 */ /* 0x0009e20000000800 */
[----:B-1----:R-:W-:Y:S02]  /*cbe0*/  FFMA.FTZ R100, R187, c[0x0][0x2d0], -R110 ;  /* 0x0000b400bb647a23 */ /* 0x002fe4000001086e */
[C---:B------:R-:W-:Y:S02]  /*cbf0*/  FMUL.FTZ R37, R103.reuse, R145 ;  /* 0x0000009167257220 */ /* 0x040fe40000410000 */
[C---:B------:R-:W-:Y:S05]  /*cc00*/  HMMA.16816.F32 R32, R112.reuse, R38, R32 ;  /* 0x000000267020723c */ /* 0x040fea0000001820 */
[----:B------:R1:W5:Y:S02]  /*cc10*/  MUFU.EX2 R205, R100 ;  /* 0x0000006400cd7308 */ /* 0x0003640000000800 */
[C---:B------:R-:W-:Y:S02]  /*cc20*/  FMUL.FTZ R38, R102.reuse, R146 ;  /* 0x0000009266267220 */ /* 0x040fe40000410000 */
[----:B------:R-:W-:Y:S03]  /*cc30*/  FMUL.FTZ R39, R102, R147 ;  /* 0x0000009366277220 */ /* 0x000fe60000410000 */
[----:B----4-:R-:W-:Y:S07]  /*cc40*/  FMUL.FTZ R36, R103, R144 ;  /* 0x0000009067247220 */ /* 0x010fee0000410000 */
[-C--:B---3--:R-:W-:Y:S03]  /*cc50*/  HMMA.16816.F32 R36, R112, R120.reuse, R36 ;  /* 0x000000787024723c */ /* 0x088fe60000001824 */
[--C-:B-1----:R-:W-:Y:S04]  /*cc60*/  FFMA.FTZ R100, R193, c[0x0][0x2d0], -R3.reuse ;  /* 0x0000b400c1647a23 */ /* 0x102fe80000010803 */
[----:B------:R1:W-:Y:S01]  /*cc70*/  MUFU.EX2 R204, R100 ;  /* 0x0000006400cc7308 */ /* 0x0003e20000000800 */
[C---:B------:R-:W-:Y:S08]  /*cc80*/  HMMA.16816.F32 R40, R116.reuse, R120, R40 ;  /* 0x000000787428723c */ /* 0x040ff00000001828 */
[-C--:B------:R-:W-:Y:S08]  /*cc90*/  HMMA.16816.F32 R44, R116, R122.reuse, R44 ;  /* 0x0000007a742c723c */ /* 0x080ff0000000182c */
[C---:B------:R-:W-:Y:S01]  /*cca0*/  HMMA.16816.F32 R48, R112.reuse, R122, R48 ;  /* 0x0000007a7030723c */ /* 0x040fe20000001830 */
[----:B------:R-:W3:Y:S03]  /*ccb0*/  LDSM.16.MT88.4 R120, [R209+0x3080] ;  /* 0x00308000d178783b */ /* 0x000ee60000004200 */
[----:B-1----:R-:W-:Y:S04]  /*ccc0*/  FFMA.FTZ R100, R194, c[0x0][0x2d0], -R3 ;  /* 0x0000b400c2647a23 */ /* 0x002fe80000010803 */
[-C--:B------:R-:W-:Y:S01]  /*ccd0*/  HMMA.16816.F32 R52, R112, R124.reuse, R52 ;  /* 0x0000007c7034723c */ /* 0x080fe20000001834 */
[----:B------:R1:W4:Y:S03]  /*cce0*/  MUFU.EX2 R193, R100 ;  /* 0x0000006400c17308 */ /* 0x0003260000000800 */
[----:B------:R-:W-:Y:S04]  /*ccf0*/  MOV R194, R191 ;  /* 0x000000bf00c27202 */ /* 0x000fe80000000f00 */
[C---:B------:R-:W-:Y:S08]  /*cd00*/  HMMA.16816.F32 R56, R116.reuse, R124, R56 ;  /* 0x0000007c7438723c */ /* 0x040ff00000001838 */
[-C--:B------:R-:W-:Y:S08]  /*cd10*/  HMMA.16816.F32 R60, R116, R126.reuse, R60 ;  /* 0x0000007e743c723c */ /* 0x080ff0000000183c */
[C---:B------:R-:W-:Y:S01]  /*cd20*/  HMMA.16816.F32 R64, R112.reuse, R126, R64 ;  /* 0x0000007e7040723c */ /* 0x040fe20000001840 */
[----:B------:R-:W2:Y:S03]  /*cd30*/  LDSM.16.MT88.4 R124, [R210+0x3080] ;  /* 0x00308000d27c783b */ /* 0x000ea60000004200 */
[--C-:B-1----:R-:W-:Y:S04]  /*cd40*/  FFMA.FTZ R100, R195, c[0x0][0x2d0], -R160.reuse ;  /* 0x0000b400c3647a23 */ /* 0x102fe800000108a0 */
[----:B------:R1:W-:Y:S01]  /*cd50*/  MUFU.EX2 R191, R100 ;  /* 0x0000006400bf7308 */ /* 0x0003e20000000800 */
[-C--:B---3--:R-:W-:Y:S01]  /*cd60*/  HMMA.16816.F32 R68, R112, R120.reuse, R68 ;  /* 0x000000787044723c */ /* 0x088fe20000001844 */
[----:B------:R-:W3:Y:S07]  /*cd70*/  LDL.LU R195, [R1+0x14] ;  /* 0x0000140001c37983 */ /* 0x000eee0000300800 */
[C---:B------:R-:W-:Y:S08]  /*cd80*/  HMMA.16816.F32 R72, R116.reuse, R120, R72 ;  /* 0x000000787448723c */ /* 0x040ff00000001848 */
[-C--:B------:R-:W-:Y:S04]  /*cd90*/  HMMA.16816.F32 R76, R116, R122.reuse, R76 ;  /* 0x0000007a744c723c */ /* 0x080fe8000000184c */
[--C-:B-1----:R-:W-:Y:S04]  /*cda0*/  FFMA.FTZ R100, R196, c[0x0][0x2d0], -R160.reuse ;  /* 0x0000b400c4647a23 */ /* 0x102fe800000108a0 */
[C---:B------:R-:W-:Y:S01]  /*cdb0*/  HMMA.16816.F32 R80, R112.reuse, R122, R80 ;  /* 0x0000007a7050723c */ /* 0x040fe20000001850 */
[----:B------:R-:W1:Y:S01]  /*cdc0*/  LDSM.16.MT88.4 R120, [R209+0x1c80] ;  /* 0x001c8000d178783b */ /* 0x000e620000004200 */
[----:B------:R4:W-:Y:S06]  /*cdd0*/  MUFU.EX2 R192, R100 ;  /* 0x0000006400c07308 */ /* 0x0009ec0000000800 */
[-C--:B--2---:R-:W-:Y:S01]  /*cde0*/  HMMA.16816.F32 R84, R112, R124.reuse, R84 ;  /* 0x0000007c7054723c */ /* 0x084fe20000001854 */
[----:B------:R-:W2:Y:S07]  /*cdf0*/  LDL.LU R196, [R1+0x10] ;  /* 0x0000100001c47983 */ /* 0x000eae0000300800 */
[C---:B------:R-:W-:Y:S08]  /*ce00*/  HMMA.16816.F32 R88, R116.reuse, R124, R88 ;  /* 0x0000007c7458723c */ /* 0x040ff00000001858 */
[-C--:B------:R-:W-:Y:S04]  /*ce10*/  HMMA.16816.F32 R92, R116, R126.reuse, R92 ;  /* 0x0000007e745c723c */ /* 0x080fe8000000185c */
[--C-:B----4-:R-:W-:Y:S02]  /*ce20*/  FFMA.FTZ R100, R197, c[0x0][0x2d0], -R161.reuse ;  /* 0x0000b400c5647a23 */ /* 0x110fe400000108a1 */
[----:B------:R-:W4:Y:S01]  /*ce30*/  LDL.LU R197, [R1+0x8] ;  /* 0x0000080001c57983 */ /* 0x000f220000300800 */
[----:B------:R-:W-:Y:S01]  /*ce40*/  F2FP.PACK_AB R116, R225, R226 ;  /* 0x000000e2e174723e */ /* 0x000fe200000000ff */
[----:B------:R-:W-:Y:S01]  /*ce50*/  HMMA.16816.F32 R96, R112, R126, R96 ;  /* 0x0000007e7060723c */ /* 0x000fe20000001860 */
[----:B------:R1:W-:Y:S01]  /*ce60*/  MUFU.EX2 R187, R100 ;  /* 0x0000006400bb7308 */ /* 0x0003e20000000800 */
[----:B------:R-:W1:Y:S02]  /*ce70*/  LDSM.16.MT88.4 R124, [R209+0x2880] ;  /* 0x00288000d17c783b */ /* 0x000e640000004200 */
[----:B------:R-:W-:Y:S02]  /*ce80*/  F2FP.PACK_AB R117, R207, R224 ;  /* 0x000000e0cf75723e */ /* 0x000fe400000000ff */
[----:B-----5:R-:W-:Y:S02]  /*ce90*/  F2FP.PACK_AB R118, R205, R206 ;  /* 0x000000cecd76723e */ /* 0x020fe400000000ff */
[----:B------:R-:W-:Y:S04]  /*cea0*/  F2FP.PACK_AB R112, R236, R237 ;  /* 0x000000edec70723e */ /* 0x000fe800000000ff */
[----:B------:R-:W-:Y:S02]  /*ceb0*/  F2FP.PACK_AB R113, R234, R235 ;  /* 0x000000ebea71723e */ /* 0x000fe400000000ff */
[----:B------:R-:W-:Y:S02]  /*cec0*/  F2FP.PACK_AB R114, R232, R233 ;  /* 0x000000e9e872723e */ /* 0x000fe400000000ff */
[----:B------:R-:W-:Y:S02]  /*ced0*/  F2FP.PACK_AB R115, R230, R231 ;  /* 0x000000e7e673723e */ /* 0x000fe400000000ff */
[----:B------:R-:W-:Y:S05]  /*cee0*/  F2FP.PACK_AB R119, R193, R204 ;  /* 0x000000ccc177723e */ /* 0x000fea00000000ff */
[-C--:B-1----:R-:W-:Y:S03]  /*cef0*/  HMMA.16816.F32 R4, R112, R120.reuse, R4 ;  /* 0x000000787004723c */ /* 0x082fe60000001804 */
[--C-:B------:R-:W-:Y:S02]  /*cf00*/  FFMA.FTZ R100, R198, c[0x0][0x2d0], -R161.reuse ;  /* 0x0000b400c6647a23 */ /* 0x100fe400000108a1 */
[----:B------:R-:W5:Y:S02]  /*cf10*/  LDL.LU R198, [R1+0xc] ;  /* 0x00000c0001c67983 */ /* 0x000f640000300800 */
[----:B------:R1:W1:Y:S01]  /*cf20*/  MUFU.EX2 R186, R100 ;  /* 0x0000006400ba7308 */ /* 0x0002620000000800 */
[C---:B------:R-:W-:Y:S08]  /*cf30*/  HMMA.16816.F32 R8, R116.reuse, R120, R8 ;  /* 0x000000787408723c */ /* 0x040ff00000001808 */
[-C--:B------:R-:W-:Y:S08]  /*cf40*/  HMMA.16816.F32 R12, R116, R122.reuse, R12 ;  /* 0x0000007a740c723c */ /* 0x080ff0000000180c */
[C---:B------:R-:W-:Y:S01]  /*cf50*/  HMMA.16816.F32 R16, R112.reuse, R122, R16 ;  /* 0x0000007a7010723c */ /* 0x040fe20000001810 */
[----:B------:R-:W1:Y:S03]  /*cf60*/  LDSM.16.MT88.4 R120, [R210+0x2880] ;  /* 0x00288000d278783b */ /* 0x000e660000004200 */
[--C-:B-1----:R-:W-:Y:S04]  /*cf70*/  FFMA.FTZ R100, R162, c[0x0][0x2d0], -R160.reuse ;  /* 0x0000b400a2647a23 */ /* 0x102fe800000108a0 */
[-C--:B------:R-:W-:Y:S01]  /*cf80*/  HMMA.16816.F32 R20, R112, R128.reuse, R20 ;  /* 0x000000807014723c */ /* 0x080fe20000001814 */
[----:B------:R1:W-:Y:S03]  /*cf90*/  MUFU.EX2 R185, R100 ;  /* 0x0000006400b97308 */ /* 0x0003e60000000800 */
[----:B------:R-:W-:Y:S04]  /*cfa0*/  F2FP.PACK_AB R109, R186, R187 ;  /* 0x000000bbba6d723e */ /* 0x000fe800000000ff */
[C---:B------:R-:W-:Y:S08]  /*cfb0*/  HMMA.16816.F32 R24, R116.reuse, R128, R24 ;  /* 0x000000807418723c */ /* 0x040ff00000001818 */
[-C--:B------:R-:W-:Y:S08]  /*cfc0*/  HMMA.16816.F32 R28, R116, R130.reuse, R28 ;  /* 0x00000082741c723c */ /* 0x080ff0000000181c */
[C---:B------:R-:W-:Y:S01]  /*cfd0*/  HMMA.16816.F32 R32, R112.reuse, R130, R32 ;  /* 0x000000827020723c */ /* 0x040fe20000001820 */
[----:B------:R-:W1:Y:S03]  /*cfe0*/  LDSM.16.MT88.4 R128, [R209+0x3480] ;  /* 0x00348000d180783b */ /* 0x000e660000004200 */
[----:B-1----:R-:W-:Y:S04]  /*cff0*/  FFMA.FTZ R100, R163, c[0x0][0x2d0], -R160 ;  /* 0x0000b400a3647a23 */ /* 0x002fe800000108a0 */
[-C--:B------:R-:W-:Y:S01]  /*d000*/  HMMA.16816.F32 R36, R112, R124.reuse, R36 ;  /* 0x0000007c7024723c */ /* 0x080fe20000001824 */
[----:B------:R1:W-:Y:S07]  /*d010*/  MUFU.EX2 R184, R100 ;  /* 0x0000006400b87308 */ /* 0x0003ee0000000800 */
[C---:B------:R-:W-:Y:S08]  /*d020*/  HMMA.16816.F32 R40, R116.reuse, R124, R40 ;  /* 0x0000007c7428723c */ /* 0x040ff00000001828 */
[-C--:B------:R-:W-:Y:S08]  /*d030*/  HMMA.16816.F32 R44, R116, R126.reuse, R44 ;  /* 0x0000007e742c723c */ /* 0x080ff0000000182c */
[C---:B------:R-:W-:Y:S01]  /*d040*/  HMMA.16816.F32 R48, R112.reuse, R126, R48 ;  /* 0x0000007e7030723c */ /* 0x040fe20000001830 */
[----:B------:R-:W1:Y:S03]  /*d050*/  LDSM.16.MT88.4 R124, [R210+0x3480] ;  /* 0x00348000d27c783b */ /* 0x000e660000004200 */
[--C-:B-1----:R-:W-:Y:S04]  /*d060*/  FFMA.FTZ R100, R188, c[0x0][0x2d0], -R161.reuse ;  /* 0x0000b400bc647a23 */ /* 0x102fe800000108a1 */
[-C--:B------:R-:W-:Y:S01]  /*d070*/  HMMA.16816.F32 R52, R112, R120.reuse, R52 ;  /* 0x000000787034723c */ /* 0x080fe20000001834 */
[----:B------:R1:W-:Y:S01]  /*d080*/  MUFU.EX2 R183, R100 ;  /* 0x0000006400b77308 */ /* 0x0003e20000000800 */
[----:B------:R-:W5:Y:S06]  /*d090*/  LDL R188, [R1+0x58] ;  /* 0x0000580001bc7983 */ /* 0x000f6c0000100800 */
[C---:B------:R-:W-:Y:S08]  /*d0a0*/  HMMA.16816.F32 R56, R116.reuse, R120, R56 ;  /* 0x000000787438723c */ /* 0x040ff00000001838 */
[-C--:B------:R-:W-:Y:S08]  /*d0b0*/  HMMA.16816.F32 R60, R116, R122.reuse, R60 ;  /* 0x0000007a743c723c */ /* 0x080ff0000000183c */
[C---:B------:R-:W-:Y:S04]  /*d0c0*/  HMMA.16816.F32 R64, R112.reuse, R122, R64 ;  /* 0x0000007a7040723c */ /* 0x040fe80000001840 */
[----:B-1----:R-:W-:Y:S04]  /*d0d0*/  FFMA.FTZ R100, R189, c[0x0][0x2d0], -R161 ;  /* 0x0000b400bd647a23 */ /* 0x002fe800000108a1 */
[-C--:B------:R-:W-:Y:S01]  /*d0e0*/  HMMA.16816.F32 R68, R112, R128.reuse, R68 ;  /* 0x000000807044723c */ /* 0x080fe20000001844 */
[----:B------:R1:W1:Y:S07]  /*d0f0*/  MUFU.EX2 R182, R100 ;  /* 0x0000006400b67308 */ /* 0x00026e0000000800 */
[C---:B------:R-:W-:Y:S08]  /*d100*/  HMMA.16816.F32 R72, R116.reuse, R128, R72 ;  /* 0x000000807448723c */ /* 0x040ff00000001848 */
[-C--:B------:R-:W-:Y:S08]  /*d110*/  HMMA.16816.F32 R76, R116, R130.reuse, R76 ;  /* 0x00000082744c723c */ /* 0x080ff0000000184c */
[C---:B------:R-:W-:Y:S04]  /*d120*/  HMMA.16816.F32 R80, R112.reuse, R130, R80 ;  /* 0x000000827050723c */ /* 0x040fe80000001850 */
[----:B-1----:R-:W-:Y:S01]  /*d130*/  FFMA.FTZ R100, R200, c[0x0][0x2d0], -R110 ;  /* 0x0000b400c8647a23 */ /* 0x002fe2000001086e */
[----:B------:R-:W-:Y:S03]  /*d140*/  F2FP.PACK_AB R111, R182, R183 ;  /* 0x000000b7b66f723e */ /* 0x000fe600000000ff */
[-C--:B------:R-:W-:Y:S01]  /*d150*/  HMMA.16816.F32 R84, R112, R124.reuse, R84 ;  /* 0x0000007c7054723c */ /* 0x080fe20000001854 */
[----:B------:R1:W1:Y:S07]  /*d160*/  MUFU.EX2 R180, R100 ;  /* 0x0000006400b47308 */ /* 0x00026e0000000800 */
[C---:B------:R-:W-:Y:S08]  /*d170*/  HMMA.16816.F32 R88, R116.reuse, R124, R88 ;  /* 0x0000007c7458723c */ /* 0x040ff00000001858 */
[-C--:B------:R-:W-:Y:S08]  /*d180*/  HMMA.16816.F32 R92, R116, R126.reuse, R92 ;  /* 0x0000007e745c723c */ /* 0x080ff0000000185c */
[----:B------:R-:W-:Y:S04]  /*d190*/  HMMA.16816.F32 R96, R112, R126, R96 ;  /* 0x0000007e7060723c */ /* 0x000fe80000001860 */
[--C-:B-1----:R-:W-:Y:S01]  /*d1a0*/  FFMA.FTZ R100, R201, c[0x0][0x2d0], -R3.reuse ;  /* 0x0000b400c9647a23 */ /* 0x102fe20000010803 */
[----:B------:R-:W-:Y:S03]  /*d1b0*/  F2FP.PACK_AB R160, R180, R181 ;  /* 0x000000b5b4a0723e */ /* 0x000fe600000000ff */
[----:B------:R1:W-:Y:S04]  /*d1c0*/  MUFU.EX2 R179, R100 ;  /* 0x0000006400b37308 */ /* 0x0003e80000000800 */
[--C-:B-1----:R-:W-:Y:S02]  /*d1d0*/  FFMA.FTZ R100, R202, c[0x0][0x2d0], -R3.reuse ;  /* 0x0000b400ca647a23 */ /* 0x102fe40000010803 */
[----:B------:R-:W-:Y:S01]  /*d1e0*/  FFMA.FTZ R3, R108, c[0x0][0x2d0], -R3 ;  /* 0x0000b4006c037a23 */ /* 0x000fe20000010803 */
[----:B------:R-:W-:Y:S03]  /*d1f0*/  F2FP.PACK_AB R108, R192, R191 ;  /* 0x000000bfc06c723e */ /* 0x000fe600000000ff */
[----:B------:R1:W1:Y:S01]  /*d200*/  MUFU.EX2 R178, R100 ;  /* 0x0000006400b27308 */ /* 0x0002620000000800 */
[----:B---3--:R-:W-:Y:S04]  /*d210*/  FFMA.FTZ R0, R0, R195, R238 ;  /* 0x000000c300007223 */ /* 0x008fe800000100ee */
[----:B------:R-:W-:Y:S04]  /*d220*/  FADD.FTZ R0, R239, R0 ;  /* 0x00000000ef007221 */ /* 0x000fe80000010000 */
[----:B------:R-:W-:Y:S02]  /*d230*/  FADD.FTZ R0, R240, R0 ;  /* 0x00000000f0007221 */ /* 0x000fe40000010000 */
[----:B-1----:R-:W-:Y:S01]  /*d240*/  FFMA.FTZ R100, R203, c[0x0][0x2d0], -R110 ;  /* 0x0000b400cb647a23 */ /* 0x002fe2000001086e */
[----:B------:R-:W-:Y:S03]  /*d250*/  F2FP.PACK_AB R161, R178, R179 ;  /* 0x000000b3b2a1723e */ /* 0x000fe600000000ff */
[----:B------:R1:W-:Y:S01]  /*d260*/  MUFU.EX2 R177, R100 ;  /* 0x0000006400b17308 */ /* 0x0003e20000000800 */
[----:B--2---:R-:W-:Y:S02]  /*d270*/  FFMA.FTZ R101, R101, R196, R242 ;  /* 0x000000c465657223 */ /* 0x004fe400000100f2 */
[----:B-1----:R-:W-:Y:S01]  /*d280*/  FFMA.FTZ R100, R190, c[0x0][0x2d0], -R110 ;  /* 0x0000b400be647a23 */ /* 0x002fe2000001086e */
[----:B------:R-:W-:Y:S01]  /*d290*/  F2FP.PACK_AB R110, R184, R185 ;  /* 0x000000b9b86e723e */ /* 0x000fe200000000ff */
[----:B----4-:R-:W-:Y:S05]  /*d2a0*/  FFMA.FTZ R102, R102, R197, R248 ;  /* 0x000000c566667223 */ /* 0x010fea00000100f8 */
[----:B------:R-:W1:Y:S01]  /*d2b0*/  MUFU.EX2 R176, R100 ;  /* 0x0000006400b07308 */ /* 0x000e620000000800 */
[-C--:B------:R-:W-:Y:S09]  /*d2c0*/  HMMA.16816.F32 R112, R108, R132.reuse, R4 ;  /* 0x000000846c70723c */ /* 0x080ff20000001804 */
[----:B------:R-:W2:Y:S03]  /*d2d0*/  MUFU.EX2 R100, R3 ;  /* 0x0000000300647308 */ /* 0x000ea60000000800 */
[----:B------:R-:W-:Y:S02]  /*d2e0*/  FADD.FTZ R4, R241, R0 ;  /* 0x00000000f1047221 */ /* 0x000fe40000010000 */
[----:B------:R-:W-:Y:S02]  /*d2f0*/  FADD.FTZ R5, R249, R102 ;  /* 0x00000066f9057221 */ /* 0x000fe40000010000 */
[----:B------:R-:W-:Y:S02]  /*d300*/  FADD.FTZ R4, R224, R4 ;  /* 0x00000004e0047221 */ /* 0x000fe40000010000 */
[----:B------:R-:W-:Y:S02]  /*d310*/  FADD.FTZ R5, R247, R5 ;  /* 0x00000005f7057221 */ /* 0x000fe40000010000 */
[----:B------:R-:W-:Y:S02]  /*d320*/  FADD.FTZ R7, R207, R4 ;  /* 0x00000004cf077221 */ /* 0x000fe40000010000 */
[----:B------:R-:W-:Y:S01]  /*d330*/  FADD.FTZ R5, R246, R5 ;  /* 0x00000005f6057221 */ /* 0x000fe20000010000 */
[----:B-1----:R-:W-:Y:S03]  /*d340*/  F2FP.PACK_AB R162, R176, R177 ;  /* 0x000000b1b0a2723e */ /* 0x002fe600000000ff */
[----:B------:R-:W-:Y:S02]  /*d350*/  FADD.FTZ R0, R235, R5 ;  /* 0x00000005eb007221 */ /* 0x000fe40000010000 */
[----:B-----5:R-:W-:Y:S02]  /*d360*/  FFMA.FTZ R103, R103, R198, R252 ;  /* 0x000000c667677223 */ /* 0x020fe400000100fc */
[----:B------:R-:W-:Y:S01]  /*d370*/  FADD.FTZ R0, R234, R0 ;  /* 0x00000000ea007221 */ /* 0x000fe20000010000 */
[----:B--2---:R-:W-:Y:S03]  /*d380*/  F2FP.PACK_AB R163, R100, R107 ;  /* 0x0000006b64a3723e */ /* 0x004fe600000000ff */
[----:B------:R-:W-:Y:S02]  /*d390*/  FADD.FTZ R5, R231, R0 ;  /* 0x00000000e7057221 */ /* 0x000fe40000010000 */
[----:B------:R-:W-:Y:S02]  /*d3a0*/  FADD.FTZ R3, R194, R103 ;  /* 0x00000067c2037221 */ /* 0x000fe40000010000 */
[----:B------:R-:W-:Y:S01]  /*d3b0*/  FADD.FTZ R5, R230, R5 ;  /* 0x00000005e6057221 */ /* 0x000fe20000010000 */
[C---:B------:R-:W-:Y:S04]  /*d3c0*/  HMMA.16816.F32 R116, R160.reuse, R132, R8 ;  /* 0x00000084a074723c */ /* 0x040fe80000001808 */
[----:B------:R-:W-:Y:S03]  /*d3d0*/  FADD.FTZ R3, R250, R3 ;  /* 0x00000003fa037221 */ /* 0x000fe60000010000 */
        /* <DEDUP_REMOVED lines=29> */
[----:B------:R-:W-:Y:S01]  /*d5b0*/  FADD.FTZ R4, R206, R8 ;  /* 0x00000008ce047221 */ /* 0x000fe20000010000 */
[C---:B------:R-:W-:Y:S02]  /*d5c0*/  ISETP.GT.AND P0, PT, R222.reuse, R188, PT ;  /* 0x000000bcde00720c */ /* 0x040fe40003f04270 */
[----:B------:R-:W-:Y:S01]  /*d5d0*/  IADD3 R222, R222, -0x1, RZ ;  /* 0xffffffffdede7810 */ /* 0x000fe20007ffe0ff */
[-C--:B------:R-:W-:Y:S04]  /*d5e0*/  HMMA.16816.F32 R52, R108, R164.reuse, R52 ;  /* 0x000000a46c34723c */ /* 0x080fe80000001834 */
[----:B------:R-:W-:Y:S04]  /*d5f0*/  FADD.FTZ R4, R205, R4 ;  /* 0x00000004cd047221 */ /* 0x000fe80000010000 */
[C---:B------:R-:W-:Y:S04]  /*d600*/  HMMA.16816.F32 R56, R160.reuse, R164, R56 ;  /* 0x000000a4a038723c */ /* 0x040fe80000001838 */
[----:B------:R-:W-:Y:S04]  /*d610*/  FADD.FTZ R4, R181, R4 ;  /* 0x00000004b5047221 */ /* 0x000fe80000010000 */
        /* <DEDUP_REMOVED lines=11> */
[----:B------:R-:W-:Y:S01]  /*d6d0*/  FADD.FTZ R0, R100, R0 ;  /* 0x0000000064007221 */ /* 0x000fe20000010000 */
[----:B------:R-:W-:Y:S01]  /*d6e0*/  MOV R100, R2 ;  /* 0x0000000200647202 */ /* 0x000fe20000000f00 */
[-C--:B------:R-:W-:Y:S01]  /*d6f0*/  HMMA.16816.F32 R76, R160, R170.reuse, R76 ;  /* 0x000000aaa04c723c */ /* 0x080fe2000000184c */
[----:B------:R1:W-:Y:S04]  /*d700*/  STL [R1+0xc], R5 ;  /* 0x00000c0501007387 */ /* 0x0003e80000100800 */
[----:B------:R1:W-:Y:S03]  /*d710*/  STL [R1+0x8], R4 ;  /* 0x0000080401007387 */ /* 0x0003e60000100800 */
[C---:B------:R-:W-:Y:S01]  /*d720*/  HMMA.16816.F32 R80, R108.reuse, R170, R80 ;  /* 0x000000aa6c50723c */ /* 0x040fe20000001850 */
[----:B------:R1:W-:Y:S04]  /*d730*/  STL [R1+0x10], R3 ;  /* 0x0000100301007387 */ /* 0x0003e80000100800 */
[----:B------:R1:W-:Y:S03]  /*d740*/  STL [R1+0x14], R0 ;  /* 0x0000140001007387 */ /* 0x0003e60000100800 */
[-C--:B------:R-:W-:Y:S08]  /*d750*/  HMMA.16816.F32 R84, R108, R172.reuse, R84 ;  /* 0x000000ac6c54723c */ /* 0x080ff00000001854 */
[C---:B------:R-:W-:Y:S08]  /*d760*/  HMMA.16816.F32 R88, R160.reuse, R172, R88 ;  /* 0x000000aca058723c */ /* 0x040ff00000001858 */
[-C--:B------:R-:W-:Y:S08]  /*d770*/  HMMA.16816.F32 R92, R160, R174.reuse, R92 ;  /* 0x000000aea05c723c */ /* 0x080ff0000000185c */
[----:B------:R-:W-:Y:S01]  /*d780*/  HMMA.16816.F32 R96, R108, R174, R96 ;  /* 0x000000ae6c60723c */ /* 0x000fe20000001860 */
[----:B-1----:R-:W-:-:S07]  /*d790*/  @P0 BRA `(.L_x_311) ;  /* 0xffffcef000000947 */ /* 0x002fce000383ffff */
.L_x_308:
[----:B------:R-:W2:Y:S02]  /*d7a0*/  LDL R0, [R1+0x48] ;  /* 0x0000480001007983 */ /* 0x000ea40000100800 */
[----:B--2---:R-:W-:-:S13]  /*d7b0*/  ISETP.GE.AND P0, PT, R222, R0, PT ;  /* 0x00000000de00720c */ /* 0x004fda0003f06270 */
[----:B------:R-:W-:Y:S05]  /*d7c0*/  @!P0 BRA `(.L_x_312) ;  /* 0x0000454000008947 */ /* 0x000fea0003800000 */
[----:B------:R-:W2:Y:S01]  /*d7d0*/  LDL.64 R10, [R1+0x40] ;  /* 0x00004000010a7983 */ /* 0x000ea20000100a00 */
[----:B------:R-:W-:-:S03]  /*d7e0*/  ULDC.64 UR4, c[0x0][0x208] ;  /* 0x0000820000047ab9 */ /* 0x000fc60000000a00 */
[----:B------:R-:W3:Y:S04]  /*d7f0*/  LDL.64 R8, [R1+0x38] ;  /* 0x0000380001087983 */ /* 0x000ee80000100a00 */
[----:B------:R-:W4:Y:S04]  /*d800*/  LDL.64 R4, [R1+0x30] ;  /* 0x0000300001047983 */ /* 0x000f280000100a00 */
[----:B-1----:R-:W5:Y:S01]  /*d810*/  LDL.64 R2, [R1+0x28] ;  /* 0x0000280001027983 */ /* 0x002f620000100a00 */
[----:B------:R-:W-:Y:S01]  /*d820*/  UIMAD.WIDE.U32 UR10, UR4, 0x30, URZ ;  /* 0x00000030040a78a5 */ /* 0x000fe2000f8e003f */
[----:B------:R-:W-:Y:S01]  /*d830*/  IMAD.MOV.U32 R103, RZ, RZ, R105 ;  /* 0x000000ffff677224 */ /* 0x000fe200078e0069 */
[----:B------:R-:W-:Y:S01]  /*d840*/  UIMAD UR5, UR5, 0x30, URZ ;  /* 0x00000030050578a4 */ /* 0x000fe2000f8e023f */
[----:B------:R-:W1:Y:S01]  /*d850*/  S2R R6, SR_TID.X ;  /* 0x0000000000067919 */ /* 0x000e620000002100 */
[----:B------:R-:W-:-:S02]  /*d860*/  IMAD.MOV.U32 R102, RZ, RZ, R106 ;  /* 0x000000ffff667224 */ /* 0x000fc400078e006a */
[----:B------:R-:W-:Y:S01]  /*d870*/  IMAD.MOV.U32 R108, RZ, RZ, R100 ;  /* 0x000000ffff6c7224 */ /* 0x000fe200078e0064 */
[----:B------:R-:W-:Y:S01]  /*d880*/  UIADD3 UR5, UR11, UR5, URZ ;  /* 0x000000050b057290 */ /* 0x000fe2000fffe03f */
[----:B------:R-:W-:Y:S01]  /*d890*/  IMAD.MOV.U32 R107, RZ, RZ, R104 ;  /* 0x000000ffff6b7224 */ /* 0x000fe200078e0068 */
[----:B--2---:R-:W-:-:S05]  /*d8a0*/  IADD3 R0, P0, R10, 0x20, RZ ;  /* 0x000000200a007810 */ /* 0x004fca0007f1e0ff */
[--C-:B---3--:R-:W-:Y:S01]  /*d8b0*/  IMAD.X R252, RZ, RZ, R9.reuse, P0 ;  /* 0x000000fffffc7224 */ /* 0x108fe200000e0609 */
[----:B------:R-:W-:Y:S01]  /*d8c0*/  IADD3 R251, P0, R10, 0x40, RZ ;  /* 0x000000400afb7810 */ /* 0x000fe20007f1e0ff */
[----:B------:R1:W-:Y:S04]  /*d8d0*/  STL [R1], R0 ;  /* 0x0000000001007387 */ /* 0x0003e80000100800 */
[----:B------:R-:W-:Y:S01]  /*d8e0*/  IMAD.X R250, RZ, RZ, R9, P0 ;  /* 0x000000fffffa7224 */ /* 0x000fe200000e0609 */
[----:B----4-:R-:W-:-:S05]  /*d8f0*/  IADD3 R249, P0, R4, 0x20, RZ ;  /* 0x0000002004f97810 */ /* 0x010fca0007f1e0ff */
[----:B-----5:R-:W-:Y:S01]  /*d900*/  IMAD.X R248, RZ, RZ, R3, P0 ;  /* 0x000000fffff87224 */ /* 0x020fe200000e0603 */
[----:B------:R-:W-:-:S05]  /*d910*/  IADD3 R247, P0, R4, 0x40, RZ ;  /* 0x0000004004f77810 */ /* 0x000fca0007f1e0ff */
[----:B------:R-:W-:Y:S01]  /*d920*/  IMAD.X R246, RZ, RZ, R3, P0 ;  /* 0x000000fffff67224 */ /* 0x000fe200000e0603 */
[----:B-1----:R-:W-:-:S04]  /*d930*/  SHF.R.S32.HI R0, RZ, 0x1f, R6 ;  /* 0x0000001fff007819 */ /* 0x002fc80000011406 */
[----:B------:R-:W-:-:S04]  /*d940*/  LEA.HI R0, R0, R6, RZ, 0x2 ;  /* 0x0000000600007211 */ /* 0x000fc800078f10ff */
[----:B------:R-:W-:-:S04]  /*d950*/  SHF.R.S32.HI R0, RZ, 0x2, R0 ;  /* 0x00000002ff007819 */ /* 0x000fc80000011400 */
[----:B------:R-:W-:Y:S02]  /*d960*/  IADD3 R224, -R0, 0x30, RZ ;  /* 0x0000003000e07810 */ /* 0x000fe40007ffe1ff */
.L_x_330:
[----:B--2---:R-:W2:Y:S01]  /*d970*/  LDL.64 R8, [R1+0x40] ;  /* 0x0000400001087983 */ /* 0x004ea20000100a00 */
[----:B------:R-:W-:Y:S04]  /*d980*/  DEPBAR.LE SB0, 0x0 ;  /* 0x000080000000791a */ /* 0x000fe80000000000 */
[----:B------:R-:W-:Y:S01]  /*d990*/  SHF.R.S32.HI R2, RZ, 0x1f, R222 ;  /* 0x0000001fff027819 */ /* 0x000fe200000114de */
[----:B------:R-:W3:Y:S01]  /*d9a0*/  LDL.64 R12, [R1+0x38] ;  /* 0x00003800010c7983 */ /* 0x000ee20000100a00 */
[----:B------:R-:W-:Y:S01]  /*d9b0*/  IMAD R0, R222, UR5, RZ ;  /* 0x00000005de007c24 */ /* 0x000fe2000f8e02ff */
[----:B------:R-:W-:Y:S01]  /*d9c0*/  LOP3.LUT P5, RZ, R228, 0x200, RZ, 0xc0, !PT ;  /* 0x00000200e4ff7812 */ /* 0x000fe200078ac0ff */
[----:B------:R-:W-:Y:S01]  /*d9d0*/  IMAD.WIDE.U32 R4, R222, UR10, RZ ;  /* 0x0000000ade047c25 */ /* 0x000fe2000f8e00ff */
[----:B------:R-:W-:Y:S02]  /*d9e0*/  LOP3.LUT P4, RZ, R228, 0x80, RZ, 0xc0, !PT ;  /* 0x00000080e4ff7812 */ /* 0x000fe4000788c0ff */
[----:B------:R-:W3:Y:S01]  /*d9f0*/  LDL R20, [R1] ;  /* 0x0000000001147983 */ /* 0x000ee20000100800 */
[----:B------:R-:W-:Y:S01]  /*da00*/  IMAD R0, R2, UR10, R0 ;  /* 0x0000000a02007c24 */ /* 0x000fe2000f8e0200 */
[----:B------:R-:W-:Y:S02]  /*da10*/  MOV R11, 0x5 ;  /* 0x00000005000b7802 */ /* 0x000fe40000000f00 */
[----:B------:R-:W-:Y:S01]  /*da20*/  BAR.SYNC.DEFER_BLOCKING 0x0 ;  /* 0x0000000000007b1d */ /* 0x000fe20000010000 */
[----:B------:R-:W-:Y:S02]  /*da30*/  MOV R10, c[0x0][0x208] ;  /* 0x00008200000a7a02 */ /* 0x000fe40000000f00 */
[----:B------:R-:W-:Y:S02]  /*da40*/  IADD3 R0, R5, R0, RZ ;  /* 0x0000000005007210 */ /* 0x000fe40007ffe0ff */
[----:B------:R-:W-:Y:S02]  /*da50*/  SHF.L.U64.HI R10, R10, R11, c[0x0][0x20c] ;  /* 0x000083000a0a7619 */ /* 0x000fe4000001020b */
[----:B------:R-:W-:Y:S01]  /*da60*/  LOP3.LUT P3, RZ, R228, 0x100, RZ, 0xc0, !PT ;  /* 0x00000100e4ff7812 */ /* 0x000fe2000786c0ff */
[----:B------:R-:W-:Y:S08]  /*da70*/  LDSM.16.M88.4 R48, [R211+0x6080] ;  /* 0x00608000d330783b */ /* 0x000ff00000000200 */
[----:B------:R-:W1:Y:S08]  /*da80*/  LDSM.16.M88.4 R16, [R208+0x3c80] ;  /* 0x003c8000d010783b */ /* 0x000e700000000200 */
[----:B------:R-:W5:Y:S08]  /*da90*/  S2R R6, SR_TID.X ;  /* 0x0000000000067919 */ /* 0x000f700000002100 */
[----:B------:R-:W1:Y:S08]  /*daa0*/  LDSM.16.M88.4 R44, [R211+0x7080] ;  /* 0x00708000d32c783b */ /* 0x000e700000000200 */
[----:B------:R-:W1:Y:S08]  /*dab0*/  LDSM.16.M88.4 R32, [R208+0x4080] ;  /* 0x00408000d020783b */ /* 0x000e700000000200 */
[----:B------:R-:W1:Y:S08]  /*dac0*/  LDSM.16.M88.4 R160, [R208+0x4480] ;  /* 0x00448000d0a0783b */ /* 0x000e700000000200 */
[----:B------:R-:W-:Y:S08]  /*dad0*/  LDSM.16.M88.4 R164, [R212+0x6080] ;  /* 0x00608000d4a4783b */ /* 0x000ff00000000200 */
[----:B------:R-:W1:Y:S08]  /*dae0*/  LDSM.16.M88.4 R168, [R213] ;  /* 0x00000000d5a8783b */ /* 0x000e700000000200 */
[----:B------:R-:W1:Y:S08]  /*daf0*/  LDSM.16.M88.4 R172, [R212+0x7080] ;  /* 0x00708000d4ac783b */ /* 0x000e700000000200 */
[----:B------:R-:W1:Y:S08]  /*db00*/  LDSM.16.M88.4 R176, [R221] ;  /* 0x00000000ddb0783b */ /* 0x000e700000000200 */
[----:B------:R-:W1:Y:S08]  /*db10*/  LDSM.16.M88.4 R180, [R220] ;  /* 0x00000000dcb4783b */ /* 0x000e700000000200 */
[----:B------:R-:W4:Y:S01]  /*db20*/  LDL R225, [R1+0x48] ;  /* 0x0000480001e17983 */ /* 0x000f220000100800 */
[----:B-----5:R-:W-:Y:S02]  /*db30*/  ISETP.GT.AND P1, PT, R6, 0x3f, PT ;  /* 0x0000003f0600780c */ /* 0x020fe40003f24270 */
[----:B------:R-:W-:Y:S04]  /*db40*/  MOV R6, c[0x0][0x208] ;  /* 0x0000820000067a02 */ /* 0x000fe80000000f00 */
[----:B------:R-:W-:Y:S02]  /*db50*/  SHF.L.U32 R6, R6, 0x5, RZ ;  /* 0x0000000506067819 */ /* 0x000fe400000006ff */
[-C--:B--2---:R-:W-:Y:S04]  /*db60*/  IADD3 R2, P0, R8, R4.reuse, RZ ;  /* 0x0000000408027210 */ /* 0x084fe80007f1e0ff */
[-C--:B---3--:R-:W-:Y:S02]  /*db70*/  IADD3.X R3, R0, R13.reuse, RZ, P0, !PT ;  /* 0x0000000d00037210 */ /* 0x088fe400007fe4ff */
[C---:B------:R-:W-:Y:S04]  /*db80*/  LEA R28, P0, R2.reuse, c[0x0][0x1f8], 0x1 ;  /* 0x00007e00021c7a11 */ /* 0x040fe800078008ff */
[----:B------:R-:W-:Y:S02]  /*db90*/  LEA.HI.X R29, R2, c[0x0][0x1fc], R3, 0x1, P0 ;  /* 0x00007f00021d7a11 */ /* 0x000fe400000f0c03 */
[----:B------:R-:W-:Y:S03]  /*dba0*/  IADD3 R2, P0, R20, R4, RZ ;  /* 0x0000000414027210 */ /* 0x000fe60007f1e0ff */
[----:B------:R-:W-:Y:S01]  /*dbb0*/  @!PT LDS RZ, [RZ] ;  /* 0x00000000fffff984 */ /* 0x000fe20000000800 */
[----:B------:R-:W-:Y:S01]  /*dbc0*/  @!PT LDS RZ, [RZ] ;  /* 0x00000000fffff984 */ /* 0x000fe20000000800 */
[----:B------:R-:W-:Y:S01]  /*dbd0*/  @!PT LDS RZ, [RZ] ;  /* 0x00000000fffff984 */ /* 0x000fe20000000800 */
[----:B------:R2:W-:Y:S01]  /*dbe0*/  LDGSTS.E.BYPASS.LTC128B.128 [R223+0x1880], [R28.64], !P5 ;  /* 0x018800001cdf7fae */ /* 0x0005e2000e901d48 */
[----:B------:R-:W-:Y:S02]  /*dbf0*/  IADD3.X R3, R0, R252, RZ, P0, !PT ;  /* 0x000000fc00037210 */ /* 0x000fe400007fe4ff */
[C---:B------:R-:W-:Y:S04]  /*dc00*/  LEA R100, P0, R2.reuse, c[0x0][0x1f8], 0x1 ;  /* 0x00007e0002647a11 */ /* 0x040fe800078008ff */
[----:B------:R-:W-:Y:S02]  /*dc10*/  LEA.HI.X R101, R2, c[0x0][0x1fc], R3, 0x1, P0 ;  /* 0x00007f0002657a11 */ /* 0x000fe400000f0c03 */
[----:B------:R-:W-:Y:S03]  /*dc20*/  IADD3 R2, P0, R251, R4, RZ ;  /* 0x00000004fb027210 */ /* 0x000fe60007f1e0ff */
[----:B------:R3:W-:Y:S01]  /*dc30*/  LDGSTS.E.BYPASS.LTC128B.128 [R223+0x2480], [R100.64], !P4 ;  /* 0x0248000064df7fae */ /* 0x0007e2000e101d48 */
[----:B------:R-:W-:Y:S02]  /*dc40*/  IADD3.X R3, R0, R250, RZ, P0, !PT ;  /* 0x000000fa00037210 */ /* 0x000fe400007fe4ff */
[C---:B------:R-:W-:Y:S04]  /*dc50*/  LEA R42, P0, R2.reuse, c[0x0][0x1f8], 0x1 ;  /* 0x00007e00022a7a11 */ /* 0x040fe800078008ff */
[----:B------:R-:W-:Y:S02]  /*dc60*/  LEA.HI.X R43, R2, c[0x0][0x1fc], R3, 0x1, P0 ;  /* 0x00007f00022b7a11 */ /* 0x000fe400000f0c03 */
[----:B------:R-:W-:Y:S02]  /*dc70*/  @!P1 IADD3 R2, P0, R6, R4, RZ ;  /* 0x0000000406029210 */ /* 0x000fe40007f1e0ff */
[-C--:B-1----:R-:W-:Y:S01]  /*dc80*/  HMMA.16816.F32 R4, R48, R16.reuse, RZ ;  /* 0x000000103004723c */ /* 0x082fe200000018ff */
[----:B------:R1:W-:Y:S02]  /*dc90*/  LDGSTS.E.BYPASS.LTC128B.128 [R223+0x3080], [R42.64], !P3 ;  /* 0x030800002adf7fae */ /* 0x0003e4000d901d48 */
[----:B------:R-:W-:Y:S02]  /*dca0*/  @!P1 IADD3.X R0, R0, R10, RZ, P0, !PT ;  /* 0x0000000a00009210 */ /* 0x000fe400007fe4ff */
[----:B------:R-:W-:Y:S03]  /*dcb0*/  @!P1 IADD3 R3, P0, R2, R8, RZ ;  /* 0x0000000802039210 */ /* 0x000fe60007f1e0ff */
[C---:B------:R-:W-:Y:S07]  /*dcc0*/  HMMA.16816.F32 R8, R44.reuse, R16, RZ ;  /* 0x000000102c08723c */ /* 0x040fee00000018ff */
[----:B------:R-:W-:Y:S02]  /*dcd0*/  @!P1 IADD3.X R16, R0, R13, RZ, P0, !PT ;  /* 0x0000000d00109210 */ /* 0x000fe400007fe4ff */
[-C--:B------:R-:W-:Y:S03]  /*dce0*/  HMMA.16816.F32 R12, R44, R18.reuse, RZ ;  /* 0x000000122c0c723c */ /* 0x080fe600000018ff */
[C---:B------:R-:W-:Y:S04]  /*dcf0*/  @!P1 LEA R38, P0, R3.reuse, c[0x0][0x1f8], 0x1 ;  /* 0x00007e0003269a11 */ /* 0x040fe800078008ff */
[----:B------:R-:W-:Y:S02]  /*dd00*/  @!P1 LEA.HI.X R39, R3, c[0x0][0x1fc], R16, 0x1, P0 ;  /* 0x00007f0003279a11 */ /* 0x000fe400000f0c10 */
[C---:B------:R-:W-:Y:S03]  /*dd10*/  HMMA.16816.F32 R16, R48.reuse, R18, RZ ;  /* 0x000000123010723c */ /* 0x040fe600000018ff */
[----:B------:R-:W-:Y:S01]  /*dd20*/  @!P1 IADD3 R3, P0, R2, R20, RZ ;  /* 0x0000001402039210 */ /* 0x000fe20007f1e0ff */
[----:B------:R5:W-:Y:S03]  /*dd30*/  @!P1 LDGSTS.E.BYPASS.LTC128B.128 [R223+0x2080], [R38.64], !P5 ;  /* 0x0208000026df9fae */ /* 0x000be6000e901d48 */
[----:B------:R-:W-:Y:S02]  /*dd40*/  @!P1 IADD3.X R20, R0, R252, RZ, P0, !PT ;  /* 0x000000fc00149210 */ /* 0x000fe400007fe4ff */
[C---:B------:R-:W-:Y:S04]  /*dd50*/  @!P1 LEA R40, P0, R3.reuse, c[0x0][0x1f8], 0x1 ;  /* 0x00007e0003289a11 */ /* 0x040fe800078008ff */
[----:B------:R-:W-:Y:S02]  /*dd60*/  @!P1 LEA.HI.X R41, R3, c[0x0][0x1fc], R20, 0x1, P0 ;  /* 0x00007f0003299a11 */ /* 0x000fe400000f0c14 */
[-C--:B------:R-:W-:Y:S01]  /*dd70*/  HMMA.16816.F32 R20, R48, R32.reuse, RZ ;  /* 0x000000203014723c */ /* 0x080fe200000018ff */
[----:B------:R-:W-:Y:S02]  /*dd80*/  @!P1 IADD3 R2, P0, R2, R251, RZ ;  /* 0x000000fb02029210 */ /* 0x000fe40007f1e0ff */
[----:B------:R1:W-:Y:S02]  /*dd90*/  @!P1 LDGSTS.E.BYPASS.LTC128B.128 [R223+0x2c80], [R40.64], !P4 ;  /* 0x02c8000028df9fae */ /* 0x0003e4000e101d48 */
[----:B------:R-:W-:Y:S02]  /*dda0*/  @!P1 IADD3.X R0, R0, R250, RZ, P0, !PT ;  /* 0x000000fa00009210 */ /* 0x000fe400007fe4ff */
[C---:B------:R-:W-:Y:S01]  /*ddb0*/  @!P1 LEA R36, P0, R2.reuse, c[0x0][0x1f8], 0x1 ;  /* 0x00007e0002249a11 */ /* 0x040fe200078008ff */
[C---:B------:R-:W-:Y:S04]  /*ddc0*/  HMMA.16816.F32 R24, R44.reuse, R32, RZ ;  /* 0x000000202c18723c */ /* 0x040fe800000018ff */
[----:B------:R-:W-:Y:S04]  /*ddd0*/  @!P1 LEA.HI.X R37, R2, c[0x0][0x1fc], R0, 0x1, P0 ;  /* 0x00007f0002259a11 */ /* 0x000fe800000f0c00 */
[-C--:B--2---:R-:W-:Y:S01]  /*dde0*/  HMMA.16816.F32 R28, R44, R34.reuse, RZ ;  /* 0x000000222c1c723c */ /* 0x084fe200000018ff */
[----:B------:R5:W-:Y:S07]  /*ddf0*/  @!P1 LDGSTS.E.BYPASS.LTC128B.128 [R223+0x3880], [R36.64], !P3 ;  /* 0x0388000024df9fae */ /* 0x000bee000d901d48 */
[C---:B------:R-:W-:Y:S01]  /*de00*/  HMMA.16816.F32 R32, R48.reuse, R34, RZ ;  /* 0x000000223020723c */ /* 0x040fe200000018ff */
[----:B------:R-:W-:Y:S08]  /*de10*/  LDSM.16.M88.4 R184, [R211+0x8080] ;  /* 0x00808000d3b8783b */ /* 0x000ff00000000200 */
[----:B------:R-:W0:Y:S08]  /*de20*/  LDGDEPBAR ;  /* 0x00000000000079af */ /* 0x000e300000000000 */
[----:B------:R-:W2:Y:S01]  /*de30*/  LDSM.16.M88.4 R188, [R208+0x4880] ;  /* 0x00488000d0bc783b */ /* 0x000ea20000000200 */
[-C--:B-----5:R-:W-:Y:S01]  /*de40*/  HMMA.16816.F32 R36, R48, R160.reuse, RZ ;  /* 0x000000a03024723c */ /* 0x0a0fe200000018ff */
[----:B----4-:R-:W-:Y:S06]  /*de50*/  ISETP.GT.AND P0, PT, R222, R225, PT ;  /* 0x000000e1de00720c */ /* 0x010fec0003f04270 */
[----:B------:R-:W4:Y:S01]  /*de60*/  LDSM.16.M88.4 R192, [R211+0x9080] ;  /* 0x00908000d3c0783b */ /* 0x000f220000000200 */
[C---:B-1----:R-:W-:Y:S07]  /*de70*/  HMMA.16816.F32 R40, R44.reuse, R160, RZ ;  /* 0x000000a02c28723c */ /* 0x042fee00000018ff */
[----:B------:R-:W1:Y:S01]  /*de80*/  LDSM.16.M88.4 R196, [R208+0x4c80] ;  /* 0x004c8000d0c4783b */ /* 0x000e620000000200 */
[-C--:B------:R-:W-:Y:S07]  /*de90*/  HMMA.16816.F32 R44, R44, R162.reuse, RZ ;  /* 0x000000a22c2c723c */ /* 0x080fee00000018ff */
[----:B------:R-:W-:Y:S01]  /*dea0*/  LDSM.16.M88.4 R200, [R219] ;  /* 0x00000000dbc8783b */ /* 0x000fe20000000200 */
[----:B------:R-:W-:Y:S07]  /*deb0*/  HMMA.16816.F32 R48, R48, R162, RZ ;  /* 0x000000a23030723c */ /* 0x000fee00000018ff */
[----:B------:R-:W5:Y:S01]  /*dec0*/  LDSM.16.M88.4 R160, [R208+0x5080] ;  /* 0x00508000d0a0783b */ /* 0x000f620000000200 */
[-C--:B------:R-:W-:Y:S07]  /*ded0*/  HMMA.16816.F32 R4, R164, R168.reuse, R4 ;  /* 0x000000a8a404723c */ /* 0x080fee0000001804 */
[----:B------:R-:W-:Y:S01]  /*dee0*/  LDSM.16.M88.4 R204, [R212+0x9080] ;  /* 0x00908000d4cc783b */ /* 0x000fe20000000200 */
[C---:B------:R-:W-:Y:S08]  /*def0*/  HMMA.16816.F32 R8, R172.reuse, R168, R8 ;  /* 0x000000a8ac08723c */ /* 0x040ff00000001808 */
[-C--:B------:R-:W-:Y:S08]  /*df00*/  HMMA.16816.F32 R12, R172, R170.reuse, R12 ;  /* 0x000000aaac0c723c */ /* 0x080ff0000000180c */
[C---:B------:R-:W-:Y:S01]  /*df10*/  HMMA.16816.F32 R16, R164.reuse, R170, R16 ;  /* 0x000000aaa410723c */ /* 0x040fe20000001810 */
[----:B------:R-:W1:Y:S07]  /*df20*/  LDSM.16.M88.4 R168, [R212+0x8080] ;  /* 0x00808000d4a8783b */ /* 0x000e6e0000000200 */
        /* <DEDUP_REMOVED lines=10> */
[----:B------:R-:W3:Y:S07]  /*dfd0*/  LDSM.16.M88.4 R164, [R218] ;  /* 0x00000000daa4783b */ /* 0x000eee0000000200 */
[-C--:B--2---:R-:W-:Y:S01]  /*dfe0*/  HMMA.16816.F32 R4, R184, R188.reuse, R4 ;  /* 0x000000bcb804723c */ /* 0x084fe20000001804 */
[----:B------:R-:W2:Y:S07]  /*dff0*/  LDSM.16.M88.4 R180, [R208+0x5480] ;  /* 0x00548000d0b4783b */ /* 0x000eae0000000200 */
        /* <DEDUP_REMOVED lines=9> */
[-C--:B-----5:R-:W-:Y:S08]  /*e090*/  HMMA.16816.F32 R36, R184, R160.reuse, R36 ;  /* 0x000000a0b824723c */ /* 0x0a0ff00000001824 */
[C---:B------:R-:W-:Y:S08]  /*e0a0*/  HMMA.16816.F32 R40, R192.reuse, R160, R40 ;  /* 0x000000a0c028723c */ /* 0x040ff00000001828 */
[-C--:B------:R-:W-:Y:S01]  /*e0b0*/  HMMA.16816.F32 R44, R192, R162.reuse, R44 ;  /* 0x000000a2c02c723c */ /* 0x080fe2000000182c */
[----:B------:R-:W-:Y:S07]  /*e0c0*/  LDSM.16.M88.4 R192, [R212+0xa080] ;  /* 0x00a08000d4c0783b */ /* 0x000fee0000000200 */
[----:B------:R-:W-:Y:S01]  /*e0d0*/  HMMA.16816.F32 R48, R184, R162, R48 ;  /* 0x000000a2b830723c */ /* 0x000fe20000001830 */
[----:B------:R-:W1:Y:S07]  /*e0e0*/  LDSM.16.M88.4 R160, [R211+0xb080] ;  /* 0x00b08000d3a0783b */ /* 0x000e6e0000000200 */
[-C--:B------:R-:W-:Y:S01]  /*e0f0*/  HMMA.16816.F32 R4, R168, R200.reuse, R4 ;  /* 0x000000c8a804723c */ /* 0x080fe20000001804 */
[----:B------:R-:W4:Y:S07]  /*e100*/  LDSM.16.M88.4 R184, [R208+0x5880] ;  /* 0x00588000d0b8783b */ /* 0x000f2e0000000200 */
[C---:B------:R-:W-:Y:S08]  /*e110*/  HMMA.16816.F32 R8, R204.reuse, R200, R8 ;  /* 0x000000c8cc08723c */ /* 0x040ff00000001808 */
[-C--:B------:R-:W-:Y:S08]  /*e120*/  HMMA.16816.F32 R12, R204, R202.reuse, R12 ;  /* 0x000000cacc0c723c */ /* 0x080ff0000000180c */
[C---:B------:R-:W-:Y:S08]  /*e130*/  HMMA.16816.F32 R16, R168.reuse, R202, R16 ;  /* 0x000000caa810723c */ /* 0x040ff00000001810 */
[-C--:B---3--:R-:W-:Y:S08]  /*e140*/  HMMA.16816.F32 R20, R168, R164.reuse, R20 ;  /* 0x000000a4a814723c */ /* 0x088ff00000001814 */
        /* <DEDUP_REMOVED lines=54> */
[----:B------:R-:W4:Y:S01]  /*e4b0*/  MUFU.TANH R106, R16 ;  /* 0x00000010006a7308 */ /* 0x000f220000002400 */
[----:B------:R-:W-:Y:S03]  /*e4c0*/  BAR.SYNC.DEFER_BLOCKING 0x0 ;  /* 0x0000000000007b1d */ /* 0x000fe60000010000 */
[C---:B------:R-:W-:Y:S06]  /*e4d0*/  HMMA.16816.F32 R24, R164.reuse, R4, R24 ;  /* 0x00000004a418723c */ /* 0x040fec0000001818 */
[----:B------:R1:W1:Y:S02]  /*e4e0*/  MUFU.TANH R111, R19 ;  /* 0x00000013006f7308 */ /* 0x0002640000002400 */
        /* <DEDUP_REMOVED lines=15> */
[----:B------:R5:W2:Y:S01]  /*e5e0*/  MUFU.TANH R100, R21 ;  /* 0x0000001500647308 */ /* 0x000aa20000002400 */
[-C--:B------:R-:W-:Y:S03]  /*e5f0*/  HMMA.16816.F32 R44, R164, R10.reuse, R44 ;  /* 0x0000000aa42c723c */ /* 0x080fe6000000182c */
[----:B------:R-:W-:Y:S02]  /*e600*/  FMUL.FTZ R30, R30, c[0x0][0x320] ;  /* 0x0000c8001e1e7a20 */ /* 0x000fe40000410000 */
[----:B------:R-:W-:Y:S02]  /*e610*/  FMUL.FTZ R31, R31, c[0x0][0x320] ;  /* 0x0000c8001f1f7a20 */ /* 0x000fe40000410000 */
[----:B------:R-:W-:Y:S01]  /*e620*/  FMUL.FTZ R34, R34, c[0x0][0x320] ;  /* 0x0000c80022227a20 */ /* 0x000fe20000410000 */
[----:B------:R-:W-:Y:S01]  /*e630*/  HMMA.16816.F32 R48, R192, R10, R48 ;  /* 0x0000000ac030723c */ /* 0x000fe20000001830 */
[----:B------:R2:W2:Y:S03]  /*e640*/  MUFU.TANH R105, R23 ;  /* 0x0000001700697308 */ /* 0x0004a60000002400 */
[----:B------:R-:W-:Y:S02]  /*e650*/  FMUL.FTZ R35, R35, c[0x0][0x320] ;  /* 0x0000c80023237a20 */ /* 0x000fe40000410000 */
[----:B-1----:R-:W-:Y:S02]  /*e660*/  FMUL.FTZ R19, R36, c[0x0][0x320] ;  /* 0x0000c80024137a20 */ /* 0x002fe40000410000 */
[----:B------:R-:W-:Y:S03]  /*e670*/  FMUL.FTZ R15, R37, c[0x0][0x320] ;  /* 0x0000c800250f7a20 */ /* 0x000fe60000410000 */
[----:B------:R1:W1:Y:S01]  /*e680*/  MUFU.TANH R168, R24 ;  /* 0x0000001800a87308 */ /* 0x0002620000002400 */
[----:B------:R-:W-:Y:S02]  /*e690*/  FMUL.FTZ R41, R41, c[0x0][0x320] ;  /* 0x0000c80029297a20 */ /* 0x000fe40000410000 */
[----:B------:R-:W-:Y:S02]  /*e6a0*/  FMUL.FTZ R43, R43, c[0x0][0x320] ;  /* 0x0000c8002b2b7a20 */ /* 0x000fe40000410000 */
[----:B-----5:R-:W-:Y:S02]  /*e6b0*/  FMUL.FTZ R21, R33, c[0x0][0x320] ;  /* 0x0000c80021157a20 */ /* 0x020fe40000410000 */
[----:B------:R-:W-:Y:S02]  /*e6c0*/  FMUL.FTZ R44, R44, c[0x0][0x320] ;  /* 0x0000c8002c2c7a20 */ /* 0x000fe40000410000 */
[----:B------:R-:W-:Y:S01]  /*e6d0*/  FMUL.FTZ R45, R45, c[0x0][0x320] ;  /* 0x0000c8002d2d7a20 */ /* 0x000fe20000410000 */
[----:B------:R5:W3:Y:S01]  /*e6e0*/  MUFU.TANH R171, R26 ;  /* 0x0000001a00ab7308 */ /* 0x000ae20000002400 */
[----:B------:R-:W-:Y:S02]  /*e6f0*/  FMUL.FTZ R46, R46, c[0x0][0x320] ;  /* 0x0000c8002e2e7a20 */ /* 0x000fe40000410000 */
[----:B------:R-:W-:Y:S02]  /*e700*/  FMUL.FTZ R14, R48, c[0x0][0x320] ;  /* 0x0000c800300e7a20 */ /* 0x000fe40000410000 */
[----:B------:R-:W-:Y:S02]  /*e710*/  FMUL.FTZ R16, R49, c[0x0][0x320] ;  /* 0x0000c80031107a20 */ /* 0x000fe40000410000 */
[----:B--2---:R-:W-:Y:S02]  /*e720*/  FMUL.FTZ R23, R50, c[0x0][0x320] ;  /* 0x0000c80032177a20 */ /* 0x004fe40000410000 */
[----:B------:R-:W-:Y:S01]  /*e730*/  FMUL.FTZ R20, R51, c[0x0][0x320] ;  /* 0x0000c80033147a20 */ /* 0x000fe20000410000 */
[----:B------:R2:W2:Y:S01]  /*e740*/  MUFU.TANH R174, R27 ;  /* 0x0000001b00ae7308 */ /* 0x0004a20000002400 */
[----:B------:R-:W-:Y:S02]  /*e750*/  FMUL.FTZ R22, R22, c[0x0][0x320] ;  /* 0x0000c80016167a20 */ /* 0x000fe40000410000 */
[----:B------:R-:W-:Y:S02]  /*e760*/  FMUL.FTZ R25, R25, c[0x0][0x320] ;  /* 0x0000c80019197a20 */ /* 0x000fe40000410000 */
[----:B-1----:R-:W-:Y:S02]  /*e770*/  FMUL.FTZ R24, R32, c[0x0][0x320] ;  /* 0x0000c80020187a20 */ /* 0x002fe40000410000 */
[----:B------:R-:W-:Y:S02]  /*e780*/  FMUL.FTZ R40, R40, c[0x0][0x320] ;  /* 0x0000c80028287a20 */ /* 0x000fe40000410000 */
[----:B------:R-:W-:Y:S01]  /*e790*/  FMUL.FTZ R42, R42, c[0x0][0x320] ;  /* 0x0000c8002a2a7a20 */ /* 0x000fe20000410000 */
[----:B------:R1:W1:Y:S01]  /*e7a0*/  MUFU.TANH R104, R17 ;  /* 0x0000001100687308 */ /* 0x0002620000002400 */
[----:B------:R-:W-:Y:S02]  /*e7b0*/  FMUL.FTZ R47, R47, c[0x0][0x320] ;  /* 0x0000c8002f2f7a20 */ /* 0x000fe40000410000 */
[----:B-----5:R-:W-:Y:S07]  /*e7c0*/  FMUL.FTZ R26, R39, c[0x0][0x320] ;  /* 0x0000c800271a7a20 */ /* 0x020fee0000410000 */
[----:B------:R1:W1:Y:S01]  /*e7d0*/  MUFU.TANH R160, R18 ;  /* 0x0000001200a07308 */ /* 0x0002620000002400 */
[----:B--2---:R-:W-:Y:S09]  /*e7e0*/  FMUL.FTZ R27, R38, c[0x0][0x320] ;  /* 0x0000c800261b7a20 */ /* 0x004ff20000410000 */
[----:B------:R2:W1:Y:S10]  /*e7f0*/  MUFU.TANH R110, R22 ;  /* 0x00000016006e7308 */ /* 0x0004740000002400 */
        /* <DEDUP_REMOVED lines=15> */
[----:B------:R2:W1:Y:S10]  /*e8f0*/  MUFU.TANH R29, R42 ;  /* 0x0000002a001d7308 */ /* 0x0004740000002400 */
        /* <DEDUP_REMOVED lines=10> */
[----:B--234-:R-:W-:Y:S01]  /*e9a0*/  IADD3 R0, R222, -0x1, RZ ;  /* 0xffffffffde007810 */ /* 0x01cfe20007ffe0ff */
[----:B------:R-:W2:Y:S01]  /*e9b0*/  LDL.64 R232, [R1+0x30] ;  /* 0x0000300001e87983 */ /* 0x000ea20000100a00 */
[----:B------:R-:W-:Y:S02]  /*e9c0*/  ISETP.GE.AND P1, PT, R224, 0x1, PT ;  /* 0x00000001e000780c */ /* 0x000fe40003f26270 */
[----:B------:R-:W-:Y:S01]  /*e9d0*/  SHF.R.S32.HI R4, RZ, 0x1f, R0 ;  /* 0x0000001fff047819 */ /* 0x000fe20000011400 */
[----:B------:R-:W3:Y:S01]  /*e9e0*/  LDL.64 R230, [R1+0x28] ;  /* 0x0000280001e67983 */ /* 0x000ee20000100a00 */
[----:B------:R-:W-:Y:S03]  /*e9f0*/  IMAD.WIDE.U32 R2, R0, c[0x0][0x1e0], RZ ;  /* 0x0000780000027a25 */ /* 0x000fe600078e00ff */
[----:B------:R-:W4:Y:S01]  /*ea00*/  LDL.64 R234, [R1+0x50] ;  /* 0x0000500001ea7983 */ /* 0x000f220000100a00 */
[----:B------:R-:W-:Y:S04]  /*ea10*/  IMAD R4, R4, c[0x0][0x1e0], RZ ;  /* 0x0000780004047a24 */ /* 0x000fe800078e02ff */
        /* <DEDUP_REMOVED lines=41> */
.L_x_313:
        /* <DEDUP_REMOVED lines=12> */
[C---:B---3--:R-:W-:Y:S02]  /*ed70*/  IADD3 R7, -R3.reuse, 0x1, R2 ;  /* 0x0000000103077810 */ /* 0x048fe40007ffe102 */
[----:B------:R-:W-:Y:S02]  /*ed80*/  IADD3 R8, -R3, R2, RZ ;  /* 0x0000000203087210 */ /* 0x000fe40007ffe1ff */
[----:B------:R-:W-:Y:S04]  /*ed90*/  IADD3 R7, -R229, R7, R227 ;  /* 0x00000007e5077210 */ /* 0x000fe80007ffe1e3 */
[C---:B------:R-:W-:Y:S02]  /*eda0*/  IADD3 R6, R7.reuse, c[0x0][0x328], RZ ;  /* 0x0000ca0007067a10 */ /* 0x040fe40007ffe0ff */
[----:B------:R-:W-:Y:S04]  /*edb0*/  IADD3 R7, R7, UR6, RZ ;  /* 0x0000000607077c10 */ /* 0x000fe8000fffe0ff */
[----:B--2---:R-:W-:Y:S01]  /*edc0*/  IADD3 R0, R7, R4, RZ ;  /* 0x0000000407007210 */ /* 0x004fe20007ffe0ff */
        /* <DEDUP_REMOVED lines=15> */
.L_x_316:
[----:B------:R-:W-:Y:S04]  /*eec0*/  MOV R9, c[0x0][0x32c] ;  /* 0x0000cb0000097a02 */ /* 0x000fe80000000f00 */
[----:B------:R-:W-:Y:S11]  /*eed0*/  ISETP.NE.AND P0, PT, R9, 0x1, PT ;  /* 0x000000010900780c */ /* 0x000ff60003f05270 */
[----:B------:R-:W-:Y:S02]  /*eee0*/  @!UPT UIADD3 URZ, URZ, URZ, URZ ;  /* 0x0000003f3f3ff290 */ /* 0x000fe4000fffe03f */
[----:B------:R-:W-:Y:S05]  /*eef0*/  @P0 IMAD.HI.U32 R9, R4, c[0x0][0x330], RZ ;  /* 0x0000cc0004090a27 */ /* 0x000fea00078e00ff */
[----:B------:R-:W-:Y:S02]  /*ef00*/  @P0 SHF.R.U32.HI R4, RZ, c[0x0][0x334], R9 ;  /* 0x0000cd00ff040a19 */ /* 0x000fe40000011609 */
.L_x_317:
[----:B------:R-:W-:Y:S05]  /*ef10*/  BSYNC B0 ;  /* 0x0000000000007941 */ /* 0x000fea0003800000 */
.L_x_315:
[----:B------:R-:W-:Y:S05]  /*ef20*/  IMAD R4, R4, c[0x0][0x32c], R8 ;  /* 0x0000cb0004047a24 */ /* 0x000fea00078e0208 */
[----:B------:R-:W-:Y:S02]  /*ef30*/  IADD3 R9, R4, c[0x0][0x32c], RZ ;  /* 0x0000cb0004097a10 */ /* 0x000fe40007ffe0ff */
[----:B------:R-:W-:Y:S02]  /*ef40*/  IMNMX R0, R0, R4, !PT ;  /* 0x0000000400007217 */ /* 0x000fe40007800200 */
[----:B------:R-:W-:Y:S02]  /*ef50*/  IMNMX R3, R3, R9, PT ;  /* 0x0000000903037217 */ /* 0x000fe40003800200 */
.L_x_314:
[C---:B------:R-:W-:Y:S02]  /*ef60*/  ISETP.GE.AND P0, PT, R2.reuse, 0x2, PT ;  /* 0x000000020200780c */ /* 0x040fe40003f06270 */
[----:B------:R-:W-:Y:S02]  /*ef70*/  ISETP.GE.AND P1, PT, R2, 0x9, PT ;  /* 0x000000090200780c */ /* 0x000fe40003f26270 */
[----:B------:R-:W-:Y:S02]  /*ef80*/  P2R R13, PR, RZ, 0x1 ;  /* 0x00000001ff0d7803 */ /* 0x000fe40000000000 */
[----:B------:R-:W-:Y:S02]  /*ef90*/  ISETP.GT.AND P0, PT, R0, 0x1, !P0 ;  /* 0x000000010000780c */ /* 0x000fe40004704270 */
[----:B------:R-:W-:Y:S02]  /*efa0*/  P2R R12, PR, RZ, 0x2 ;  /* 0x00000002ff0c7803 */ /* 0x000fe40000000000 */
[----:B------:R-:W-:Y:S02]  /*efb0*/  ISETP.LT.OR P0, PT, R3, 0x2, P0 ;  /* 0x000000020300780c */ /* 0x000fe40000701670 */
[----:B------:R-:W-:Y:S02]  /*efc0*/  ISETP.GE.AND P6, PT, R2, 0x19, PT ;  /* 0x000000190200780c */ /* 0x000fe40003fc6270 */
[----:B-1----:R-:W-:Y:S02]  /*efd0*/  FSEL R17, R161, -INF , !P0 ;  /* 0xff800000a1117808 */ /* 0x002fe40004000000 */
[----:B------:R-:W-:Y:S02]  /*efe0*/  ISETP.GT.AND P0, PT, R0, 0x8, !P1 ;  /* 0x000000080000780c */ /* 0x000fe40004f04270 */
[----:B------:R-:W-:Y:S02]  /*eff0*/  ISETP.GE.AND P1, PT, R2, 0xa, PT ;  /* 0x0000000a0200780c */ /* 0x000fe40003f26270 */
[C---:B------:R-:W-:Y:S02]  /*f000*/  ISETP.LT.OR P0, PT, R3.reuse, 0x9, P0 ;  /* 0x000000090300780c */ /* 0x040fe40000701670 */
        /* <DEDUP_REMOVED lines=9> */
[----:B------:R-:W-:Y:S02]  /*f0a0*/  ISETP.LT.OR P0, PT, R3, 0x11, P0 ;  /* 0x000000110300780c */ /* 0x000fe40000701670 */
[----:B------:R-:W-:Y:S02]  /*f0b0*/  ISETP.GE.AND P5, PT, R2, 0x1a, PT ;  /* 0x0000001a0200780c */ /* 0x000fe40003fa6270 */
[----:B------:R-:W-:Y:S02]  /*f0c0*/  FSEL R40, R101, -INF , !P0 ;  /* 0xff80000065287808 */ /* 0x000fe40004000000 */
[----:B------:R-:W-:Y:S02]  /*f0d0*/  ISETP.GT.AND P0, PT, R0, 0x11, !P1 ;  /* 0x000000110000780c */ /* 0x000fe40004f04270 */
[C---:B------:R-:W-:Y:S02]  /*f0e0*/  ISETP.GE.AND P4, PT, R2.reuse, 0x21, PT ;  /* 0x000000210200780c */ /* 0x040fe40003f86270 */
[C---:B------:R-:W-:Y:S02]  /*f0f0*/  ISETP.LT.OR P0, PT, R3.reuse, 0x12, P0 ;  /* 0x000000120300780c */ /* 0x040fe40000701670 */
        /* <DEDUP_REMOVED lines=10> */
[----:B------:R-:W-:Y:S02]  /*f1a0*/  FSEL R166, R21, -INF , !P0 ;  /* 0xff80000015a67808 */ /* 0x000fe40004000000 */
[C---:B------:R-:W-:Y:S04]  /*f1b0*/  ISETP.GT.AND P0, PT, R0.reuse, 0x20, !P4 ;  /* 0x000000200000780c */ /* 0x040fe80006704270 */
[----:B------:R-:W-:Y:S04]  /*f1c0*/  ISETP.LT.OR P0, PT, R3, 0x21, P0 ;  /* 0x000000210300780c */ /* 0x000fe80000701670 */
[----:B------:R-:W-:Y:S02]  /*f1d0*/  FSEL R182, R19, -INF , !P0 ;  /* 0xff80000013b67808 */ /* 0x000fe40004000000 */
[C---:B------:R-:W-:Y:S04]  /*f1e0*/  ISETP.GT.AND P0, PT, R0.reuse, 0x21, !P3 ;  /* 0x000000210000780c */ /* 0x040fe80005f04270 */
[----:B------:R-:W-:Y:S04]  /*f1f0*/  ISETP.LT.OR P0, PT, R3, 0x22, P0 ;  /* 0x000000220300780c */ /* 0x000fe80000701670 */
[----:B------:R-:W-:Y:S02]  /*f200*/  FSEL R185, R15, -INF , !P0 ;  /* 0xff8000000fb97808 */ /* 0x000fe40004000000 */
[----:B------:R-:W-:Y:S04]  /*f210*/  ISETP.GT.AND P0, PT, R0, 0x28, !P2 ;  /* 0x000000280000780c */ /* 0x000fe80005704270 */
[C---:B------:R-:W-:Y:S04]  /*f220*/  ISETP.LT.OR P0, PT, R3.reuse, 0x29, P0 ;  /* 0x000000290300780c */ /* 0x040fe80000701670 */
[----:B------:R-:W-:Y:S02]  /*f230*/  FSEL R194, R14, -INF , !P0 ;  /* 0xff8000000ec27808 */ /* 0x000fe40004000000 */
[----:B------:R-:W-:Y:S04]  /*f240*/  ISETP.GT.AND P0, PT, R0, RZ, !P1 ;  /* 0x000000ff0000720c */ /* 0x000fe80004f04270 */
[C---:B------:R-:W-:Y:S04]  /*f250*/  ISETP.LT.OR P0, PT, R3.reuse, 0x1, P0 ;  /* 0x000000010300780c */ /* 0x040fe80000701670 */
[----:B------:R-:W-:Y:S02]  /*f260*/  FSEL R15, R162, -INF , !P0 ;  /* 0xff800000a20f7808 */ /* 0x000fe40004000000 */
[----:B------:R-:W-:Y:S04]  /*f270*/  ISETP.GE.AND P0, PT, R2, 0x2a, PT ;  /* 0x0000002a0200780c */ /* 0x000fe80003f06270 */
[----:B------:R-:W-:Y:S02]  /*f280*/  P2R R4, PR, RZ, 0x1 ;  /* 0x00000001ff047803 */ /* 0x000fe40000000000 */
[----:B------:R-:W-:Y:S04]  /*f290*/  ISETP.GT.AND P0, PT, R0, 0x29, !P0 ;  /* 0x000000290000780c */ /* 0x000fe80004704270 */
[----:B------:R-:W-:Y:S02]  /*f2a0*/  ISETP.LT.OR P0, PT, R3, 0x2a, P0 ;  /* 0x0000002a0300780c */ /* 0x000fe40000701670 */
[----:B------:R-:W1:Y:S02]  /*f2b0*/  SHFL.IDX PT, R3, R5, 0x1, 0x1c1f ;  /* 0x003c1f0005037f89 */ /* 0x000e6400000e0000 */
[----:B------:R-:W-:Y:S02]  /*f2c0*/  FSEL R193, R16, -INF , !P0 ;  /* 0xff80000010c17808 */ /* 0x000fe40004000000 */
[----:B------:R-:W-:Y:S01]  /*f2d0*/  ISETP.GE.AND P0, PT, R32, 0x1, PT ;  /* 0x000000012000780c */ /* 0x000fe20003f06270 */
[--C-:B-1----:R-:W-:Y:S02]  /*f2e0*/  IMAD.IADD R2, R6, 0x1, R3.reuse ;  /* 0x0000000106027824 */ /* 0x102fe400078e0203 */
[----:B------:R-:W-:Y:S10]  /*f2f0*/  IMAD.IADD R0, R7, 0x1, R3 ;  /* 0x0000000107007824 */ /* 0x000ff400078e0203 */
        /* <DEDUP_REMOVED lines=14> */
.L_x_320:
[----:B------:R-:W-:Y:S04]  /*f3e0*/  MOV R14, c[0x0][0x32c] ;  /* 0x0000cb00000e7a02 */ /* 0x000fe80000000f00 */
[----:B------:R-:W-:Y:S11]  /*f3f0*/  ISETP.NE.AND P0, PT, R14, 0x1, PT ;  /* 0x000000010e00780c */ /* 0x000ff60003f05270 */
[----:B------:R-:W-:Y:S02]  /*f400*/  @!UPT UIADD3 URZ, URZ, URZ, URZ ;  /* 0x0000003f3f3ff290 */ /* 0x000fe4000fffe03f */
[----:B------:R-:W-:Y:S05]  /*f410*/  @P0 IMAD.HI.U32 R14, R3, c[0x0][0x330], RZ ;  /* 0x0000cc00030e0a27 */ /* 0x000fea00078e00ff */
[----:B------:R-:W-:Y:S02]  /*f420*/  @P0 SHF.R.U32.HI R3, RZ, c[0x0][0x334], R14 ;  /* 0x0000cd00ff030a19 */ /* 0x000fe4000001160e */
.L_x_321:
[----:B------:R-:W-:Y:S05]  /*f430*/  BSYNC B0 ;  /* 0x0000000000007941 */ /* 0x000fea0003800000 */
.L_x_319:
[----:B------:R-:W-:Y:S05]  /*f440*/  IMAD R3, R3, c[0x0][0x32c], R8 ;  /* 0x0000cb0003037a24 */ /* 0x000fea00078e0208 */
[----:B------:R-:W-:Y:S02]  /*f450*/  IADD3 R14, R3, c[0x0][0x32c], RZ ;  /* 0x0000cb00030e7a10 */ /* 0x000fe40007ffe0ff */
[----:B------:R-:W-:Y:S02]  /*f460*/  IMNMX R0, R0, R3, !PT ;  /* 0x0000000300007217 */ /* 0x000fe40007800200 */
[----:B------:R-:W-:Y:S02]  /*f470*/  IMNMX R2, R2, R14, PT ;  /* 0x0000000e02027217 */ /* 0x000fe40003800200 */
.L_x_318:
[----:B------:R-:W-:Y:S01]  /*f480*/  ISETP.NE.AND P0, PT, R13, RZ, PT ;  /* 0x000000ff0d00720c */ /* 0x000fe20003f05270 */
[----:B------:R-:W1:Y:S03]  /*f490*/  SHFL.IDX PT, R3, R5, 0x2, 0x1c1f ;  /* 0x005c1f0005037f89 */ /* 0x000e6600000e0000 */
        /* <DEDUP_REMOVED lines=59> */
.L_x_324:
[----:B------:R-:W-:Y:S04]  /*f850*/  MOV R14, c[0x0][0x32c] ;  /* 0x0000cb00000e7a02 */ /* 0x000fe80000000f00 */
[----:B------:R-:W-:Y:S11]  /*f860*/  ISETP.NE.AND P0, PT, R14, 0x1, PT ;  /* 0x000000010e00780c */ /* 0x000ff60003f05270 */
[----:B------:R-:W-:Y:S02]  /*f870*/  @!UPT UIADD3 URZ, URZ, URZ, URZ ;  /* 0x0000003f3f3ff290 */ /* 0x000fe4000fffe03f */
[----:B------:R-:W-:Y:S05]  /*f880*/  @P0 IMAD.HI.U32 R14, R3, c[0x0][0x330], RZ ;  /* 0x0000cc00030e0a27 */ /* 0x000fea00078e00ff */
[----:B------:R-:W-:Y:S02]  /*f890*/  @P0 SHF.R.U32.HI R3, RZ, c[0x0][0x334], R14 ;  /* 0x0000cd00ff030a19 */ /* 0x000fe4000001160e */
.L_x_325:
[----:B------:R-:W-:Y:S05]  /*f8a0*/  BSYNC B0 ;  /* 0x0000000000007941 */ /* 0x000fea0003800000 */
.L_x_323:
[----:B------:R-:W-:Y:S05]  /*f8b0*/  IMAD R3, R3, c[0x0][0x32c], R8 ;  /* 0x0000cb0003037a24 */ /* 0x000fea00078e0208 */
[----:B------:R-:W-:Y:S02]  /*f8c0*/  IADD3 R14, R3, c[0x0][0x32c], RZ ;  /* 0x0000cb00030e7a10 */ /* 0x000fe40007ffe0ff */
[----:B------:R-:W-:Y:S02]  /*f8d0*/  IMNMX R0, R0, R3, !PT ;  /* 0x0000000300007217 */ /* 0x000fe40007800200 */
[----:B------:R-:W-:Y:S02]  /*f8e0*/  IMNMX R2, R2, R14, PT ;  /* 0x0000000e02027217 */ /* 0x000fe40003800200 */
.L_x_322:
        /* <DEDUP_REMOVED lines=61> */
.L_x_328:
[----:B------:R-:W-:Y:S04]  /*fcc0*/  MOV R5, c[0x0][0x32c] ;  /* 0x0000cb0000057a02 */ /* 0x000fe80000000f00 */
[----:B------:R-:W-:Y:S11]  /*fcd0*/  ISETP.NE.AND P0, PT, R5, 0x1, PT ;  /* 0x000000010500780c */ /* 0x000ff60003f05270 */
[----:B------:R-:W-:Y:S02]  /*fce0*/  @!UPT UIADD3 URZ, URZ, URZ, URZ ;  /* 0x0000003f3f3ff290 */ /* 0x000fe4000fffe03f */
[----:B------:R-:W-:Y:S05]  /*fcf0*/  @P0 IMAD.HI.U32 R5, R3, c[0x0][0x330], RZ ;  /* 0x0000cc0003050a27 */ /* 0x000fea00078e00ff */
[----:B------:R-:W-:Y:S02]  /*fd00*/  @P0 SHF.R.U32.HI R3, RZ, c[0x0][0x334], R5 ;  /* 0x0000cd00ff030a19 */ /* 0x000fe40000011605 */
.L_x_329:
[----:B------:R-:W-:Y:S05]  /*fd10*/  BSYNC B0 ;  /* 0x0000000000007941 */ /* 0x000fea0003800000 */
.L_x_327:
[----:B------:R-:W-:Y:S05]  /*fd20*/  IMAD R8, R3, c[0x0][0x32c], R8 ;  /* 0x0000cb0003087a24 */ /* 0x000fea00078e0208 */
[----:B------:R-:W-:Y:S02]  /*fd30*/  IADD3 R3, R8, c[0x0][0x32c], RZ ;  /* 0x0000cb0008037a10 */ /* 0x000fe40007ffe0ff */
[----:B------:R-:W-:Y:S02]  /*fd40*/  IMNMX R0, R0, R8, !PT ;  /* 0x0000000800007217 */ /* 0x000fe40007800200 */
[----:B------:R-:W-:Y:S02]  /*fd50*/  IMNMX R2, R2, R3, PT ;  /* 0x0000000302027217 */ /* 0x000fe40003800200 */
.L_x_326:
[----:B------:R-:W-:Y:S01]  /*fd60*/  ISETP.GT.AND P0, PT, R0, RZ, !P1 ;  /* 0x000000ff0000720c */ /* 0x000fe20004f04270 */
[----:B------:R-:W-:Y:S01]  /*fd70*/  LDSM.16.MT88.4 R36, [R210+0x1880] ;  /* 0x00188000d224783b */ /* 0x000fe20000004200 */
        /* <DEDUP_REMOVED lines=17> */
[----:B------:R-:W-:Y:S02]  /*fe90*/  ISETP.NE.AND P1, PT, R9, RZ, PT ;  /* 0x000000ff0900720c */ /* 0x000fe40003f25270 */
        /* <DEDUP_REMOVED lines=11> */
[----:B------:R-:W-:Y:S01]  /*ff50*/  FMNMX.FTZ R3, R16, R103, !PT ;  /* 0x0000006710037209 */ /* 0x000fe20007810000 */
[----:B------:R-:W1:Y:S01]  /*ff60*/  SHFL.BFLY PT, R5, R106, 0x2, 0x1f ;  /* 0x0c401f006a057f89 */ /* 0x000e6200000e0000 */
        /* <DEDUP_REMOVED lines=14> */
[----:B-1----:R-:W-:Y:S02]  /*10050*/  FMNMX.FTZ R106, R106, R5, !PT ;  /* 0x000000056a6a7209 */ /* 0x002fe40007810000 */
[----:B------:R-:W-:Y:S02]  /*10060*/  ISETP.LT.OR P0, PT, R2, 0x1a, P0 ;  /* 0x0000001a0200780c */ /* 0x000fe40000701670 */
[----:B------:R-:W-:Y:S01]  /*10070*/  FMNMX.FTZ R3, R167, R3, !PT ;  /* 0x00000003a7037209 */ /* 0x000fe20007810000 */
[----:B------:R-:W1:Y:S01]  /*10080*/  SHFL.BFLY PT, R5, R106, 0x1, 0x1f ;  /* 0x0c201f006a057f89 */ /* 0x000e6200000e0000 */
[----:B------:R-:W-:Y:S02]  /*10090*/  FSEL R178, R31, -INF , !P0 ;  /* 0xff8000001fb27808 */ /* 0x000fe40004000000 */
[----:B------:R-:W-:Y:S02]  /*100a0*/  ISETP.GT.AND P0, PT, R0, 0x20, !P4 ;  /* 0x000000200000780c */ /* 0x000fe40006704270 */
[----:B------:R-:W-:Y:S02]  /*100b0*/  FMNMX.FTZ R3, R169, R3, !PT ;  /* 0x00000003a9037209 */ /* 0x000fe40007810000 */
[----:B------:R-:W-:Y:S02]  /*100c0*/  ISETP.LT.OR P0, PT, R2, 0x21, P0 ;  /* 0x000000210200780c */ /* 0x000fe40000701670 */
[----:B------:R-:W-:Y:S02]  /*100d0*/  ISETP.NE.AND P1, PT, R4, RZ, PT ;  /* 0x000000ff0400720c */ /* 0x000fe40003f25270 */
[----:B------:R-:W-:Y:S02]  /*100e0*/  FMNMX.FTZ R4, R14, R107, !PT ;  /* 0x0000006b0e047209 */ /* 0x000fe40007810000 */
[----:B------:R-:W-:Y:S02]  /*100f0*/  FSEL R183, R29, -INF , !P0 ;  /* 0xff8000001db77808 */ /* 0x000fe40004000000 */
[----:B------:R-:W-:Y:S02]  /*10100*/  ISETP.GT.AND P0, PT, R0, 0x21, !P3 ;  /* 0x000000210000780c */ /* 0x000fe40005f04270 */
[----:B------:R-:W-:Y:S02]  /*10110*/  FMNMX.FTZ R4, R20, R4, !PT ;  /* 0x0000000414047209 */ /* 0x000fe40007810000 */
        /* <DEDUP_REMOVED lines=34> */
[----:B-1----:R-:W-:Y:S02]  /*10340*/  FMNMX.FTZ R2, R7, R108, !PT ;  /* 0x0000006c07027209 */ /* 0x002fe40007810000 */
[----:B--2---:R-:W-:Y:S02]  /*10350*/  FMNMX.FTZ R105, R105, R4, !PT ;  /* 0x0000000469697209 */ /* 0x004fe40007810000 */
[----:B------:R-:W-:Y:S03]  /*10360*/  FMNMX.FTZ R2, R8, R2, !PT ;  /* 0x0000000208027209 */ /* 0x000fe60007810000 */
[----:B------:R-:W-:Y:S01]  /*10370*/  FMUL.FTZ R111, R105, c[0x0][0x2d0] ;  /* 0x0000b400696f7a20 */ /* 0x000fe20000410000 */
[----:B------:R-:W-:Y:S01]  /*10380*/  FMNMX.FTZ R2, R9, R2, !PT ;  /* 0x0000000209027209 */ /* 0x000fe20007810000 */
[--C-:B---3--:R-:W-:Y:S01]  /*10390*/  FFMA.FTZ R3, R18, c[0x0][0x2d0], -R110.reuse ;  /* 0x0000b40012037a23 */ /* 0x108fe2000001086e */
[----:B-----5:R-:W-:Y:S01]  /*103a0*/  FMNMX.FTZ R104, R0, R104, !PT ;  /* 0x0000006800687209 */ /* 0x020fe20007810000 */
[----:B------:R-:W-:Y:S01]  /*103b0*/  FFMA.FTZ R0, R22, c[0x0][0x2d0], -R110 ;  /* 0x0000b40016007a23 */ /* 0x000fe2000001086e */
[----:B------:R-:W-:Y:S01]  /*103c0*/  FMNMX.FTZ R2, R11, R2, !PT ;  /* 0x000000020b027209 */ /* 0x000fe20007810000 */
[----:B------:R1:W-:Y:S01]  /*103d0*/  MUFU.EX2 R243, R3 ;  /* 0x0000000300f37308 */ /* 0x0003e20000000800 */
[----:B----4-:R-:W-:Y:S01]  /*103e0*/  F2FP.PACK_AB R160, R244, R245 ;  /* 0x000000f5f4a0723e */ /* 0x010fe200000000ff */
[----:B------:R-:W2:Y:S01]  /*103f0*/  SHFL.BFLY PT, R4, R104, 0x1, 0x1f ;  /* 0x0c201f0068047f89 */ /* 0x000ea200000e0000 */
[----:B------:R-:W-:Y:S04]  /*10400*/  FMNMX.FTZ R2, R171, R2, !PT ;  /* 0x00000002ab027209 */ /* 0x000fe80007810000 */
[----:B------:R-:W-:Y:S03]  /*10410*/  FMNMX.FTZ R2, R174, R2, !PT ;  /* 0x00000002ae027209 */ /* 0x000fe60007810000 */
[----:B------:R3:W4:Y:S01]  /*10420*/  MUFU.EX2 R242, R0 ;  /* 0x0000000000f27308 */ /* 0x0007220000000800 */
[----:B------:R-:W-:Y:S04]  /*10430*/  FMNMX.FTZ R2, R177, R2, !PT ;  /* 0x00000002b1027209 */ /* 0x000fe80007810000 */
[----:B------:R-:W-:Y:S02]  /*10440*/  FMNMX.FTZ R2, R178, R2, !PT ;  /* 0x00000002b2027209 */ /* 0x000fe40007810000 */
[----:B-1----:R-:W-:Y:S02]  /*10450*/  FSEL R3, R106, RZ, P0 ;  /* 0x000000ff6a037208 */ /* 0x002fe40000000000 */
[----:B------:R-:W-:Y:S02]  /*10460*/  FSETP.NEU.FTZ.AND P0, PT, R105, -INF , PT ;  /* 0xff8000006900780b */ /* 0x000fe40003f1d000 */
[----:B--2---:R-:W-:Y:S02]  /*10470*/  FMNMX.FTZ R104, R104, R4, !PT ;  /* 0x0000000468687209 */ /* 0x004fe40007810000 */
[----:B------:R-:W-:Y:S02]  /*10480*/  FSEL R111, R111, RZ, P0 ;  /* 0x000000ff6f6f7208 */ /* 0x000fe40000000000 */
[----:B------:R-:W-:Y:S01]  /*10490*/  FSEL R5, R105, RZ, P0 ;  /* 0x000000ff69057208 */ /* 0x000fe20000000000 */
[C---:B------:R-:W-:Y:S01]  /*104a0*/  FMUL.FTZ R164, R104.reuse, c[0x0][0x2d0] ;  /* 0x0000b40068a47a20 */ /* 0x040fe20000410000 */
[----:B------:R-:W-:Y:S01]  /*104b0*/  FSETP.NEU.FTZ.AND P0, PT, R104, -INF , PT ;  /* 0xff8000006800780b */ /* 0x000fe20003f1d000 */
[--C-:B---3--:R-:W-:Y:S01]  /*104c0*/  FFMA.FTZ R0, R16, c[0x0][0x2d0], -R111.reuse ;  /* 0x0000b40010007a23 */ /* 0x108fe2000001086f */
[----:B----4-:R-:W-:Y:S01]  /*104d0*/  F2FP.PACK_AB R162, R242, R243 ;  /* 0x000000f3f2a2723e */ /* 0x010fe200000000ff */
[--C-:B------:R-:W-:Y:S01]  /*104e0*/  FFMA.FTZ R4, R25, c[0x0][0x2d0], -R111.reuse ;  /* 0x0000b40019047a23 */ /* 0x100fe2000001086f */
[----:B------:R-:W-:Y:S01]  /*104f0*/  FSEL R164, R164, RZ, P0 ;  /* 0x000000ffa4a47208 */ /* 0x000fe20000000000 */
[----:B------:R1:W-:Y:S01]  /*10500*/  MUFU.EX2 R241, R0 ;  /* 0x0000000000f17308 */ /* 0x0003e20000000800 */
[--C-:B------:R-:W-:Y:S02]  /*10510*/  FFMA.FTZ R44, R47, c[0x0][0x2d0], -R111.reuse ;  /* 0x0000b4002f2c7a23 */ /* 0x100fe4000001086f */
[--C-:B------:R-:W-:Y:S07]  /*10520*/  FFMA.FTZ R48, R48, c[0x0][0x2d0], -R111.reuse ;  /* 0x0000b40030307a23 */ /* 0x100fee000001086f */
        /* <DEDUP_REMOVED lines=52> */
[----:B------:R-:W-:Y:S01]  /*10870*/  FMUL.FTZ R17, R100, R125 ;  /* 0x0000007d64117220 */ /* 0x000fe20000410000 */
[----:B------:R-:W-:Y:S01]  /*10880*/  MOV R107, R225 ;  /* 0x000000e1006b7202 */ /* 0x000fe20000000f00 */
[----:B------:R-:W-:Y:S01]  /*10890*/  FMUL.FTZ R0, R0, c[0x0][0x2d0] ;  /* 0x0000b40000007a20 */ /* 0x000fe20000410000 */
[----:B------:R-:W-:Y:S01]  /*108a0*/  LDSM.16.MT88.4 R124, [R210+0x1c80] ;  /* 0x001c8000d27c783b */ /* 0x000fe20000004200 */
[----:B-1----:R-:W-:Y:S01]  /*108b0*/  FFMA.FTZ R103, R168, c[0x0][0x2d0], -R164 ;  /* 0x0000b400a8677a23 */ /* 0x002fe200000108a4 */
[----:B------:R-:W-:Y:S01]  /*108c0*/  MUFU.EX2 R225, R44 ;  /* 0x0000002c00e17308 */ /* 0x000fe20000000800 */
[----:B------:R-:W-:Y:S02]  /*108d0*/  FFMA.FTZ R4, R9, c[0x0][0x2d0], -R102 ;  /* 0x0000b40009047a23 */ /* 0x000fe40000010866 */
[C---:B------:R-:W-:Y:S02]  /*108e0*/  FMUL.FTZ R32, R100.reuse, R140 ;  /* 0x0000008c64207220 */ /* 0x040fe40000410000 */
[C---:B------:R-:W-:Y:S02]  /*108f0*/  FMUL.FTZ R33, R100.reuse, R141 ;  /* 0x0000008d64217220 */ /* 0x040fe40000410000 */
[----:B------:R-:W-:Y:S01]  /*10900*/  LDSM.16.MT88.4 R140, [R210+0x2080] ;  /* 0x00208000d28c783b */ /* 0x000fe20000004200 */
[C---:B------:R-:W-:Y:S02]  /*10910*/  FMUL.FTZ R48, R100.reuse, R156 ;  /* 0x0000009c64307220 */ /* 0x040fe40000410000 */
[----:B------:R1:W-:Y:S01]  /*10920*/  MUFU.EX2 R202, R103 ;  /* 0x0000006700ca7308 */ /* 0x0003e20000000800 */
[C---:B------:R-:W-:Y:S02]  /*10930*/  FMUL.FTZ R49, R100.reuse, R157 ;  /* 0x0000009d64317220 */ /* 0x040fe40000410000 */
[C---:B------:R-:W-:Y:S02]  /*10940*/  FMUL.FTZ R50, R3.reuse, R158 ;  /* 0x0000009e03327220 */ /* 0x040fe40000410000 */
[C---:B------:R-:W-:Y:S02]  /*10950*/  FMUL.FTZ R51, R3.reuse, R159 ;  /* 0x0000009f03337220 */ /* 0x040fe40000410000 */
[----:B------:R-:W-:Y:S01]  /*10960*/  LDSM.16.MT88.4 R156, [R209+0x2c80] ;  /* 0x002c8000d19c783b */ /* 0x000fe20000004200 */
[C---:B------:R-:W-:Y:S02]  /*10970*/  FMUL.FTZ R52, R100.reuse, R52 ;  /* 0x0000003464347220 */ /* 0x040fe40000410000 */
[----:B------:R2:W4:Y:S01]  /*10980*/  MUFU.EX2 R2, R0 ;  /* 0x0000000000027308 */ /* 0x0005220000000800 */
[C---:B------:R-:W-:Y:S02]  /*10990*/  FMUL.FTZ R53, R100.reuse, R53 ;  /* 0x0000003564357220 */ /* 0x040fe40000410000 */
[C---:B------:R-:W-:Y:S02]  /*109a0*/  FMUL.FTZ R54, R3.reuse, R54 ;  /* 0x0000003603367220 */ /* 0x040fe40000410000 */
[C---:B------:R-:W-:Y:S02]  /*109b0*/  FMUL.FTZ R55, R3.reuse, R55 ;  /* 0x0000003703377220 */ /* 0x040fe40000410000 */
[C---:B------:R-:W-:Y:S02]  /*109c0*/  FMUL.FTZ R64, R100.reuse, R64 ;  /* 0x0000004064407220 */ /* 0x040fe40000410000 */
[----:B------:R-:W-:Y:S01]  /*109d0*/  FMUL.FTZ R65, R100, R65 ;  /* 0x0000004164417220 */ /* 0x000fe20000410000 */
[----:B------:R5:W-:Y:S01]  /*109e0*/  MUFU.EX2 R232, R4 ;  /* 0x0000000400e87308 */ /* 0x000be20000000800 */
[C---:B------:R-:W-:Y:S02]  /*109f0*/  FMUL.FTZ R66, R3.reuse, R66 ;  /* 0x0000004203427220 */ /* 0x040fe40000410000 */
[C---:B------:R-:W-:Y:S02]  /*10a00*/  FMUL.FTZ R67, R3.reuse, R67 ;  /* 0x0000004303437220 */ /* 0x040fe40000410000 */
[----:B-1----:R-:W-:Y:S02]  /*10a10*/  FFMA.FTZ R103, R170, c[0x0][0x2d0], -R164 ;  /* 0x0000b400aa677a23 */ /* 0x002fe400000108a4 */
[C---:B------:R-:W-:Y:S02]  /*10a20*/  FMUL.FTZ R68, R100.reuse, R68 ;  /* 0x0000004464447220 */ /* 0x040fe40000410000 */
[----:B------:R-:W-:Y:S01]  /*10a30*/  FMUL.FTZ R69, R100, R69 ;  /* 0x0000004564457220 */ /* 0x000fe20000410000 */
[----:B------:R1:W-:Y:S01]  /*10a40*/  MUFU.EX2 R201, R103 ;  /* 0x0000006700c97308 */ /* 0x0003e20000000800 */
[C---:B------:R-:W-:Y:S02]  /*10a50*/  FMUL.FTZ R70, R3.reuse, R70 ;  /* 0x0000004603467220 */ /* 0x040fe40000410000 */
[----:B------:R-:W-:Y:S02]  /*10a60*/  FMUL.FTZ R71, R3, R71 ;  /* 0x0000004703477220 */ /* 0x000fe40000410000 */
[--C-:B--2---:R-:W-:Y:S02]  /*10a70*/  FFMA.FTZ R0, R7, c[0x0][0x2d0], -R102.reuse ;  /* 0x0000b40007007a23 */ /* 0x104fe40000010866 */
[----:B------:R-:W-:Y:S02]  /*10a80*/  FMUL.FTZ R7, R3, R115 ;  /* 0x0000007303077220 */ /* 0x000fe40000410000 */
[C---:B----4-:R-:W-:Y:S01]  /*10a90*/  FMUL.FTZ R9, R2.reuse, R117 ;  /* 0x0000007502097220 */ /* 0x050fe20000410000 */
[----:B------:R2:W-:Y:S01]  /*10aa0*/  MUFU.EX2 R179, R0 ;  /* 0x0000000000b37308 */ /* 0x0005e20000000800 */
[C---:B------:R-:W-:Y:S02]  /*10ab0*/  FMUL.FTZ R12, R2.reuse, R120 ;  /* 0x00000078020c7220 */ /* 0x040fe40000410000 */
[C---:B------:R-:W-:Y:S02]  /*10ac0*/  FMUL.FTZ R13, R2.reuse, R121 ;  /* 0x00000079020d7220 */ /* 0x040fe40000410000 */
[----:B-----5:R-:W-:Y:S02]  /*10ad0*/  FFMA.FTZ R4, R11, c[0x0][0x2d0], -R102 ;  /* 0x0000b4000b047a23 */ /* 0x020fe40000010866 */
        /* <DEDUP_REMOVED lines=8> */
[----:B------:R1:W-:Y:S01]  /*10b60*/  MUFU.EX2 R200, R103 ;  /* 0x0000006700c87308 */ /* 0x0003e20000000800 */
[C---:B------:R-:W-:Y:S02]  /*10b70*/  FMUL.FTZ R45, R2.reuse, R153 ;  /* 0x00000099022d7220 */ /* 0x040fe40000410000 */
[----:B------:R-:W-:Y:S02]  /*10b80*/  FMUL.FTZ R56, R2, R56 ;  /* 0x0000003802387220 */ /* 0x000fe40000410000 */
[----:B--2---:R-:W-:Y:S02]  /*10b90*/  FFMA.FTZ R0, R8, c[0x0][0x2d0], -R102 ;  /* 0x0000b40008007a23 */ /* 0x004fe40000010866 */
[C---:B------:R-:W-:Y:S02]  /*10ba0*/  FMUL.FTZ R8, R2.reuse, R116 ;  /* 0x0000007402087220 */ /* 0x040fe40000410000 */
[C---:B------:R-:W-:Y:S01]  /*10bb0*/  FMUL.FTZ R57, R2.reuse, R57 ;  /* 0x0000003902397220 */ /* 0x040fe20000410000 */
[----:B------:R2:W5:Y:S01]  /*10bc0*/  MUFU.EX2 R231, R0 ;  /* 0x0000000000e77308 */ /* 0x0005620000000800 */
[C---:B------:R-:W-:Y:S02]  /*10bd0*/  FMUL.FTZ R60, R2.reuse, R60 ;  /* 0x0000003c023c7220 */ /* 0x040fe40000410000 */
[----:B------:R-:W-:Y:S01]  /*10be0*/  FMUL.FTZ R61, R2, R61 ;  /* 0x0000003d023d7220 */ /* 0x000fe20000410000 */
[----:B----4-:R-:W-:Y:S01]  /*10bf0*/  F2FP.PACK_AB R115, R233, R232 ;  /* 0x000000e8e973723e */ /* 0x010fe200000000ff */
[----:B------:R-:W-:Y:S01]  /*10c00*/  FMUL.FTZ R4, R100, R112 ;  /* 0x0000007064047220 */ /* 0x000fe20000410000 */
[----:B------:R-:W-:Y:S01]  /*10c10*/  F2FP.PACK_AB R112, R236, R235 ;  /* 0x000000ebec70723e */ /* 0x000fe200000000ff */
[C---:B------:R-:W-:Y:S02]  /*10c20*/  FMUL.FTZ R72, R2.reuse, R72 ;  /* 0x0000004802487220 */ /* 0x040fe40000410000 */
[C---:B------:R-:W-:Y:S02]  /*10c30*/  FMUL.FTZ R73, R2.reuse, R73 ;  /* 0x0000004902497220 */ /* 0x040fe40000410000 */
[C---:B------:R-:W-:Y:S01]  /*10c40*/  FMUL.FTZ R76, R2.reuse, R76 ;  /* 0x0000004c024c7220 */ /* 0x040fe20000410000 */
[-C--:B---3--:R-:W-:Y:S01]  /*10c50*/  HMMA.16816.F32 R4, R160, R20.reuse, R4 ;  /* 0x00000014a004723c */ /* 0x088fe20000001804 */
[----:B------:R-:W-:Y:S02]  /*10c60*/  FMUL.FTZ R77, R2, R77 ;  /* 0x0000004d024d7220 */ /* 0x000fe40000410000 */
[----:B-1----:R-:W-:Y:S02]  /*10c70*/  FFMA.FTZ R103, R173, c[0x0][0x2d0], -R164 ;  /* 0x0000b400ad677a23 */ /* 0x002fe400000108a4 */
[C---:B------:R-:W-:Y:S02]  /*10c80*/  FMUL.FTZ R80, R100.reuse, R80 ;  /* 0x0000005064507220 */ /* 0x040fe40000410000 */
[----:B------:R1:W-:Y:S01]  /*10c90*/  MUFU.EX2 R199, R103 ;  /* 0x0000006700c77308 */ /* 0x0003e20000000800 */
[----:B------:R-:W-:Y:S01]  /*10ca0*/  FMUL.FTZ R81, R100, R81 ;  /* 0x0000005164517220 */ /* 0x000fe20000410000 */
[----:B--2---:R-:W-:Y:S03]  /*10cb0*/  FSEL R0, R101, RZ, P0 ;  /* 0x000000ff65007208 */ /* 0x004fe60000000000 */
[----:B------:R-:W-:Y:S01]  /*10cc0*/  FMUL.FTZ R82, R3, R82 ;  /* 0x0000005203527220 */ /* 0x000fe20000410000 */
[----:B-----5:R-:W-:Y:S01]  /*10cd0*/  F2FP.PACK_AB R113, R231, R179 ;  /* 0x000000b3e771723e */ /* 0x020fe200000000ff */
[C---:B------:R-:W-:Y:S02]  /*10ce0*/  FMUL.FTZ R83, R3.reuse, R83 ;  /* 0x0000005303537220 */ /* 0x040fe40000410000 */
[----:B------:R-:W-:Y:S02]  /*10cf0*/  FADD.FTZ R0, -R0, R108 ;  /* 0x0000006c00007221 */ /* 0x000fe40000010100 */
[----:B------:R-:W-:Y:S02]  /*10d00*/  FMUL.FTZ R96, R100, R96 ;  /* 0x0000006064607220 */ /* 0x000fe40000410000 */
[----:B------:R-:W-:Y:S02]  /*10d10*/  FMUL.FTZ R0, R0, c[0x0][0x2d0] ;  /* 0x0000b40000007a20 */ /* 0x000fe40000410000 */
[C---:B------:R-:W-:Y:S02]  /*10d20*/  FMUL.FTZ R97, R100.reuse, R97 ;  /* 0x0000006164617220 */ /* 0x040fe40000410000 */
[C---:B------:R-:W-:Y:S02]  /*10d30*/  FMUL.FTZ R98, R3.reuse, R98 ;  /* 0x0000006203627220 */ /* 0x040fe40000410000 */
[----:B------:R-:W2:Y:S01]  /*10d40*/  MUFU.EX2 R0, R0 ;  /* 0x0000000000007308 */ /* 0x000ea20000000800 */
[----:B------:R-:W-:Y:S02]  /*10d50*/  FMUL.FTZ R99, R3, R99 ;  /* 0x0000006303637220 */ /* 0x000fe40000410000 */
[C---:B------:R-:W-:Y:S02]  /*10d60*/  FMUL.FTZ R84, R100.reuse, R84 ;  /* 0x0000005464547220 */ /* 0x040fe40000410000 */
[--C-:B-1----:R-:W-:Y:S02]  /*10d70*/  FFMA.FTZ R103, R171, c[0x0][0x2d0], -R102.reuse ;  /* 0x0000b400ab677a23 */ /* 0x102fe40000010866 */
[----:B------:R-:W-:Y:S01]  /*10d80*/  LDSM.16.MT88.4 R168, [R209+0x3880] ;  /* 0x00388000d1a8783b */ /* 0x000fe20000004200 */
[----:B------:R-:W-:Y:S02]  /*10d90*/  FMUL.FTZ R85, R100, R85 ;  /* 0x0000005564557220 */ /* 0x000fe40000410000 */
[----:B------:R1:W-:Y:S01]  /*10da0*/  MUFU.EX2 R176, R103 ;  /* 0x0000006700b07308 */ /* 0x0003e20000000800 */
[C---:B------:R-:W-:Y:S02]  /*10db0*/  FMUL.FTZ R86, R3.reuse, R86 ;  /* 0x0000005603567220 */ /* 0x040fe40000410000 */
[C---:B------:R-:W-:Y:S02]  /*10dc0*/  FMUL.FTZ R87, R3.reuse, R87 ;  /* 0x0000005703577220 */ /* 0x040fe40000410000 */
[C---:B------:R-:W-:Y:S02]  /*10dd0*/  FMUL.FTZ R88, R2.reuse, R88 ;  /* 0x0000005802587220 */ /* 0x040fe40000410000 */
[C---:B------:R-:W-:Y:S02]  /*10de0*/  FMUL.FTZ R89, R2.reuse, R89 ;  /* 0x0000005902597220 */ /* 0x040fe40000410000 */
[C---:B------:R-:W-:Y:S02]  /*10df0*/  FMUL.FTZ R92, R2.reuse, R92 ;  /* 0x0000005c025c7220 */ /* 0x040fe40000410000 */
[----:B------:R-:W-:Y:S02]  /*10e00*/  FMUL.FTZ R93, R2, R93 ;  /* 0x0000005d025d7220 */ /* 0x000fe40000410000 */
[C---:B--2---:R-:W-:Y:S02]  /*10e10*/  FMUL.FTZ R10, R0.reuse, R118 ;  /* 0x00000076000a7220 */ /* 0x044fe40000410000 */
[C---:B------:R-:W-:Y:S02]  /*10e20*/  FMUL.FTZ R11, R0.reuse, R119 ;  /* 0x00000077000b7220 */ /* 0x040fe40000410000 */
[----:B------:R-:W2:Y:S01]  /*10e30*/  LDSM.16.MT88.4 R116, [R209+0x2480] ;  /* 0x00248000d174783b */ /* 0x000ea20000004200 */
[C---:B------:R-:W-:Y:S02]  /*10e40*/  FMUL.FTZ R14, R0.reuse, R122 ;  /* 0x0000007a000e7220 */ /* 0x040fe40000410000 */
[----:B------:R-:W-:Y:S02]  /*10e50*/  FMUL.FTZ R15, R0, R123 ;  /* 0x0000007b000f7220 */ /* 0x000fe40000410000 */
[C---:B------:R-:W-:Y:S01]  /*10e60*/  HMMA.16816.F32 R8, R112.reuse, R20, R8 ;  /* 0x000000147008723c */ /* 0x040fe20000001808 */
[--C-:B-1----:R-:W-:Y:S02]  /*10e70*/  FFMA.FTZ R103, R174, c[0x0][0x2d0], -R102.reuse ;  /* 0x0000b400ae677a23 */ /* 0x102fe40000010866 */
[----:B------:R-:W1:Y:S01]  /*10e80*/  LDSM.16.MT88.4 R120, [R210+0x2480] ;  /* 0x00248000d278783b */ /* 0x000e620000004200 */
[C---:B------:R-:W-:Y:S01]  /*10e90*/  FMUL.FTZ R26, R0.reuse, R134 ;  /* 0x00000086001a7220 */ /* 0x040fe20000410000 */
[----:B------:R3:W-:Y:S01]  /*10ea0*/  MUFU.EX2 R175, R103 ;  /* 0x0000006700af7308 */ /* 0x0007e20000000800 */
[----:B------:R-:W-:Y:S02]  /*10eb0*/  FMUL.FTZ R27, R0, R135 ;  /* 0x00000087001b7220 */ /* 0x000fe40000410000 */
[-C--:B------:R-:W-:Y:S01]  /*10ec0*/  HMMA.16816.F32 R12, R112, R22.reuse, R12 ;  /* 0x00000016700c723c */ /* 0x080fe2000000180c */
[C---:B------:R-:W-:Y:S02]  /*10ed0*/  FMUL.FTZ R20, R100.reuse, R128 ;  /* 0x0000008064147220 */ /* 0x040fe40000410000 */
[----:B------:R-:W-:Y:S01]  /*10ee0*/  LDSM.16.MT88.4 R132, [R209+0x2080] ;  /* 0x00208000d184783b */ /* 0x000fe20000004200 */
[----:B------:R-:W-:Y:S02]  /*10ef0*/  FMUL.FTZ R21, R100, R129 ;  /* 0x0000008164157220 */ /* 0x000fe40000410000 */
[C---:B------:R-:W-:Y:S02]  /*10f00*/  FMUL.FTZ R43, R0.reuse, R151 ;  /* 0x00000097002b7220 */ /* 0x040fe40000410000 */
[C---:B------:R-:W-:Y:S01]  /*10f10*/  HMMA.16816.F32 R16, R160.reuse, R22, R16 ;  /* 0x00000016a010723c */ /* 0x040fe20000001810 */
[C---:B------:R-:W-:Y:S03]  /*10f20*/  FMUL.FTZ R30, R0.reuse, R138 ;  /* 0x0000008a001e7220 */ /* 0x040fe60000410000 */
[C---:B------:R-:W-:Y:S02]  /*10f30*/  FMUL.FTZ R31, R0.reuse, R139 ;  /* 0x0000008b001f7220 */ /* 0x040fe40000410000 */
[C---:B------:R-:W-:Y:S02]  /*10f40*/  FMUL.FTZ R46, R0.reuse, R154 ;  /* 0x0000009a002e7220 */ /* 0x040fe40000410000 */
[C---:B------:R-:W-:Y:S04]  /*10f50*/  FMUL.FTZ R22, R3.reuse, R130 ;  /* 0x0000008203167220 */ /* 0x040fe80000410000 */
[----:B------:R-:W-:Y:S02]  /*10f60*/  FMUL.FTZ R23, R3, R131 ;  /* 0x0000008303177220 */ /* 0x000fe40000410000 */
[----:B---3--:R-:W-:Y:S01]  /*10f70*/  FFMA.FTZ R103, R177, c[0x0][0x2d0], -R102 ;  /* 0x0000b400b1677a23 */ /* 0x008fe20000010866 */
[----:B------:R-:W-:Y:S01]  /*10f80*/  LDSM.16.MT88.4 R128, [R209+0x2880] ;  /* 0x00288000d180783b */ /* 0x000fe20000004200 */
[C---:B------:R-:W-:Y:S02]  /*10f90*/  FMUL.FTZ R47, R0.reuse, R155 ;  /* 0x0000009b002f7220 */ /* 0x040fe40000410000 */
[----:B------:R3:W-:Y:S01]  /*10fa0*/  MUFU.EX2 R173, R103 ;  /* 0x0000006700ad7308 */ /* 0x0007e20000000800 */
[-C--:B------:R-:W-:Y:S01]  /*10fb0*/  HMMA.16816.F32 R20, R160, R36.reuse, R20 ;  /* 0x00000024a014723c */ /* 0x080fe20000001814 */
[C---:B------:R-:W-:Y:S02]  /*10fc0*/  FMUL.FTZ R58, R0.reuse, R58 ;  /* 0x0000003a003a7220 */ /* 0x040fe40000410000 */
[C---:B------:R-:W-:Y:S02]  /*10fd0*/  FMUL.FTZ R59, R0.reuse, R59 ;  /* 0x0000003b003b7220 */ /* 0x040fe40000410000 */
[C---:B------:R-:W-:Y:S02]  /*10fe0*/  FMUL.FTZ R62, R0.reuse, R62 ;  /* 0x0000003e003e7220 */ /* 0x040fe40000410000 */
[C---:B------:R-:W-:Y:S01]  /*10ff0*/  FMUL.FTZ R63, R0.reuse, R63 ;  /* 0x0000003f003f7220 */ /* 0x040fe20000410000 */
[C---:B------:R-:W-:Y:S01]  /*11000*/  HMMA.16816.F32 R24, R112.reuse, R36, R24 ;  /* 0x000000247018723c */ /* 0x040fe20000001818 */
[C---:B------:R-:W-:Y:S03]  /*11010*/  FMUL.FTZ R74, R0.reuse, R74 ;  /* 0x0000004a004a7220 */ /* 0x040fe60000410000 */
        /* <DEDUP_REMOVED lines=8> */
[----:B---3--:R-:W-:Y:S03]  /*110a0*/  FFMA.FTZ R103, R178, c[0x0][0x2d0], -R102 ;  /* 0x0000b400b2677a23 */ /* 0x008fe60000010866 */
[C---:B------:R-:W-:Y:S02]  /*110b0*/  FMUL.FTZ R42, R0.reuse, R150 ;  /* 0x00000096002a7220 */ /* 0x040fe40000410000 */
[C---:B------:R-:W-:Y:S01]  /*110c0*/  FMUL.FTZ R79, R0.reuse, R79 ;  /* 0x0000004f004f7220 */ /* 0x040fe20000410000 */
[----:B------:R3:W-:Y:S01]  /*110d0*/  MUFU.EX2 R174, R103 ;  /* 0x0000006700ae7308 */ /* 0x0007e20000000800 */
[C---:B------:R-:W-:Y:S04]  /*110e0*/  FMUL.FTZ R38, R3.reuse, R146 ;  /* 0x0000009203267220 */ /* 0x040fe80000410000 */
[----:B------:R-:W-:Y:S02]  /*110f0*/  FMUL.FTZ R39, R3, R147 ;  /* 0x0000009303277220 */ /* 0x000fe40000410000 */
[C---:B------:R-:W-:Y:S02]  /*11100*/  FMUL.FTZ R90, R0.reuse, R90 ;  /* 0x0000005a005a7220 */ /* 0x040fe40000410000 */
[C---:B------:R-:W-:Y:S01]  /*11110*/  FMUL.FTZ R91, R0.reuse, R91 ;  /* 0x0000005b005b7220 */ /* 0x040fe20000410000 */
[----:B------:R5:W-:Y:S01]  /*11120*/  MUFU.EX2 R226, R40 ;  /* 0x0000002800e27308 */ /* 0x000be20000000800 */
[C---:B------:R-:W-:Y:S02]  /*11130*/  FMUL.FTZ R94, R0.reuse, R94 ;  /* 0x0000005e005e7220 */ /* 0x040fe40000410000 */
[----:B------:R-:W-:Y:S02]  /*11140*/  FMUL.FTZ R95, R0, R95 ;  /* 0x0000005f005f7220 */ /* 0x000fe40000410000 */
[----:B----4-:R-:W-:Y:S07]  /*11150*/  FMUL.FTZ R36, R100, R144 ;  /* 0x0000009064247220 */ /* 0x010fee0000410000 */
[-C--:B--2---:R-:W-:Y:S01]  /*11160*/  HMMA.16816.F32 R36, R160, R116.reuse, R36 ;  /* 0x00000074a024723c */ /* 0x084fe20000001824 */
[--C-:B---3--:R-:W-:Y:S04]  /*11170*/  FFMA.FTZ R103, R182, c[0x0][0x2d0], -R110.reuse ;  /* 0x0000b400b6677a23 */ /* 0x108fe8000001086e */
[----:B------:R2:W-:Y:S01]  /*11180*/  MUFU.EX2 R197, R103 ;  /* 0x0000006700c57308 */ /* 0x0005e20000000800 */
[----:B-----5:R-:W-:Y:S07]  /*11190*/  FMUL.FTZ R40, R2, R148 ;  /* 0x0000009402287220 */ /* 0x020fee0000410000 */
[C---:B------:R-:W-:Y:S08]  /*111a0*/  HMMA.16816.F32 R40, R112.reuse, R116, R40 ;  /* 0x000000747028723c */ /* 0x040ff00000001828 */
[-C--:B------:R-:W-:Y:S01]  /*111b0*/  HMMA.16816.F32 R44, R112, R118.reuse, R44 ;  /* 0x00000076702c723c */ /* 0x080fe2000000182c */
[--C-:B--2---:R-:W-:Y:S07]  /*111c0*/  FFMA.FTZ R103, R185, c[0x0][0x2d0], -R110.reuse ;  /* 0x0000b400b9677a23 */ /* 0x104fee000001086e */
[C---:B------:R-:W-:Y:S01]  /*111d0*/  HMMA.16816.F32 R48, R160.reuse, R118, R48 ;  /* 0x00000076a030723c */ /* 0x040fe20000001830 */
[----:B------:R2:W3:Y:S01]  /*111e0*/  MUFU.EX2 R198, R103 ;  /* 0x0000006700c67308 */ /* 0x0004e20000000800 */
[----:B------:R-:W4:Y:S06]  /*111f0*/  LDSM.16.MT88.4 R116, [R209+0x3080] ;  /* 0x00308000d174783b */ /* 0x000f2c0000004200 */
[-C--:B-1----:R-:W-:Y:S08]  /*11200*/  HMMA.16816.F32 R52, R160, R120.reuse, R52 ;  /* 0x00000078a034723c */ /* 0x082ff00000001834 */
[C---:B------:R-:W-:Y:S08]  /*11210*/  HMMA.16816.F32 R56, R112.reuse, R120, R56 ;  /* 0x000000787038723c */ /* 0x040ff00000001838 */
[-C--:B------:R-:W-:Y:S01]  /*11220*/  HMMA.16816.F32 R60, R112, R122.reuse, R60 ;  /* 0x0000007a703c723c */ /* 0x080fe2000000183c */
[--C-:B--2---:R-:W-:Y:S03]  /*11230*/  FFMA.FTZ R103, R180, c[0x0][0x2d0], -R111.reuse ;  /* 0x0000b400b4677a23 */ /* 0x104fe6000001086f */
[----:B---3--:R-:W-:Y:S01]  /*11240*/  F2FP.PACK_AB R108, R198, R197 ;  /* 0x000000c5c66c723e */ /* 0x008fe200000000ff */
[----:B------:R1:W-:Y:S03]  /*11250*/  MUFU.EX2 R196, R103 ;  /* 0x0000006700c47308 */ /* 0x0003e60000000800 */
[C---:B------:R-:W-:Y:S01]  /*11260*/  HMMA.16816.F32 R64, R160.reuse, R122, R64 ;  /* 0x0000007aa040723c */ /* 0x040fe20000001840 */
[----:B------:R-:W2:Y:S07]  /*11270*/  LDSM.16.MT88.4 R120, [R210+0x3080] ;  /* 0x00308000d278783b */ /* 0x000eae0000004200 */
[-C--:B----4-:R-:W-:Y:S08]  /*11280*/  HMMA.16816.F32 R68, R160, R116.reuse, R68 ;  /* 0x00000074a044723c */ /* 0x090ff00000001844 */
[C---:B------:R-:W-:Y:S01]  /*11290*/  HMMA.16816.F32 R72, R112.reuse, R116, R72 ;  /* 0x000000747048723c */ /* 0x040fe20000001848 */
[--C-:B-1----:R-:W-:Y:S07]  /*112a0*/  FFMA.FTZ R103, R181, c[0x0][0x2d0], -R111.reuse ;  /* 0x0000b400b5677a23 */ /* 0x102fee000001086f */
[-C--:B------:R-:W-:Y:S01]  /*112b0*/  HMMA.16816.F32 R76, R112, R118.reuse, R76 ;  /* 0x00000076704c723c */ /* 0x080fe2000000184c */
[----:B------:R1:W-:Y:S07]  /*112c0*/  MUFU.EX2 R195, R103 ;  /* 0x0000006700c37308 */ /* 0x0003ee0000000800 */
[C---:B------:R-:W-:Y:S01]  /*112d0*/  HMMA.16816.F32 R80, R160.reuse, R118, R80 ;  /* 0x00000076a050723c */ /* 0x040fe20000001850 */
[----:B------:R-:W3:Y:S07]  /*112e0*/  LDSM.16.MT88.4 R116, [R209+0x1c80] ;  /* 0x001c8000d174783b */ /* 0x000eee0000004200 */
[-C--:B--2---:R-:W-:Y:S08]  /*112f0*/  HMMA.16816.F32 R84, R160, R120.reuse, R84 ;  /* 0x00000078a054723c */ /* 0x084ff00000001854 */
[C---:B------:R-:W-:Y:S01]  /*11300*/  HMMA.16816.F32 R88, R112.reuse, R120, R88 ;  /* 0x000000787058723c */ /* 0x040fe20000001858 */
[--C-:B-1----:R-:W-:Y:S03]  /*11310*/  FFMA.FTZ R103, R194, c[0x0][0x2d0], -R110.reuse ;  /* 0x0000b400c2677a23 */ /* 0x102fe6000001086e */
[----:B------:R-:W-:Y:S01]  /*11320*/  FFMA.FTZ R110, R193, c[0x0][0x2d0], -R110 ;  /* 0x0000b400c16e7a23 */ /* 0x000fe2000001086e */
[----:B------:R1:W-:Y:S02]  /*11330*/  MUFU.EX2 R194, R103 ;  /* 0x0000006700c27308 */ /* 0x0003e40000000800 */
[----:B------:R-:W-:Y:S01]  /*11340*/  F2FP.PACK_AB R120, R201, R202 ;  /* 0x000000cac978723e */ /* 0x000fe200000000ff */
[-C--:B------:R-:W-:Y:S01]  /*11350*/  HMMA.16816.F32 R92, R112, R122.reuse, R92 ;  /* 0x0000007a705c723c */ /* 0x080fe2000000185c */
[----:B------:R-:W-:Y:S06]  /*11360*/  F2FP.PACK_AB R121, R175, R176 ;  /* 0x000000b0af79723e */ /* 0x000fec00000000ff */
[----:B------:R-:W-:Y:S01]  /*11370*/  F2FP.PACK_AB R112, R226, R230 ;  /* 0x000000e6e270723e */ /* 0x000fe200000000ff */
[----:B------:R-:W-:Y:S01]  /*11380*/  HMMA.16816.F32 R96, R160, R122, R96 ;  /* 0x0000007aa060723c */ /* 0x000fe20000001860 */
[----:B------:R-:W-:Y:S01]  /*11390*/  F2FP.PACK_AB R113, R207, R225 ;  /* 0x000000e1cf71723e */ /* 0x000fe200000000ff */
[----:B------:R-:W2:Y:S02]  /*113a0*/  MUFU.EX2 R193, R110 ;  /* 0x0000006e00c17308 */ /* 0x000ea40000000800 */
[----:B------:R-:W-:Y:S02]  /*113b0*/  F2FP.PACK_AB R114, R205, R206 ;  /* 0x000000cecd72723e */ /* 0x000fe400000000ff */
[----:B------:R-:W-:Y:S02]  /*113c0*/  F2FP.PACK_AB R115, R203, R204 ;  /* 0x000000cccb73723e */ /* 0x000fe400000000ff */
[----:B------:R-:W-:Y:S04]  /*113d0*/  F2FP.PACK_AB R122, R199, R200 ;  /* 0x000000c8c77a723e */ /* 0x000fe800000000ff */
[----:B------:R-:W-:Y:S01]  /*113e0*/  F2FP.PACK_AB R123, R174, R173 ;  /* 0x000000adae7b723e */ /* 0x000fe200000000ff */
[-C--:B---3--:R-:W-:Y:S01]  /*113f0*/  HMMA.16816.F32 R4, R112, R116.reuse, R4 ;  /* 0x000000747004723c */ /* 0x088fe20000001804 */
[--C-:B-1----:R-:W-:Y:S01]  /*11400*/  FFMA.FTZ R103, R189, c[0x0][0x2d0], -R111.reuse ;  /* 0x0000b400bd677a23 */ /* 0x102fe2000001086f */
[----:B------:R-:W-:Y:S01]  /*11410*/  MOV R189, R107 ;  /* 0x0000006b00bd7202 */ /* 0x000fe20000000f00 */
[----:B------:R-:W-:Y:S02]  /*11420*/  FFMA.FTZ R111, R190, c[0x0][0x2d0], -R111 ;  /* 0x0000b400be6f7a23 */ /* 0x000fe4000001086f */
[----:B------:R1:W-:Y:S01]  /*11430*/  MUFU.EX2 R185, R103 ;  /* 0x0000006700b97308 */ /* 0x0003e20000000800 */
[----:B------:R-:W3:Y:S01]  /*11440*/  LDL.LU R190, [R1+0x14] ;  /* 0x0000140001be7983 */ /* 0x000ee20000300800 */
[----:B------:R-:W-:Y:S01]  /*11450*/  ISETP.GT.AND P0, PT, R222, R189, PT ;  /* 0x000000bdde00720c */ /* 0x000fe20003f04270 */
[C---:B------:R-:W-:Y:S01]  /*11460*/  HMMA.16816.F32 R8, R120.reuse, R116, R8 ;  /* 0x000000747808723c */ /* 0x040fe20000001808 */
[----:B--2---:R-:W-:Y:S06]  /*11470*/  F2FP.PACK_AB R110, R193, R194 ;  /* 0x000000c2c16e723e */ /* 0x004fec00000000ff */
[----:B------:R-:W2:Y:S01]  /*11480*/  MUFU.EX2 R182, R111 ;  /* 0x0000006f00b67308 */ /* 0x000ea20000000800 */
[-C--:B------:R-:W-:Y:S08]  /*11490*/  HMMA.16816.F32 R12, R120, R118.reuse, R12 ;  /* 0x00000076780c723c */ /* 0x080ff0000000180c */
[C---:B------:R-:W-:Y:S01]  /*114a0*/  HMMA.16816.F32 R16, R112.reuse, R118, R16 ;  /* 0x000000767010723c */ /* 0x040fe20000001810 */
[----:B------:R-:W4:Y:S03]  /*114b0*/  LDSM.16.MT88.4 R116, [R210+0x2880] ;  /* 0x00288000d274783b */ /* 0x000f260000004200 */
[--C-:B-1----:R-:W-:Y:S04]  /*114c0*/  FFMA.FTZ R103, R187, c[0x0][0x2d0], -R164.reuse ;  /* 0x0000b400bb677a23 */ /* 0x102fe800000108a4 */
[-C--:B------:R-:W-:Y:S01]  /*114d0*/  HMMA.16816.F32 R20, R112, R124.reuse, R20 ;  /* 0x0000007c7014723c */ /* 0x080fe20000001814 */
[----:B------:R1:W-:Y:S01]  /*114e0*/  MUFU.EX2 R181, R103 ;  /* 0x0000006700b57308 */ /* 0x0003e20000000800 */
[----:B------:R-:W5:Y:S02]  /*114f0*/  LDL.LU R187, [R1+0x10] ;  /* 0x0000100001bb7983 */ /* 0x000f640000300800 */
[----:B--2---:R-:W-:Y:S04]  /*11500*/  F2FP.PACK_AB R111, R182, R185 ;  /* 0x000000b9b66f723e */ /* 0x004fe800000000ff */
[C---:B------:R-:W-:Y:S08]  /*11510*/  HMMA.16816.F32 R24, R120.reuse, R124, R24 ;  /* 0x0000007c7818723c */ /* 0x040ff00000001818 */
[-C--:B------:R-:W-:Y:S08]  /*11520*/  HMMA.16816.F32 R28, R120, R126.reuse, R28 ;  /* 0x0000007e781c723c */ /* 0x080ff0000000181c */
[C---:B------:R-:W-:Y:S01]  /*11530*/  HMMA.16816.F32 R32, R112.reuse, R126, R32 ;  /* 0x0000007e7020723c */ /* 0x040fe20000001820 */
[--C-:B-1----:R-:W-:Y:S01]  /*11540*/  FFMA.FTZ R103, R188, c[0x0][0x2d0], -R164.reuse ;  /* 0x0000b400bc677a23 */ /* 0x102fe200000108a4 */
[----:B------:R-:W1:Y:S03]  /*11550*/  LDSM.16.MT88.4 R124, [R209+0x3480] ;  /* 0x00348000d17c783b */ /* 0x000e660000004200 */
[----:B------:R2:W2:Y:S03]  /*11560*/  MUFU.EX2 R178, R103 ;  /* 0x0000006700b27308 */ /* 0x0004a60000000800 */
[-C--:B------:R-:W-:Y:S02]  /*11570*/  HMMA.16816.F32 R36, R112, R128.reuse, R36 ;  /* 0x000000807024723c */ /* 0x080fe40000001824 */
[----:B------:R-:W3:Y:S06]  /*11580*/  LDL.LU R188, [R1+0x8] ;  /* 0x0000080001bc7983 */ /* 0x000eec0000300800 */
[C---:B------:R-:W-:Y:S08]  /*11590*/  HMMA.16816.F32 R40, R120.reuse, R128, R40 ;  /* 0x000000807828723c */ /* 0x040ff00000001828 */
[-C--:B------:R-:W-:Y:S01]  /*115a0*/  HMMA.16816.F32 R44, R120, R130.reuse, R44 ;  /* 0x00000082782c723c */ /* 0x080fe2000000182c */
[--C-:B--2---:R-:W-:Y:S03]  /*115b0*/  FFMA.FTZ R103, R191, c[0x0][0x2d0], -R164.reuse ;  /* 0x0000b400bf677a23 */ /* 0x104fe600000108a4 */
[----:B------:R-:W-:Y:S01]  /*115c0*/  F2FP.PACK_AB R160, R178, R181 ;  /* 0x000000b5b2a0723e */ /* 0x000fe200000000ff */
[----:B------:R-:W2:Y:S03]  /*115d0*/  LDL.LU R191, [R1+0xc] ;  /* 0x00000c0001bf7983 */ /* 0x000ea60000300800 */
[C---:B------:R-:W-:Y:S01]  /*115e0*/  HMMA.16816.F32 R48, R112.reuse, R130, R48 ;  /* 0x000000827030723c */ /* 0x040fe20000001830 */
[----:B------:R1:W-:Y:S01]  /*115f0*/  MUFU.EX2 R180, R103 ;  /* 0x0000006700b47308 */ /* 0x0003e20000000800 */
[----:B------:R-:W1:Y:S02]  /*11600*/  LDSM.16.MT88.4 R128, [R210+0x3480] ;  /* 0x00348000d280783b */ /* 0x000e640000004200 */
[----:B------:R-:W-:Y:S04]  /*11610*/  FFMA.FTZ R164, R192, c[0x0][0x2d0], -R164 ;  /* 0x0000b400c0a47a23 */ /* 0x000fe800000108a4 */
[-C--:B----4-:R-:W-:Y:S03]  /*11620*/  HMMA.16816.F32 R52, R112, R116.reuse, R52 ;  /* 0x000000747034723c */ /* 0x090fe60000001834 */
[----:B------:R4:W1:Y:S05]  /*11630*/  MUFU.EX2 R177, R164 ;  /* 0x000000a400b17308 */ /* 0x00086a0000000800 */
[C---:B------:R-:W-:Y:S08]  /*11640*/  HMMA.16816.F32 R56, R120.reuse, R116, R56 ;  /* 0x000000747838723c */ /* 0x040ff00000001838 */
[-C--:B------:R-:W-:Y:S01]  /*11650*/  HMMA.16816.F32 R60, R120, R118.reuse, R60 ;  /* 0x00000076783c723c */ /* 0x080fe2000000183c */
[--C-:B-1----:R-:W-:Y:S04]  /*11660*/  FFMA.FTZ R103, R183, c[0x0][0x2d0], -R102.reuse ;  /* 0x0000b400b7677a23 */ /* 0x102fe80000010866 */
[----:B------:R1:W-:Y:S03]  /*11670*/  MUFU.EX2 R172, R103 ;  /* 0x0000006700ac7308 */ /* 0x0003e60000000800 */
[C---:B------:R-:W-:Y:S01]  /*11680*/  HMMA.16816.F32 R64, R112.reuse, R118, R64 ;  /* 0x000000767040723c */ /* 0x040fe20000001840 */
[----:B----4-:R-:W4:Y:S03]  /*11690*/  LDSM.16.MT88.4 R164, [R210+0x2c80] ;  /* 0x002c8000d2a4783b */ /* 0x010f260000004200 */
[----:B------:R-:W-:Y:S04]  /*116a0*/  F2FP.PACK_AB R162, R177, R180 ;  /* 0x000000b4b1a2723e */ /* 0x000fe800000000ff */
[-C--:B------:R-:W-:Y:S08]  /*116b0*/  HMMA.16816.F32 R68, R112, R124.reuse, R68 ;  /* 0x0000007c7044723c */ /* 0x080ff00000001844 */
[C---:B------:R-:W-:Y:S01]  /*116c0*/  HMMA.16816.F32 R72, R120.reuse, R124, R72 ;  /* 0x0000007c7848723c */ /* 0x040fe20000001848 */
[--C-:B-1----:R-:W-:Y:S07]  /*116d0*/  FFMA.FTZ R103, R184, c[0x0][0x2d0], -R102.reuse ;  /* 0x0000b400b8677a23 */ /* 0x102fee0000010866 */
[-C--:B------:R-:W-:Y:S01]  /*116e0*/  HMMA.16816.F32 R76, R120, R126.reuse, R76 ;  /* 0x0000007e784c723c */ /* 0x080fe2000000184c */
[----:B------:R1:W1:Y:S07]  /*116f0*/  MUFU.EX2 R107, R103 ;  /* 0x00000067006b7308 */ /* 0x00026e0000000800 */
[C---:B------:R-:W-:Y:S08]  /*11700*/  HMMA.16816.F32 R80, R112.reuse, R126, R80 ;  /* 0x0000007e7050723c */ /* 0x040ff00000001850 */
[-C--:B------:R-:W-:Y:S08]  /*11710*/  HMMA.16816.F32 R84, R112, R128.reuse, R84 ;  /* 0x000000807054723c */ /* 0x080ff00000001854 */
[C---:B------:R-:W-:Y:S01]  /*11720*/  HMMA.16816.F32 R88, R120.reuse, R128, R88 ;  /* 0x000000807858723c */ /* 0x040fe20000001858 */
[--C-:B-1----:R-:W-:Y:S03]  /*11730*/  FFMA.FTZ R103, R186, c[0x0][0x2d0], -R102.reuse ;  /* 0x0000b400ba677a23 */ /* 0x102fe60000010866 */
[----:B------:R-:W-:Y:S01]  /*11740*/  FFMA.FTZ R102, R109, c[0x0][0x2d0], -R102 ;  /* 0x0000b4006d667a23 */ /* 0x000fe20000010866 */
[----:B------:R-:W-:Y:S02]  /*11750*/  F2FP.PACK_AB R109, R195, R196 ;  /* 0x000000c4c36d723e */ /* 0x000fe400000000ff */
[----:B------:R-:W-:Y:S01]  /*11760*/  MUFU.EX2 R103, R103 ;  /* 0x0000006700677308 */ /* 0x000fe20000000800 */
[-C--:B------:R-:W-:Y:S01]  /*11770*/  HMMA.16816.F32 R92, R120, R130.reuse, R92 ;  /* 0x00000082785c723c */ /* 0x080fe2000000185c */
[----:B------:R-:W-:Y:S07]  /*11780*/  F2FP.PACK_AB R161, R107, R172 ;  /* 0x000000ac6ba1723e */ /* 0x000fee00000000ff */
[----:B------:R-:W-:Y:S01]  /*11790*/  HMMA.16816.F32 R96, R112, R130, R96 ;  /* 0x000000827060723c */ /* 0x000fe20000001860 */
[----:B------:R-:W1:Y:S07]  /*117a0*/  MUFU.EX2 R102, R102 ;  /* 0x0000006600667308 */ /* 0x000e6e0000000800 */
[-C--:B------:R-:W-:Y:S01]  /*117b0*/  HMMA.16816.F32 R112, R108, R132.reuse, R4 ;  /* 0x000000846c70723c */ /* 0x080fe20000001804 */
[----:B------:R-:W3:Y:S03]  /*117c0*/  LDSM.16.MT88.4 R4, [R210+0x3880] ;  /* 0x00388000d204783b */ /* 0x000ee60000004200 */
[----:B-1----:R-:W-:Y:S07]  /*117d0*/  F2FP.PACK_AB R163, R102, R103 ;  /* 0x0000006766a3723e */ /* 0x002fee00000000ff */
        /* <DEDUP_REMOVED lines=11> */
[-C--:B----4-:R-:W-:Y:S08]  /*11890*/  HMMA.16816.F32 R52, R108, R164.reuse, R52 ;  /* 0x000000a46c34723c */ /* 0x090ff00000001834 */
[C---:B------:R-:W-:Y:S08]  /*118a0*/  HMMA.16816.F32 R56, R160.reuse, R164, R56 ;  /* 0x000000a4a038723c */ /* 0x040ff00000001838 */
[-C--:B------:R-:W-:Y:S08]  /*118b0*/  HMMA.16816.F32 R60, R160, R166.reuse, R60 ;  /* 0x000000a6a03c723c */ /* 0x080ff0000000183c */
[C---:B------:R-:W-:Y:S01]  /*118c0*/  HMMA.16816.F32 R64, R108.reuse, R166, R64 ;  /* 0x000000a66c40723c */ /* 0x040fe20000001840 */
[----:B-----5:R-:W-:Y:S07]  /*118d0*/  FFMA.FTZ R9, R2, R187, R235 ;  /* 0x000000bb02097223 */ /* 0x020fee00000100eb */
[-C--:B------:R-:W-:Y:S08]  /*118e0*/  HMMA.16816.F32 R68, R108, R168.reuse, R68 ;  /* 0x000000a86c44723c */ /* 0x080ff00000001844 */
[C---:B------:R-:W-:Y:S08]  /*118f0*/  HMMA.16816.F32 R72, R160.reuse, R168, R72 ;  /* 0x000000a8a048723c */ /* 0x040ff00000001848 */
[-C--:B------:R-:W-:Y:S08]  /*11900*/  HMMA.16816.F32 R76, R160, R170.reuse, R76 ;  /* 0x000000aaa04c723c */ /* 0x080ff0000000184c */
[C---:B------:R-:W-:Y:S01]  /*11910*/  HMMA.16816.F32 R80, R108.reuse, R170, R80 ;  /* 0x000000aa6c50723c */ /* 0x040fe20000001850 */
[----:B---3--:R-:W-:Y:S07]  /*11920*/  FFMA.FTZ R3, R3, R188, R241 ;  /* 0x000000bc03037223 */ /* 0x008fee00000100f1 */
[-C--:B------:R-:W-:Y:S01]  /*11930*/  HMMA.16816.F32 R84, R108, R4.reuse, R84 ;  /* 0x000000046c54723c */ /* 0x080fe20000001854 */
[----:B------:R-:W-:Y:S03]  /*11940*/  FADD.FTZ R8, R240, R3 ;  /* 0x00000003f0087221 */ /* 0x000fe60000010000 */
[----:B------:R-:W-:Y:S02]  /*11950*/  FADD.FTZ R3, R236, R9 ;  /* 0x00000009ec037221 */ /* 0x000fe40000010000 */
[----:B------:R-:W-:Y:S02]  /*11960*/  FADD.FTZ R8, R238, R8 ;  /* 0x00000008ee087221 */ /* 0x000fe40000010000 */
[C---:B------:R-:W-:Y:S01]  /*11970*/  HMMA.16816.F32 R88, R160.reuse, R4, R88 ;  /* 0x00000004a058723c */ /* 0x040fe20000001858 */
[----:B------:R-:W-:Y:S03]  /*11980*/  FADD.FTZ R10, R234, R3 ;  /* 0x00000003ea0a7221 */ /* 0x000fe60000010000 */
[----:B------:R-:W-:Y:S02]  /*11990*/  FFMA.FTZ R3, R0, R190, R179 ;  /* 0x000000be00037223 */ /* 0x000fe400000100b3 */
[----:B------:R-:W-:Y:S02]  /*119a0*/  FADD.FTZ R0, R237, R10 ;  /* 0x0000000aed007221 */ /* 0x000fe40000010000 */
[-C--:B------:R-:W-:Y:S01]  /*119b0*/  HMMA.16816.F32 R92, R160, R6.reuse, R92 ;  /* 0x00000006a05c723c */ /* 0x080fe2000000185c */
[----:B------:R-:W-:Y:S03]  /*119c0*/  FADD.FTZ R3, R231, R3 ;  /* 0x00000003e7037221 */ /* 0x000fe60000010000 */
[----:B--2---:R-:W-:Y:S02]  /*119d0*/  FFMA.FTZ R100, R100, R191, R245 ;  /* 0x000000bf64647223 */ /* 0x004fe400000100f5 */
[----:B------:R-:W-:Y:S02]  /*119e0*/  FADD.FTZ R3, R232, R3 ;  /* 0x00000003e8037221 */ /* 0x000fe40000010000 */
[----:B------:R-:W-:Y:S01]  /*119f0*/  FADD.FTZ R2, R244, R100 ;  /* 0x00000064f4027221 */ /* 0x000fe20000010000 */
[----:B------:R-:W-:Y:S03]  /*11a00*/  HMMA.16816.F32 R96, R108, R6, R96 ;  /* 0x000000066c60723c */ /* 0x000fe60000001860 */
[----:B------:R-:W-:Y:S01]  /*11a10*/  FADD.FTZ R2, R243, R2 ;  /* 0x00000002f3027221 */ /* 0x000fe20000010000 */
[-C--:B------:R-:W-:Y:S01]  /*11a20*/  MOV R100, R101.reuse ;  /* 0x0000006500647202 */ /* 0x080fe20000000f00 */
        /* <DEDUP_REMOVED lines=38> */
[----:B------:R-:W-:Y:S02]  /*11c90*/  MOV R103, R105 ;  /* 0x0000006900677202 */ /* 0x000fe40000000f00 */
[----:B------:R2:W-:Y:S01]  /*11ca0*/  STL [R1+0x10], R3 ;  /* 0x0000100301007387 */ /* 0x0005e20000100800 */
[----:B------:R-:W-:Y:S01]  /*11cb0*/  FADD.FTZ R2, R102, R2 ;  /* 0x0000000266027221 */ /* 0x000fe20000010000 */
[----:B------:R-:W-:Y:S04]  /*11cc0*/  MOV R102, R106 ;  /* 0x0000006a00667202 */ /* 0x000fe80000000f00 */
[----:B------:R2:W-:Y:S01]  /*11cd0*/  STL [R1+0x14], R2 ;  /* 0x0000140201007387 */ /* 0x0005e20000100800 */
[----:B-1----:R-:W-:Y:S04]  /*11ce0*/  IADD3 R0, R222, -0x1, RZ ;  /* 0xffffffffde007810 */ /* 0x002fe80007ffe0ff */
[----:B------:R-:W-:Y:S01]  /*11cf0*/  MOV R222, R0 ;  /* 0x0000000000de7202 */ /* 0x000fe20000000f00 */
[----:B------:R-:W-:-:S05]  /*11d00*/  @P0 BRA `(.L_x_330) ;  /* 0xffffbc6000000947 */ /* 0x000fca000383ffff */
.L_x_312:
[----:B------:R-:W3:Y:S04]  /*11d10*/  LDL.LU R0, [R1+0xc] ;  /* 0x00000c0001007983 */ /* 0x000ee80000300800 */
[----:B-12---:R-:W2:Y:S04]  /*11d20*/  LDL.LU R3, [R1+0x8] ;  /* 0x0000080001037983 */ /* 0x006ea80000300800 */
[----:B------:R-:W4:Y:S04]  /*11d30*/  LDL.LU R4, [R1+0x10] ;  /* 0x0000100001047983 */ /* 0x000f280000300800 */
[----:B------:R-:W5:Y:S01]  /*11d40*/  LDL.LU R2, [R1+0x14] ;  /* 0x0000140001027983 */ /* 0x000f620000300800 */
[----:B------:R-:W-:-:S02]  /*11d50*/  MOV R50, 0xff800000 ;  /* 0xff80000000327802 */ /* 0x000fc40000000f00 */
[----:B------:R-:W-:Y:S02]  /*11d60*/  MOV R51, 0xff800000 ;  /* 0xff80000000337802 */ /* 0x000fe40000000f00 */
[----:B------:R-:W-:Y:S01]  /*11d70*/  PLOP3.LUT P4, PT, PT, PT, PT, 0x8, 0x0 ;  /* 0x000000000000781c */ /* 0x000fe20003f8e170 */
[----:B---3--:R-:W1:Y:S04]  /*11d80*/  SHFL.BFLY PT, R10, R0, 0x2, 0x1f ;  /* 0x0c401f00000a7f89 */ /* 0x008e6800000e0000 */
[----:B--2---:R-:W2:Y:S04]  /*11d90*/  SHFL.BFLY PT, R8, R3, 0x2, 0x1f ;  /* 0x0c401f0003087f89 */ /* 0x004ea800000e0000 */
        /* <DEDUP_REMOVED lines=19> */
[----:B------:R-:W-:-:S05]  /*11ed0*/  FSETP.NE.FTZ.AND P1, PT, R6, RZ, PT ;  /* 0x000000ff0600720b */ /* 0x000fca0003f35000 */
[----:B------:R-:W1:Y:S01]  /*11ee0*/  @P3 MUFU.RCP R0, R10 ;  /* 0x0000000a00003308 */ /* 0x000e620000001000 */
[----:B------:R-:W-:-:S07]  /*11ef0*/  FSETP.NE.FTZ.AND P0, PT, R5, RZ, PT ;  /* 0x000000ff0500720b */ /* 0x000fce0003f15000 */
[----:B------:R-:W-:Y:S06]  /*11f00*/  @P2 MUFU.RCP R3, R8 ;  /* 0x0000000800032308 */ /* 0x000fec0000001000 */
[----:B------:R-:W-:Y:S01]  /*11f10*/  @P0 MOV R7, 0x3f317218 ;  /* 0x3f31721800070802 */ /* 0x000fe20000000f00 */
[C---:B-1----:R-:W-:Y:S01]  /*11f20*/  FMUL.FTZ R112, R0.reuse, R112 ;  /* 0x0000007000707220 */ /* 0x042fe20000410000 */
[----:B------:R-:W1:Y:S01]  /*11f30*/  @P1 MUFU.RCP R2, R6 ;  /* 0x0000000600021308 */ /* 0x000e620000001000 */
        /* <DEDUP_REMOVED lines=13> */
[C---:B------:R-:W-:Y:S01]  /*12010*/  FMUL.FTZ R17, R0.reuse, R52 ;  /* 0x0000003400117220 */ /* 0x040fe20000410000 */
[----:B------:R-:W-:Y:S01]  /*12020*/  @P1 MUFU.LG2 R6, R6 ;  /* 0x0000000600061308 */ /* 0x000fe20000000c00 */
[C---:B------:R-:W-:Y:S01]  /*12030*/  FMUL.FTZ R28, R0.reuse, R53 ;  /* 0x00000035001c7220 */ /* 0x040fe20000410000 */
[----:B------:R-:W-:Y:S01]  /*12040*/  MOV R53, 0xff800000 ;  /* 0xff80000000357802 */ /* 0x000fe20000000f00 */
        /* <DEDUP_REMOVED lines=10> */
[----:B------:R-:W-:Y:S01]  /*120f0*/  MOV R0, RZ ;  /* 0x000000ff00007202 */ /* 0x000fe20000000f00 */
[C---:B-1----:R-:W-:Y:S02]  /*12100*/  FMUL.FTZ R47, R2.reuse, R116 ;  /* 0x00000074022f7220 */ /* 0x042fe40000410000 */
[C---:B------:R-:W-:Y:S02]  /*12110*/  FMUL.FTZ R117, R2.reuse, R117 ;  /* 0x0000007502757220 */ /* 0x040fe40000410000 */
[C---:B------:R-:W-:Y:S01]  /*12120*/  FMUL.FTZ R120, R2.reuse, R120 ;  /* 0x0000007802787220 */ /* 0x040fe20000410000 */
[----:B------:R-:W1:Y:S01]  /*12130*/  @P0 MUFU.RCP R0, R5 ;  /* 0x0000000500000308 */ /* 0x000e620000001000 */
[----:B------:R-:W-:-:S02]  /*12140*/  FMUL.FTZ R46, R2, R121 ;  /* 0x00000079022e7220 */ /* 0x000fc40000410000 */
[C---:B------:R-:W-:Y:S02]  /*12150*/  FMUL.FTZ R132, R2.reuse, R132 ;  /* 0x0000008402847220 */ /* 0x040fe40000410000 */
[C---:B------:R-:W-:Y:S02]  /*12160*/  FMUL.FTZ R39, R2.reuse, R133 ;  /* 0x0000008502277220 */ /* 0x040fe40000410000 */
[C---:B------:R-:W-:Y:S01]  /*12170*/  FMUL.FTZ R136, R2.reuse, R136 ;  /* 0x0000008802887220 */ /* 0x040fe20000410000 */
[----:B------:R-:W2:Y:S01]  /*12180*/  @P0 MUFU.LG2 R5, R5 ;  /* 0x0000000500050308 */ /* 0x000ea20000000c00 */
        /* <DEDUP_REMOVED lines=17> */
[----:B------:R-:W-:Y:S01]  /*122a0*/  @P2 MOV R2, 0x3f317218 ;  /* 0x3f31721800022802 */ /* 0x000fe20000000f00 */
        /* <DEDUP_REMOVED lines=26> */
[C---:B-1----:R-:W-:Y:S02]  /*12450*/  FMUL.FTZ R118, R0.reuse, R118 ;  /* 0x0000007600767220 */ /* 0x042fe40000410000 */
        /* <DEDUP_REMOVED lines=24> */
[----:B------:R-:W-:Y:S02]  /*125e0*/  @P2 FMUL.FTZ R4, R2, c[0x0][0x2d0] ;  /* 0x0000b40002042a20 */ /* 0x000fe40000410000 */
[----:B------:R-:W-:Y:S02]  /*125f0*/  @P3 FMUL.FTZ R9, R3, c[0x0][0x2d0] ;  /* 0x0000b40003093a20 */ /* 0x000fe40000410000 */
[----:B------:R-:W-:Y:S02]  /*12600*/  @P1 FMUL.FTZ R2, R0, c[0x0][0x2d0] ;  /* 0x0000b40000021a20 */ /* 0x000fe40000410000 */
[----:B------:R-:W-:-:S02]  /*12610*/  @P3 FMUL.FTZ R10, R10, 0.69314718246459960938 ;  /* 0x3f3172180a0a3820 */ /* 0x000fc40000410000 */
[----:B------:R-:W-:Y:S02]  /*12620*/  @P2 FMUL.FTZ R8, R8, 0.69314718246459960938 ;  /* 0x3f31721808082820 */ /* 0x000fe40000410000 */
[----:B------:R-:W-:Y:S02]  /*12630*/  @P1 FMUL.FTZ R6, R6, 0.69314718246459960938 ;  /* 0x3f31721806061820 */ /* 0x000fe40000410000 */
[----:B--2---:R-:W-:Y:S02]  /*12640*/  @P0 FMUL.FTZ R3, R5, 0.69314718246459960938 ;  /* 0x3f31721805030820 */ /* 0x004fe40000410000 */
[----:B------:R-:W-:Y:S02]  /*12650*/  @P0 FMUL.FTZ R0, R7, c[0x0][0x2d0] ;  /* 0x0000b40007000a20 */ /* 0x000fe40000410000 */
[----:B------:R-:W-:Y:S02]  /*12660*/  @P3 FFMA.FTZ R50, R9, R106, R10 ;  /* 0x0000006a09323223 */ /* 0x000fe4000001000a */
[----:B------:R-:W-:-:S02]  /*12670*/  @P2 FFMA.FTZ R51, R4, R105, R8 ;  /* 0x0000006904332223 */ /* 0x000fc40000010008 */
[----:B------:R-:W-:Y:S02]  /*12680*/  @P1 FFMA.FTZ R53, R2, R104, R6 ;  /* 0x0000006802351223 */ /* 0x000fe40000010006 */
[----:B------:R-:W-:Y:S02]  /*12690*/  @P0 FFMA.FTZ R55, R0, R100, R3 ;  /* 0x0000006400370223 */ /* 0x000fe40000010003 */
.L_x_258:
[----:B-1----:R-:W-:Y:S05]  /*126a0*/  @P4 BRA `(.L_x_331) ;  /* 0x0000176000004947 */ /* 0x002fea0003800000 */
[----:B------:R-:W2:Y:S01]  /*126b0*/  LDL R63, [R1+0x6c] ;  /* 0x00006c00013f7983 */ /* 0x000ea20000100800 */
[----:B------:R-:W-:Y:S02]  /*126c0*/  F2FP.PACK_AB R45, R45, R112 ;  /* 0x000000702d2d723e */ /* 0x000fe400000000ff */
[----:B------:R-:W-:Y:S01]  /*126d0*/  F2FP.PACK_AB R44, R44, R114 ;  /* 0x000000722c2c723e */ /* 0x000fe200000000ff */
[----:B------:R-:W1:Y:S01]  /*126e0*/  S2R R57, SR_TID.X ;  /* 0x0000000000397919 */ /* 0x000e620000002100 */
        /* <DEDUP_REMOVED lines=12> */
[----:B-1----:R-:W-:Y:S02]  /*127b0*/  SHF.R.S32.HI R61, RZ, 0x1f, R57 ;  /* 0x0000001fff3d7819 */ /* 0x002fe40000011439 */
[----:B------:R-:W-:Y:S02]  /*127c0*/  F2FP.PACK_AB R36, R36, R136 ;  /* 0x000000882424723e */ /* 0x000fe400000000ff */
[----:B------:R-:W-:-:S02]  /*127d0*/  LEA.HI R3, R61, R57, RZ, 0x2 ;  /* 0x000000393d037211 */ /* 0x000fc400078f10ff */
[----:B------:R-:W-:Y:S02]  /*127e0*/  LEA.HI R48, R61, R57, RZ, 0x5 ;  /* 0x000000393d307211 */ /* 0x000fe400078f28ff */
[--C-:B------:R-:W-:Y:S02]  /*127f0*/  SHF.R.S32.HI R52, RZ, 0x2, R3.reuse ;  /* 0x00000002ff347819 */ /* 0x100fe40000011403 */
[----:B------:R-:W-:Y:S02]  /*12800*/  SHF.R.S32.HI R0, RZ, 0x1f, R3 ;  /* 0x0000001fff007819 */ /* 0x000fe40000011403 */
[----:B------:R-:W-:Y:S02]  /*12810*/  LOP3.LUT R3, R3, 0xfffffffc, RZ, 0xc0, !PT ;  /* 0xfffffffc03037812 */ /* 0x000fe400078ec0ff */
[----:B------:R-:W-:Y:S02]  /*12820*/  LEA.HI R0, R0, R52, RZ, 0x3 ;  /* 0x0000003400007211 */ /* 0x000fe400078f18ff */
[----:B------:R-:W-:Y:S01]  /*12830*/  SHF.R.S32.HI R49, RZ, 0x5, R48 ;  /* 0x00000005ff317819 */ /* 0x000fe20000011430 */
[----:B------:R-:W-:Y:S01]  /*12840*/  IMAD.IADD R29, R57, 0x1, -R3 ;  /* 0x00000001391d7824 */ /* 0x000fe200078e0a03 */
[----:B------:R-:W-:-:S02]  /*12850*/  LOP3.LUT R0, R0, 0xfffffff8, RZ, 0xc0, !PT ;  /* 0xfffffff800007812 */ /* 0x000fc400078ec0ff */
[----:B------:R-:W-:Y:S02]  /*12860*/  F2FP.PACK_AB R138, R139, R138 ;  /* 0x0000008a8b8a723e */ /* 0x000fe400000000ff */
[----:B------:R-:W-:Y:S01]  /*12870*/  F2FP.PACK_AB R35, R35, R144 ;  /* 0x000000902323723e */ /* 0x000fe200000000ff */
[----:B------:R-:W-:Y:S01]  /*12880*/  IMAD.IADD R2, R52, 0x1, -R0 ;  /* 0x0000000134027824 */ /* 0x000fe200078e0a00 */
[----:B------:R-:W-:Y:S02]  /*12890*/  F2FP.PACK_AB R34, R34, R146 ;  /* 0x000000922222723e */ /* 0x000fe400000000ff */
[----:B------:R-:W-:Y:S02]  /*128a0*/  F2FP.PACK_AB R32, R32, R156 ;  /* 0x0000009c2020723e */ /* 0x000fe400000000ff */
[----:B------:R-:W-:Y:S02]  /*128b0*/  LEA.HI R0, R2, R2, RZ, 0x1 ;  /* 0x0000000202007211 */ /* 0x000fe400078f08ff */
[----:B------:R-:W-:-:S02]  /*128c0*/  F2FP.PACK_AB R31, R31, R158 ;  /* 0x0000009e1f1f723e */ /* 0x000fc400000000ff */
        /* <DEDUP_REMOVED lines=116> */
.L_x_332:
[----:B-1----:R-:W-:Y:S01]  /*13010*/  LOP3.LUT R0, R48, 0xffffffe0, RZ, 0xc0, !PT ;  /* 0xffffffe030007812 */ /* 0x002fe200078ec0ff */
[----:B------:R-:W1:Y:S01]  /*13020*/  S2R R21, SR_CTAID.X ;  /* 0x0000000000157919 */ /* 0x000e620000002500 */
[----:B------:R-:W-:Y:S01]  /*13030*/  SHF.R.S32.HI R7, RZ, 0x1f, R49 ;  /* 0x0000001fff077819 */ /* 0x000fe20000011431 */
[----:B------:R-:W-:Y:S01]  /*13040*/  IMAD.MOV.U32 R13, RZ, RZ, c[0x0][0x4e8] ;  /* 0x00013a00ff0d7624 */ /* 0x000fe200078e00ff */
[----:B------:R-:W-:Y:S01]  /*13050*/  LEA.HI R6, R29, R29, RZ, 0x1 ;  /* 0x0000001d1d067211 */ /* 0x000fe200078f08ff */
[----:B------:R-:W-:Y:S01]  /*13060*/  IMAD.IADD R0, R57, 0x1, -R0 ;  /* 0x0000000139007824 */ /* 0x000fe200078e0a00 */
[----:B------:R-:W-:Y:S01]  /*13070*/  LEA.HI R7, R7, R49, RZ, 0x2 ;  /* 0x0000003107077211 */ /* 0x000fe200078f10ff */
[----:B------:R-:W2:Y:S01]  /*13080*/  S2R R14, SR_CTAID.Y ;  /* 0x00000000000e7919 */ /* 0x000ea20000002600 */
[C---:B------:R-:W-:Y:S01]  /*13090*/  LOP3.LUT R8, R6.reuse, 0x1ffffffe, RZ, 0xc0, !PT ;  /* 0x1ffffffe06087812 */ /* 0x040fe200078ec0ff */
[----:B------:R-:W-:Y:S01]  /*130a0*/  IMAD.SHL.U32 R6, R6, 0x20, RZ ;  /* 0x0000002006067824 */ /* 0x000fe200078e00ff */
[----:B------:R-:W-:Y:S01]  /*130b0*/  SHF.R.S32.HI R9, RZ, 0x1f, R0 ;  /* 0x0000001fff097819 */ /* 0x000fe20000011400 */
[----:B------:R-:W-:Y:S01]  /*130c0*/  IMAD R11, R3, c[0x0][0x3a0], RZ ;  /* 0x0000e800030b7a24 */ /* 0x000fe200078e02ff */
[----:B------:R-:W-:Y:S01]  /*130d0*/  LOP3.LUT R7, R7, 0xffffffc, RZ, 0xc0, !PT ;  /* 0x0ffffffc07077812 */ /* 0x000fe200078ec0ff */
[----:B------:R-:W-:Y:S01]  /*130e0*/  IMAD.WIDE.U32 R4, R2, c[0x0][0x3a0], RZ ;  /* 0x0000e80002047a25 */ /* 0x000fe200078e00ff */
[----:B------:R-:W-:Y:S01]  /*130f0*/  LEA.HI R9, R9, R0, RZ, 0x2 ;  /* 0x0000000009097211 */ /* 0x000fe200078f10ff */
[----:B------:R-:W-:Y:S01]  /*13100*/  BSSY B0, `(.L_x_333) ;  /* 0x0000088000007945 */ /* 0x000fe20003800000 */
[----:B------:R-:W-:Y:S01]  /*13110*/  IADD3 R10, R29, -R8, RZ ;  /* 0x800000081d0a7210 */ /* 0x000fe20007ffe0ff */
[----:B-----5:R-:W-:Y:S01]  /*13120*/  IMAD R24, R24, c[0x0][0x4e8], RZ ;  /* 0x00013a0018187a24 */ /* 0x020fe200078e02ff */
[----:B------:R-:W-:Y:S01]  /*13130*/  LOP3.LUT R8, R6, 0xffffffc0, RZ, 0xc0, !PT ;  /* 0xffffffc006087812 */ /* 0x000fe200078ec0ff */
[----:B------:R-:W-:Y:S01]  /*13140*/  IMAD.IADD R6, R49, 0x1, -R7 ;  /* 0x0000000131067824 */ /* 0x000fe200078e0a07 */
[----:B------:R-:W-:Y:S01]  /*13150*/  SHF.R.S32.HI R7, RZ, 0x2, R9 ;  /* 0x00000002ff077819 */ /* 0x000fe20000011409 */
[----:B------:R-:W-:Y:S01]  /*13160*/  IMAD R9, R2, c[0x0][0x3a4], R11 ;  /* 0x0000e90002097a24 */ /* 0x000fe200078e020b */
[----:B------:R-:W-:Y:S01]  /*13170*/  LEA.HI R12, R52, R52, RZ, 0x1 ;  /* 0x00000034340c7211 */ /* 0x000fe200078f08ff */
[----:B------:R-:W-:Y:S01]  /*13180*/  IMAD R8, R10, 0x8, R8 ;  /* 0x000000080a087824 */ /* 0x000fe200078e0208 */
[----:B------:R-:W-:Y:S01]  /*13190*/  LEA R16, R6, R7, 0x4 ;  /* 0x0000000706107211 */ /* 0x000fe200078e20ff */
[----:B------:R-:W-:Y:S01]  /*131a0*/  IMAD.IADD R5, R5, 0x1, R9 ;  /* 0x0000000105057824 */ /* 0x000fe200078e0209 */
[----:B------:R-:W-:-:S02]  /*131b0*/  LOP3.LUT R6, R12, 0x3fffffe, RZ, 0xc0, !PT ;  /* 0x03fffffe0c067812 */ /* 0x000fc400078ec0ff */
[----:B------:R-:W-:Y:S02]  /*131c0*/  ISETP.NE.AND P2, PT, R13, 0x1, PT ;  /* 0x000000010d00780c */ /* 0x000fe40003f45270 */
[----:B------:R-:W-:Y:S01]  /*131d0*/  LOP3.LUT P0, RZ, R0, 0x3, RZ, 0xc0, !PT ;  /* 0x0000000300ff7812 */ /* 0x000fe2000780c0ff */
[----:B------:R-:W-:Y:S01]  /*131e0*/  IMAD.IADD R0, R52, 0x1, -R6 ;  /* 0x0000000134007824 */ /* 0x000fe200078e0a06 */
[----:B------:R-:W-:Y:S01]  /*131f0*/  IADD3 R6, R16, R8, RZ ;  /* 0x0000000810067210 */ /* 0x000fe20007ffe0ff */
[----:B--2---:R-:W-:Y:S01]  /*13200*/  IMAD.WIDE.U32 R12, R14, c[0x0][0x490], R2 ;  /* 0x000124000e0c7a25 */ /* 0x004fe200078e0002 */
[----:B------:R-:W-:Y:S02]  /*13210*/  SHF.R.S32.HI R7, RZ, 0x1f, R14 ;  /* 0x0000001fff077819 */ /* 0x000fe4000001140e */
[----:B------:R-:W-:Y:S01]  /*13220*/  SEL R10, R63, RZ, !P1 ;  /* 0x000000ff3f0a7207 */ /* 0x000fe20004800000 */
[----:B-1----:R-:W-:Y:S01]  /*13230*/  IMAD R6, R21, 0x80, R6 ;  /* 0x0000008015067824 */ /* 0x002fe200078e0206 */
[----:B------:R-:W-:Y:S01]  /*13240*/  LEA.HI R17, R61, R57, RZ, 0x3 ;  /* 0x000000393d117211 */ /* 0x000fe200078f18ff */
[----:B------:R-:W-:-:S02]  /*13250*/  IMAD R20, R49, 0x8, R0 ;  /* 0x0000000831147824 */ /* 0x000fc400078e0200 */
[----:B------:R-:W-:Y:S01]  /*13260*/  @P2 IMAD.HI.U32 R0, R6, c[0x0][0x4ec], RZ ;  /* 0x00013b0006002a27 */ /* 0x000fe200078e00ff */
[----:B------:R-:W-:-:S03]  /*13270*/  MOV R8, R6 ;  /* 0x0000000600087202 */ /* 0x000fc60000000f00 */
[C---:B------:R-:W-:Y:S01]  /*13280*/  IMAD R2, R7.reuse, c[0x0][0x490], RZ ;  /* 0x0001240007027a24 */ /* 0x040fe200078e02ff */
[----:B------:R-:W-:Y:S01]  /*13290*/  @P2 SHF.R.U32.HI R8, RZ, c[0x0][0x4f0], R0 ;  /* 0x00013c00ff082a19 */ /* 0x000fe20000011600 */
[----:B------:R-:W-:Y:S01]  /*132a0*/  IMAD R15, R7, c[0x0][0x3e8], RZ ;  /* 0x0000fa00070f7a24 */ /* 0x000fe200078e02ff */
[----:B------:R-:W-:Y:S01]  /*132b0*/  SHF.R.S32.HI R0, RZ, 0x1f, R63 ;  /* 0x0000001fff007819 */ /* 0x000fe2000001143f */
[----:B------:R-:W-:Y:S01]  /*132c0*/  IMAD R2, R14, c[0x0][0x494], R2 ;  /* 0x000125000e027a24 */ /* 0x000fe200078e0202 */
[----:B------:R-:W-:Y:S01]  /*132d0*/  IADD3 R7, -R8, RZ, RZ ;  /* 0x000000ff08077210 */ /* 0x000fe20007ffe1ff */
[----:B------:R-:W-:Y:S01]  /*132e0*/  IMAD R15, R14, c[0x0][0x3ec], R15 ;  /* 0x0000fb000e0f7a24 */ /* 0x000fe200078e020f */
[----:B------:R-:W-:Y:S01]  /*132f0*/  SEL R0, R0, RZ, !P1 ;  /* 0x000000ff00007207 */ /* 0x000fe20004800000 */
[----:B------:R-:W-:Y:S02]  /*13300*/  IMAD.IADD R3, R13, 0x1, R2 ;  /* 0x000000010d037824 */ /* 0x000fe400078e0202 */
[----:B------:R-:W-:Y:S01]  /*13310*/  IMAD.MOV.U32 R2, RZ, RZ, R12 ;  /* 0x000000ffff027224 */ /* 0x000fe200078e000c */
[----:B------:R-:W-:Y:S01]  /*13320*/  SHF.L.U32 R12, R17, 0x3, RZ ;  /* 0x00000003110c7819 */ /* 0x000fe200000006ff */
[----:B------:R-:W-:-:S04]  /*13330*/  IMAD.WIDE.U32 R4, R14, c[0x0][0x3e8], R4 ;  /* 0x0000fa000e047a25 */ /* 0x000fc800078e0004 */
[----:B------:R-:W-:Y:S02]  /*13340*/  IMAD R14, R29, 0x20, R52 ;  /* 0x000000201d0e7824 */ /* 0x000fe400078e0234 */
[----:B------:R-:W-:Y:S02]  /*13350*/  IMAD R11, R7, c[0x0][0x4e8], R6 ;  /* 0x00013a00070b7a24 */ /* 0x000fe400078e0206 */
[----:B------:R-:W-:Y:S02]  /*13360*/  IMAD R9, R0, c[0x0][0x498], RZ ;  /* 0x0001260000097a24 */ /* 0x000fe400078e02ff */
[----:B------:R-:W-:-:S04]  /*13370*/  IMAD.WIDE.U32 R6, R10, c[0x0][0x498], R2 ;  /* 0x000126000a067a25 */ /* 0x000fc800078e0002 */
[----:B------:R-:W-:Y:S02]  /*13380*/  IMAD R14, R21, 0x80, R14 ;  /* 0x00000080150e7824 */ /* 0x000fe400078e020e */
[----:B------:R-:W-:Y:S01]  /*13390*/  IMAD.IADD R3, R5, 0x1, R15 ;  /* 0x0000000105037824 */ /* 0x000fe200078e020f */
[----:B------:R-:W-:Y:S01]  /*133a0*/  SHF.R.S32.HI R5, RZ, 0x1f, R8 ;  /* 0x0000001fff057819 */ /* 0x000fe20000011408 */
[----:B------:R-:W-:Y:S01]  /*133b0*/  IMAD R9, R10, c[0x0][0x49c], R9 ;  /* 0x000127000a097a24 */ /* 0x000fe200078e0209 */
[----:B------:R-:W-:Y:S01]  /*133c0*/  IADD3 R8, P1, R8, R6, RZ ;  /* 0x0000000608087210 */ /* 0x000fe20007f3e0ff */
[----:B------:R-:W-:Y:S01]  /*133d0*/  @P2 IMAD.HI.U32 R2, R14, c[0x0][0x4ec], RZ ;  /* 0x00013b000e022a27 */ /* 0x000fe200078e00ff */
[----:B------:R-:W-:Y:S02]  /*133e0*/  MOV R18, R14 ;  /* 0x0000000e00127202 */ /* 0x000fe40000000f00 */
[----:B------:R-:W-:Y:S01]  /*133f0*/  IADD3.X R9, R5, R7, R9, P1, !PT ;  /* 0x0000000705097210 */ /* 0x000fe20000ffe409 */
[----:B------:R-:W-:Y:S01]  /*13400*/  IMAD R0, R0, c[0x0][0x3f0], RZ ;  /* 0x0000fc0000007a24 */ /* 0x000fe200078e02ff */
[----:B------:R-:W-:Y:S01]  /*13410*/  SHF.R.S32.HI R7, RZ, 0x1f, R11 ;  /* 0x0000001fff077819 */ /* 0x000fe2000001140b */
[----:B------:R-:W-:Y:S01]  /*13420*/  IMAD.SHL.U32 R6, R29, 0x8, RZ ;  /* 0x000000081d067824 */ /* 0x000fe200078e00ff */
[----:B------:R-:W-:Y:S01]  /*13430*/  @P2 SHF.R.U32.HI R18, RZ, c[0x0][0x4f0], R2 ;  /* 0x00013c00ff122a19 */ /* 0x000fe20000011602 */
[----:B------:R-:W-:-:S02]  /*13440*/  IMAD.MOV.U32 R2, RZ, RZ, R4 ;  /* 0x000000ffff027224 */ /* 0x000fc400078e0004 */
[----:B------:R-:W-:Y:S02]  /*13450*/  IMAD R7, R7, c[0x0][0x488], RZ ;  /* 0x0001220007077a24 */ /* 0x000fe400078e02ff */
[----:B------:R-:W-:Y:S01]  /*13460*/  IMAD R13, R10, c[0x0][0x3f4], R0 ;  /* 0x0000fd000a0d7a24 */ /* 0x000fe200078e0200 */
[----:B------:R-:W-:Y:S01]  /*13470*/  LOP3.LUT R0, R12, 0xc0, RZ, 0xc0, !PT ;  /* 0x000000c00c007812 */ /* 0x000fe200078ec0ff */
[----:B------:R-:W-:-:S03]  /*13480*/  IMAD.WIDE.U32 R4, R10, c[0x0][0x3f0], R2 ;  /* 0x0000fc000a047a25 */ /* 0x000fc600078e0002 */
[----:B------:R-:W-:Y:S01]  /*13490*/  SHF.R.U32.HI R10, RZ, 0x3, R0 ;  /* 0x00000003ff0a7819 */ /* 0x000fe20000011600 */
[----:B------:R-:W-:Y:S01]  /*134a0*/  IMAD.WIDE.U32 R2, R11, c[0x0][0x488], R8 ;  /* 0x000122000b027a25 */ /* 0x000fe200078e0008 */
[----:B------:R-:W-:Y:S02]  /*134b0*/  LOP3.LUT R9, R0, 0x18, R6, 0xf8, !PT ;  /* 0x0000001800097812 */ /* 0x000fe400078ef806 */
[----:B------:R-:W-:Y:S01]  /*134c0*/  IADD3 R5, R5, R13, RZ ;  /* 0x0000000d05057210 */ /* 0x000fe20007ffe0ff */
[----:B------:R-:W-:Y:S01]  /*134d0*/  IMAD R8, R11, c[0x0][0x48c], R7 ;  /* 0x000123000b087a24 */ /* 0x000fe200078e0207 */
[----:B------:R-:W-:Y:S01]  /*134e0*/  LEA R7, P1, R2, c[0x0][0x450], 0x2 ;  /* 0x0001140002077a11 */ /* 0x000fe200078210ff */
[----:B------:R-:W-:Y:S01]  /*134f0*/  IMAD.MOV R0, RZ, RZ, -R18 ;  /* 0x000000ffff007224 */ /* 0x000fe200078e0a12 */
[----:B------:R-:W-:Y:S01]  /*13500*/  LOP3.LUT R19, R9, R10, RZ, 0x3c, !PT ;  /* 0x0000000a09137212 */ /* 0x000fe200078e3cff */
[----:B------:R-:W-:Y:S01]  /*13510*/  IMAD.IADD R3, R3, 0x1, R8 ;  /* 0x0000000103037824 */ /* 0x000fe200078e0208 */
[----:B------:R-:W-:Y:S01]  /*13520*/  SHF.R.S32.HI R8, RZ, 0x1f, R18 ;  /* 0x0000001fff087819 */ /* 0x000fe20000011412 */
[----:B------:R-:W-:Y:S01]  /*13530*/  IMAD R9, R0, c[0x0][0x4e8], R14 ;  /* 0x00013a0000097a24 */ /* 0x000fe200078e020e */
[----:B------:R-:W-:Y:S02]  /*13540*/  SHFL.IDX PT, R12, R7, 0x1, 0x1c1f ;  /* 0x003c1f00070c7f89 */ /* 0x000fe400000e0000 */
[----:B------:R-:W-:Y:S01]  /*13550*/  LEA.HI.X R0, R2, c[0x0][0x454], R3, 0x2, P1 ;  /* 0x0001150002007a11 */ /* 0x000fe200008f1403 */
[----:B------:R-:W-:Y:S01]  /*13560*/  IMAD R2, R8, c[0x0][0x3e0], RZ ;  /* 0x0000f80008027a24 */ /* 0x000fe200078e02ff */
[----:B------:R-:W-:Y:S01]  /*13570*/  SHFL.IDX PT, R14, R7, RZ, 0x1c1f ;  /* 0x001c1fff070e7589 */ /* 0x000fe200000e0000 */
[----:B------:R-:W-:-:S03]  /*13580*/  IMAD R8, R21, 0x80, R16 ;  /* 0x0000008015087824 */ /* 0x000fc600078e0210 */
[----:B------:R-:W1:Y:S02]  /*13590*/  SHFL.IDX PT, R15, R0, RZ, 0x1c1f ;  /* 0x001c1fff000f7589 */ /* 0x000e6400000e0000 */
        /* <DEDUP_REMOVED lines=10> */
[C---:B--2---:R-:W-:Y:S02]  /*13640*/  IADD3 R0, R8.reuse, 0x8, RZ ;  /* 0x0000000808007810 */ /* 0x044fe40007ffe0ff */
[----:B------:R-:W-:Y:S02]  /*13650*/  IADD3 R8, R8, 0x48, RZ ;  /* 0x0000004808087810 */ /* 0x000fe40007ffe0ff */
[-C--:B------:R-:W-:Y:S02]  /*13660*/  ISETP.GE.OR P2, PT, R0, R24.reuse, P0 ;  /* 0x000000180000720c */ /* 0x080fe40000746670 */
[----:B------:R-:W-:Y:S02]  /*13670*/  SHF.R.S32.HI R4, RZ, 0x1f, R9 ;  /* 0x0000001fff047819 */ /* 0x000fe40000011409 */
[-C--:B------:R-:W-:Y:S01]  /*13680*/  ISETP.GE.OR P1, PT, R5, R24.reuse, P0 ;  /* 0x000000180500720c */ /* 0x080fe20000726670 */
[----:B------:R-:W-:Y:S01]  /*13690*/  IMAD.U32 R5, R20, 0x20, R19 ;  /* 0x0000002014057824 */ /* 0x000fe200078e0013 */
[----:B------:R-:W-:Y:S01]  /*136a0*/  ISETP.GE.OR P0, PT, R8, R24, P0 ;  /* 0x000000180800720c */ /* 0x000fe20000706670 */
[----:B------:R-:W-:Y:S01]  /*136b0*/  IMAD R0, R4, c[0x0][0x3d8], RZ ;  /* 0x0000f60004007a24 */ /* 0x000fe200078e02ff */
[----:B------:R-:W-:-:S03]  /*136c0*/  IADD3 R3, R3, R7, RZ ;  /* 0x0000000703037210 */ /* 0x000fc60007ffe0ff */
[----:B------:R-:W-:Y:S02]  /*136d0*/  IMAD R4, R9, c[0x0][0x3dc], R0 ;  /* 0x0000f70009047a24 */ /* 0x000fe400078e0200 */
[----:B------:R-:W-:Y:S01]  /*136e0*/  IMAD.SHL.U32 R0, R5, 0x2, RZ ;  /* 0x0000000205007824 */ /* 0x000fe200078e00ff */
[----:B------:R-:W-:Y:S01]  /*136f0*/  @!P2 ST.E [R12.64], R51 ;  /* 0x000000330c00a985 */ /* 0x000fe2000c101908 */
[----:B------:R-:W-:-:S03]  /*13700*/  IMAD.WIDE.U32 R2, R9, c[0x0][0x3d8], R2 ;  /* 0x0000f60009027a25 */ /* 0x000fc600078e0002 */
[----:B---3--:R-:W-:Y:S02]  /*13710*/  @!P1 ST.E [R16.64], R53 ;  /* 0x0000003510009985 */ /* 0x008fe4000c101908 */
[----:B------:R-:W-:Y:S02]  /*13720*/  IADD3 R3, R3, R4, RZ ;  /* 0x0000000403037210 */ /* 0x000fe40007ffe0ff */
        /* <DEDUP_REMOVED lines=8> */
[----:B-1----:R-:W-:-:S03]  /*137b0*/  IMAD R11, R21, 0x80, R52 ;  /* 0x00000080150b7824 */ /* 0x002fc600078e0234 */
[----:B------:R1:W1:Y:S01]  /*137c0*/  LDS.128 R28, [R0+0x4880] ;  /* 0x00488000001c7984 */ /* 0x0002620000000c00 */
[----:B------:R-:W-:-:S03]  /*137d0*/  LEA.HI.X R10, R2, c[0x0][0x384], R3, 0x1, P0 ;  /* 0x0000e100020a7a11 */ /* 0x000fc600000f0c03 */
[----:B------:R1:W1:Y:S01]  /*137e0*/  LDS.128 R40, [R0+0x5080] ;  /* 0x0050800000287984 */ /* 0x0002620000000c00 */
[----:B------:R-:W-:-:S03]  /*137f0*/  ISETP.GE.AND P0, PT, R11, R24, PT ;  /* 0x000000180b00720c */ /* 0x000fc60003f06270 */
[----:B------:R1:W1:Y:S04]  /*13800*/  LDS.128 R64, [R0+0x5880] ;  /* 0x0058800000407984 */ /* 0x0002680000000c00 */
[----:B------:R1:W1:Y:S04]  /*13810*/  SHFL.IDX PT, R2, R25, RZ, 0x1c1f ;  /* 0x001c1fff19027589 */ /* 0x00026800000e0000 */
[----:B------:R1:W1:Y:S02]  /*13820*/  SHFL.IDX PT, R3, R10, RZ, 0x1c1f ;  /* 0x001c1fff0a037589 */ /* 0x00026400000e0000 */
        /* <DEDUP_REMOVED lines=21> */
.L_x_334:
[----:B---3--:R-:W-:Y:S05]  /*13980*/  BSYNC B0 ;  /* 0x0000000000007941 */ /* 0x008fea0003800000 */
.L_x_333:
        /* <DEDUP_REMOVED lines=23> */
.L_x_336:
[----:B------:R-:W-:Y:S05]  /*13b00*/  BSYNC B0 ;  /* 0x0000000000007941 */ /* 0x000fea0003800000 */
.L_x_335:
        /* <DEDUP_REMOVED lines=23> */
.L_x_338:
[----:B------:R-:W-:Y:S05]  /*13c80*/  BSYNC B0 ;  /* 0x0000000000007941 */ /* 0x000fea0003800000 */
.L_x_337:
        /* <DEDUP_REMOVED lines=24> */
.L_x_331:
        /* <DEDUP_REMOVED lines=19> */
.L_x_339:
[----:B-1----:R-:W1:Y:S01]  /*13f40*/  S2R R11, SR_TID.X ;  /* 0x00000000000b7919 */ /* 0x002e620000002100 */
[----:B------:R-:W-:Y:S01]  /*13f50*/  SHF.R.S32.HI R0, RZ, 0x1f, R8 ;  /* 0x0000001fff007819 */ /* 0x000fe20000011408 */
[----:B------:R-:W-:Y:S01]  /*13f60*/  BSSY B0, `(.L_x_340) ;  /* 0x0000028000007945 */ /* 0x000fe20003800000 */
[----:B------:R-:W-:-:S02]  /*13f70*/  SEL R10, R8, RZ, !P0 ;  /* 0x000000ff080a7207 */ /* 0x000fc40004000000 */
[----:B------:R-:W-:Y:S02]  /*13f80*/  SEL R12, R0, RZ, !P0 ;  /* 0x000000ff000c7207 */ /* 0x000fe40004000000 */
[----:B-1----:R-:W-:-:S13]  /*13f90*/  ISETP.GT.AND P1, PT, R11, 0x7f, PT ;  /* 0x0000007f0b00780c */ /* 0x002fda0003f24270 */
        /* <DEDUP_REMOVED lines=36> */
.L_x_341:
[----:B------:R-:W-:Y:S05]  /*141e0*/  BSYNC B0 ;  /* 0x0000000000007941 */ /* 0x000fea0003800000 */
.L_x_340:
        /* <DEDUP_REMOVED lines=66> */
.L_x_343:
[----:B------:R-:W-:Y:S05]  /*14610*/  BSYNC B0 ;  /* 0x0000000000007941 */ /* 0x000fea0003800000 */
.L_x_342:
        /* <DEDUP_REMOVED lines=21> */
.L_x_345:
[----:B------:R-:W-:Y:S05]  /*14770*/  BSYNC B0 ;  /* 0x0000000000007941 */ /* 0x000fea0003800000 */
.L_x_344:
        /* <DEDUP_REMOVED lines=21> */
.L_x_347:
[----:B------:R-:W-:Y:S05]  /*148d0*/  BSYNC B0 ;  /* 0x0000000000007941 */ /* 0x000fea0003800000 */
.L_x_346:
        /* <DEDUP_REMOVED lines=22> */
.L_x_348:
        /* <DEDUP_REMOVED lines=12> */
.L_x_758:


//--------------------- .text._ZN7cutlass13device_kernelIN5flash19enable_sm80_to_sm89INS1_16FlashAttnFwdSm80INS1_25CollectiveMainloopFwdSm80ILi4ELi1ELb0EN4cute5tupleIJNS5_1CILi128EEENS7_ILi48EEENS7_ILi96EEEEEELi96ENS_6half_tEfNS_4arch4Sm80ELb0ELb1ELb1ELb1ELb0ELb1ELb1ELb0EEENS1_21CollectiveEpilogueFwdINS6_IJS8_SA_S9_EEENS6_IJNS7_ILi1EEESI_SI_EEESC_SE_Li128ELb1ELb1ELb0ELb0EEENS1_19SingleTileSchedulerILb1ELb0ELb1ELi128EEEEEEEEEvNT_6ParamsE --------------------------
	.section	.text._ZN7cutlass13device_kernelIN5flash19enable_sm80_to_sm89INS1_16FlashAttnFwdSm80INS1_25CollectiveMainloopFwdSm80ILi4ELi1ELb0EN4cute5tupleIJNS5_1CILi128EEENS7_ILi48EEENS7_ILi96EEEEEELi96ENS_6half_tEfNS_4arch4Sm80ELb0ELb1ELb1ELb1ELb0ELb1ELb1ELb0EEENS1_21CollectiveEpilogueFwdINS6_IJS8_SA_S9_EEENS6_IJNS7_ILi1EEESI_SI_EEESC_SE_Li128ELb1ELb1ELb0ELb0EEENS1_19SingleTileSchedulerILb1ELb0ELb1ELi128EEEEEEEEEvNT_6ParamsE,"ax",@progbits
	.sectioninfo	@"SHI_REGISTERS=255"
	.align	128
.text._ZN7cutlass13device_kernelIN5flash19enable_sm80_to_sm89INS1_16FlashAttnFwdSm80INS1_25CollectiveMainloopFwdSm80ILi4ELi1ELb0EN4cute5tupleIJNS5_1CILi128EEENS7_ILi48EEENS7_ILi96EEEEEELi96ENS_6half_tEfNS_4arch4Sm80ELb0ELb1ELb1ELb1ELb0ELb1ELb1ELb0EEENS1_21CollectiveEpilogueFwdINS6_IJS8_SA_S9_EEENS6_IJNS7_ILi1EEESI_SI_EEESC_SE_Li128ELb1ELb1ELb0ELb0EEENS1_19SingleTileSchedulerILb1ELb0ELb1ELi128EEEEEEEEEvNT_6ParamsE:
        .type           _ZN7cutlass13device_kernelIN5flash19enable_sm80_to_sm89INS1_16FlashAttnFwdSm80INS1_25CollectiveMainloopFwdSm80ILi4ELi1ELb0EN4cute5tupleIJNS5_1CILi128EEENS7_ILi48EEENS7_ILi96EEEEEELi96ENS_6half_tEfNS_4arch4Sm80ELb0ELb1ELb1ELb1ELb0ELb1ELb1ELb0EEENS1_21CollectiveEpilogueFwdINS6_IJS8_SA_S9_EEENS6_IJNS7_ILi1EEESI_SI_EEESC_SE_Li128ELb1ELb1ELb0ELb0EEENS1_19SingleTileSchedulerILb1ELb0ELb1ELi128EEEEEEEEEvNT_6ParamsE,@function
        .size           _ZN7cutlass13device_kernelIN5flash19enable_sm80_to_sm89INS1_16FlashAttnFwdSm80INS1_25CollectiveMainloopFwdSm80ILi4ELi1ELb0EN4cute5tupleIJNS5_1CILi128EEENS7_ILi48EEENS7_ILi96EEEEEELi96ENS_6half_tEfNS_4arch4Sm80ELb0ELb1ELb1ELb1ELb0ELb1ELb1ELb0EEENS1_21CollectiveEpilogueFwdINS6_IJS8_SA_S9_EEENS6_IJNS7_ILi1EEESI_SI_EEESC_SE_Li128ELb1ELb1ELb0ELb0EEENS1_19SingleTileSchedulerILb1ELb0ELb1ELi128EEEEEEEEEvNT_6ParamsE,(.L_x_759 - _ZN7cutlass13device_kernelIN5flash19enable_sm80_to_sm89INS1_16FlashAttnFwdSm80INS1_25CollectiveMainloopFwdSm80ILi4ELi1ELb0EN4cute5tupleIJNS5_1CILi128EEENS7_ILi48EEENS7_ILi96EEEEEELi96ENS_6half_tEfNS_4arch4Sm80ELb0ELb1ELb1ELb1ELb0ELb1ELb1ELb0EEENS1_21CollectiveEpilogueFwdINS6_IJS8_SA_S9_EEENS6_IJNS7_ILi1EEESI_SI_EEESC_SE_Li128ELb1ELb1ELb0ELb0EEENS1_19SingleTileSchedulerILb1ELb0ELb1ELi128EEEEEEEEEvNT_6ParamsE)
        .other          _ZN7cutlass13device_kernelIN5flash19enable_sm80_to_sm89INS1_16FlashAttnFwdSm80INS1_25CollectiveMainloopFwdSm80ILi4ELi1ELb0EN4cute5tupleIJNS5_1CILi128EEENS7_ILi48EEENS7_ILi96EEEEEELi96ENS_6half_tEfNS_4arch4Sm80ELb0ELb1ELb1ELb1ELb0ELb1ELb1ELb0EEENS1_21CollectiveEpilogueFwdINS6_IJS8_SA_S9_EEENS6_IJNS7_ILi1EEESI_SI_EEESC_SE_Li128ELb1ELb1ELb0ELb0EEENS1_19SingleTileSchedulerILb1ELb0ELb1ELi128EEEEEEEEEvNT_6ParamsE,@"STO_CUDA_ENTRY STV_DEFAULT"
_ZN7cutlass13device_kernelIN5flash19enable_sm80_to_sm89INS1_16FlashAttnFwdSm80INS1_25CollectiveMainloopFwdSm80ILi4ELi1ELb0EN4cute5tupleIJNS5_1CILi128EEENS7_ILi48EEENS7_ILi96EEEEEELi96ENS_6half_tEfNS_4arch4Sm80ELb0ELb1ELb1ELb1ELb0ELb1ELb1ELb0EEENS1_21CollectiveEpilogueFwdINS6_IJS8_SA_S9_EEENS6_IJNS7_ILi1EEESI_SI_EEESC_SE_Li128ELb1ELb1ELb0ELb0EEENS1_19SingleTileSchedulerILb1ELb0ELb1ELi128EEEEEEEEEvNT_6ParamsE:
        /* <DEDUP_REMOVED lines=17> */
.L_x_350:
        /* <DEDUP_REMOVED lines=8> */
.L_x_352:
[----:B------:R-:W-:-:S04]  /*0190*/  MOV R0, c[0x0][0x54c] ;  /* 0x0001530000007a02 */ /* 0x000fc80000000f00 */
.L_x_351:
[----:B------:R-:W-:Y:S01]  /*01a0*/  USHF.L.U32 UR4, UR4, 0x7, URZ ;  /* 0x0000000704047899 */ /* 0x000fe2000800063f */
[----:B-----5:R-:W-:-:S05]  /*01b0*/  IMAD R0, R0, c[0x0][0x548], RZ ;  /* 0x0001520000007a24 */ /* 0x020fca00078e02ff */
[----:B------:R-:W-:-:S04]  /*01c0*/  MOV R12, UR4 ;  /* 0x00000004000c7c02 */ /* 0x000fc80008000f00 */
[----:B------:R-:W-:-:S04]  /*01d0*/  ISETP.GE.AND P0, PT, R12, R0, PT ;  /* 0x000000000c00720c */ /* 0x000fc80003f06270 */
[----:B------:R-:W-:-:S05]  /*01e0*/  SEL R0, R5, 0xffffffff, !P0 ;  /* 0xffffffff05007807 */ /* 0x000fca0004000000 */
[----:B------:R2:W-:Y:S01]  /*01f0*/  STL [R1+0x64], R0 ;  /* 0x0000640001007387 */ /* 0x0005e20000100800 */
[----:B------:R-:W-:Y:S05]  /*0200*/  BRA `(.L_x_353) ;  /* 0x0000014000007947 */ /* 0x000fea0003800000 */
.L_x_349:
[----:B------:R-:W-:-:S04]  /*0210*/  ISETP.NE.U32.AND P0, PT, RZ, c[0x0][0x568], PT ;  /* 0x00015a00ff007a0c */ /* 0x000fc80003f05070 */
[----:B------:R-:W-:-:S13]  /*0220*/  ISETP.NE.AND.EX P0, PT, RZ, c[0x0][0x56c], PT, P0 ;  /* 0x00015b00ff007a0c */ /* 0x000fda0003f05300 */
[----:B------:R-:W-:Y:S05]  /*0230*/  @!P0 BRA `(.L_x_354) ;  /* 0x0000002000008947 */ /* 0x000fea0003800000 */
[----:B------:R1:W5:Y:S01]  /*0240*/  LDG.E R0, [R2.64] ;  /* 0x0000000c02007981 */ /* 0x000362000c1e1900 */
[----:B------:R-:W-:Y:S05]  /*0250*/  BRA `(.L_x_355) ;  /* 0x0000009000007947 */ /* 0x000fea0003800000 */
.L_x_354:
        /* <DEDUP_REMOVED lines=8> */
.L_x_356:
[----:B------:R-:W-:-:S04]  /*02e0*/  MOV R0, c[0x0][0x54c] ;  /* 0x0001530000007a02 */ /* 0x000fc80000000f00 */
.L_x_355:
[----:B------:R-:W-:Y:S01]  /*02f0*/  USHF.L.U32 UR4, UR4, 0x7, URZ ;  /* 0x0000000704047899 */ /* 0x000fe2000800063f */
[----:B-----5:R-:W-:-:S05]  /*0300*/  IMAD R0, R0, c[0x0][0x548], RZ ;  /* 0x0001520000007a24 */ /* 0x020fca00078e02ff */
[----:B------:R-:W-:-:S04]  /*0310*/  MOV R12, UR4 ;  /* 0x00000004000c7c02 */ /* 0x000fc80008000f00 */
[----:B------:R-:W-:-:S04]  /*0320*/  ISETP.GE.AND P0, PT, R12, R0, PT ;  /* 0x000000000c00720c */ /* 0x000fc80003f06270 */
[----:B------:R-:W-:-:S05]  /*0330*/  SEL R0, R5, 0xffffffff, !P0 ;  /* 0xffffffff05007807 */ /* 0x000fca0004000000 */
[----:B------:R2:W-:Y:S04]  /*0340*/  STL [R1+0x64], R0 ;  /* 0x0000640001007387 */ /* 0x0005e80000100800 */
.L_x_353:
[----:B------:R-:W3:Y:S02]  /*0350*/  LDL R21, [R1+0x64] ;  /* 0x0000640001157983 */ /* 0x000ee40000100800 */
[----:B---3--:R-:W-:-:S13]  /*0360*/  ISETP.GE.AND P0, PT, R21, RZ, PT ;  /* 0x000000ff1500720c */ /* 0x008fda0003f06270 */
[----:B------:R-:W-:Y:S05]  /*0370*/  @!P0 EXIT ;  /* 0x000000000000894d */ /* 0x000fea0003800000 */
[----:B------:R-:W-:Y:S01]  /*0380*/  ISETP.NE.U32.AND P0, PT, RZ, c[0x0][0x370], PT ;  /* 0x0000dc00ff007a0c */ /* 0x000fe20003f05070 */
[----:B--2---:R-:W-:Y:S01]  /*0390*/  IMAD.MOV.U32 R0, RZ, RZ, c[0x0][0x168] ;  /* 0x00005a00ff007624 */ /* 0x004fe200078e00ff */
[----:B------:R-:W-:Y:S01]  /*03a0*/  ISETP.NE.U32.AND P1, PT, RZ, c[0x0][0x360], PT ;  /* 0x0000d800ff007a0c */ /* 0x000fe20003f25070 */
[----:B------:R-:W-:Y:S01]  /*03b0*/  CS2R R150, SRZ ;  /* 0x0000000000967805 */ /* 0x000fe2000001ff00 */
[----:B------:R-:W-:Y:S01]  /*03c0*/  ISETP.NE.AND.EX P2, PT, RZ, c[0x0][0x374], PT, P0 ;  /* 0x0000dd00ff007a0c */ /* 0x000fe20003f45300 */
[----:B------:R-:W-:Y:S01]  /*03d0*/  IMAD.MOV.U32 R153, RZ, RZ, RZ ;  /* 0x000000ffff997224 */ /* 0x000fe200078e00ff */
[----:B------:R-:W-:Y:S01]  /*03e0*/  ISETP.NE.AND.EX P0, PT, RZ, c[0x0][0x364], PT, P1 ;  /* 0x0000d900ff007a0c */ /* 0x000fe20003f05310 */
[----:B------:R-:W-:Y:S01]  /*03f0*/  IMAD.MOV.U32 R13, RZ, RZ, RZ ;  /* 0x000000ffff0d7224 */ /* 0x000fe200078e00ff */
[----:B------:R-:W-:Y:S01]  /*0400*/  ISETP.NE.U32.AND P1, PT, RZ, c[0x0][0x348], PT ;  /* 0x0000d200ff007a0c */ /* 0x000fe20003f25070 */
[----:B------:R-:W-:Y:S01]  /*0410*/  IMAD.WIDE R6, R21, R14, c[0x0][0x348] ;  /* 0x0000d20015067625 */ /* 0x000fe200078e020e */
[----:B------:R-:W-:-:S02]  /*0420*/  ISETP.NE.U32.AND P3, PT, RZ, c[0x0][0x350], PT ;  /* 0x0000d400ff007a0c */ /* 0x000fc40003f65070 */
[----:B------:R-:W-:Y:S01]  /*0430*/  ISETP.NE.U32.AND P4, PT, RZ, c[0x0][0x358], PT ;  /* 0x0000d600ff007a0c */ /* 0x000fe20003f85070 */
[CC--:B------:R-:W-:Y:S01]  /*0440*/  IMAD.WIDE R4, R21.reuse, R14.reuse, c[0x0][0x350] ;  /* 0x0000d40015047625 */ /* 0x0c0fe200078e020e */
[----:B------:R-:W-:Y:S02]  /*0450*/  ISETP.NE.AND.EX P1, PT, RZ, c[0x0][0x34c], PT, P1 ;  /* 0x0000d300ff007a0c */ /* 0x000fe40003f25310 */
[----:B------:R-:W-:Y:S01]  /*0460*/  ISETP.NE.AND.EX P5, PT, RZ, c[0x0][0x354], PT, P3 ;  /* 0x0000d500ff007a0c */ /* 0x000fe20003fa5330 */
[----:B------:R-:W-:Y:S01]  /*0470*/  @P2 IMAD.WIDE R10, R21, R14, c[0x0][0x370] ;  /* 0x0000dc00150a2625 */ /* 0x000fe200078e020e */
[----:B------:R-:W-:-:S03]  /*0480*/  ISETP.NE.AND.EX P4, PT, RZ, c[0x0][0x35c], PT, P4 ;  /* 0x0000d700ff007a0c */ /* 0x000fc60003f85340 */
[CC--:B-1----:R-:W-:Y:S01]  /*0490*/  IMAD.WIDE R2, R21.reuse, R14.reuse, c[0x0][0x358] ;  /* 0x0000d60015027625 */ /* 0x0c2fe200078e020e */
[----:B------:R1:W5:Y:S01]  /*04a0*/  @P2 LDG.E R151, [R10.64] ;  /* 0x0000000c0a972981 */ /* 0x000362000c1e1900 */
[----:B------:R-:W-:Y:S02]  /*04b0*/  P2R R17, PR, RZ, 0x20 ;  /* 0x00000020ff117803 */ /* 0x000fe40000000000 */
[----:B------:R-:W-:Y:S02]  /*04c0*/  @P0 IMAD.WIDE R8, R21, R14, c[0x0][0x360] ;  /* 0x0000d80015080625 */ /* 0x000fe400078e020e */
[----:B------:R1:W5:Y:S04]  /*04d0*/  @P1 LDG.E R153, [R6.64] ;  /* 0x0000000c06991981 */ /* 0x000368000c1e1900 */
[----:B------:R-:W2:Y:S04]  /*04e0*/  @P0 LDG.E R0, [R8.64] ;  /* 0x0000000c08000981 */ /* 0x000ea8000c1e1900 */
[----:B------:R1:W5:Y:S04]  /*04f0*/  @P5 LDG.E R150, [R4.64] ;  /* 0x0000000c04965981 */ /* 0x000368000c1e1900 */
[----:B------:R1:W5:Y:S04]  /*0500*/  @P4 LDG.E R13, [R2.64] ;  /* 0x0000000c020d4981 */ /* 0x000368000c1e1900 */
[----:B------:R-:W3:Y:S01]  /*0510*/  S2R R19, SR_CTAID.Y ;  /* 0x0000000000137919 */ /* 0x000ee20000002600 */
[----:B------:R-:W-:Y:S01]  /*0520*/  IMAD.MOV.U32 R16, RZ, RZ, c[0x0][0x1d0] ;  /* 0x00007400ff107624 */ /* 0x000fe200078e00ff */
[----:B---3--:R-:W-:-:S02]  /*0530*/  SHF.R.S32.HI R23, RZ, 0x1f, R19 ;  /* 0x0000001fff177819 */ /* 0x008fc40000011413 */
[----:B--2---:R2:W-:Y:S01]  /*0540*/  STL [R1+0x24], R0 ;  /* 0x0000240001007387 */ /* 0x0045e20000100800 */
[----:B------:R-:W-:Y:S02]  /*0550*/  IMAD.MOV.U32 R9, RZ, RZ, R0 ;  /* 0x000000ffff097224 */ /* 0x000fe400078e0000 */
[----:B--2---:R-:W-:Y:S01]  /*0560*/  IMAD.MOV.U32 R0, RZ, RZ, c[0x0][0x228] ;  /* 0x00008a00ff007624 */ /* 0x004fe200078e00ff */
[----:B------:R-:W-:Y:S05]  /*0570*/  @P0 BRA `(.L_x_357) ;  /* 0x0000005000000947 */ /* 0x000fea0003800000 */
[----:B-1----:R-:W-:Y:S05]  /*0580*/  @!P1 BRA `(.L_x_357) ;  /* 0x0000004000009947 */ /* 0x002fea0003800000 */
[----:B------:R1:W2:Y:S04]  /*0590*/  LDG.E R8, [R6.64] ;  /* 0x0000000c06087981 */ /* 0x0002a8000c1e1900 */
[----:B-1----:R-:W2:Y:S02]  /*05a0*/  LDG.E R6, [R6.64+0x4] ;  /* 0x0000040c06067981 */ /* 0x002ea4000c1e1900 */
[----:B--2---:R-:W-:-:S05]  /*05b0*/  IADD3 R9, -R8, R6, RZ ;  /* 0x0000000608097210 */ /* 0x004fca0007ffe1ff */
[----:B------:R1:W-:Y:S02]  /*05c0*/  STL [R1+0x24], R9 ;  /* 0x0000240901007387 */ /* 0x0003e40000100800 */
.L_x_357:
[----:B-1----:R-:W-:-:S04]  /*05d0*/  ISETP.NE.U32.AND P0, PT, RZ, c[0x0][0x368], PT ;  /* 0x0000da00ff007a0c */ /* 0x002fc80003f05070 */
[----:B------:R-:W-:-:S13]  /*05e0*/  ISETP.NE.AND.EX P0, PT, RZ, c[0x0][0x36c], PT, P0 ;  /* 0x0000db00ff007a0c */ /* 0x000fda0003f05300 */
[----:B------:R-:W-:Y:S05]  /*05f0*/  @!P0 BRA `(.L_x_358) ;  /* 0x0000003000008947 */ /* 0x000fea0003800000 */
[----:B------:R-:W-:-:S05]  /*0600*/  IMAD.WIDE R4, R21, R14, c[0x0][0x368] ;  /* 0x0000da0015047625 */ /* 0x000fca00078e020e */
[----:B------:R1:W5:Y:S01]  /*0610*/  LDG.E R16, [R4.64] ;  /* 0x0000000c04107981 */ /* 0x000362000c1e1900 */
[----:B------:R-:W-:Y:S05]  /*0620*/  BRA `(.L_x_359) ;  /* 0x0000004000007947 */ /* 0x000fea0003800000 */
.L_x_358:
[----:B------:R-:W-:Y:S05]  /*0630*/  @!P5 BRA `(.L_x_359) ;  /* 0x000000300000d947 */ /* 0x000fea0003800000 */
[----:B------:R1:W2:Y:S04]  /*0640*/  LDG.E R6, [R4.64] ;  /* 0x0000000c04067981 */ /* 0x0002a8000c1e1900 */
[----:B-1----:R-:W2:Y:S02]  /*0650*/  LDG.E R4, [R4.64+0x4] ;  /* 0x0000040c04047981 */ /* 0x002ea4000c1e1900 */
[----:B--2---:R-:W-:Y:S02]  /*0660*/  IADD3 R16, -R6, R4, RZ ;  /* 0x0000000406107210 */ /* 0x004fe40007ffe1ff */
.L_x_359:
[----:B------:R-:W2:Y:S04]  /*0670*/  LDL.LU R10, [R1+0x20] ;  /* 0x00002000010a7983 */ /* 0x000ea80000300800 */
[----:B-1----:R1:W3:Y:S04]  /*0680*/  @P4 LDG.E R5, [R2.64] ;  /* 0x0000000c02054981 */ /* 0x0022e8000c1e1900 */
[----:B------:R1:W3:Y:S01]  /*0690*/  @P4 LDG.E R4, [R2.64+0x4] ;  /* 0x0000040c02044981 */ /* 0x0002e2000c1e1900 */
[----:B------:R-:W-:Y:S01]  /*06a0*/  IMAD.MOV.U32 R6, RZ, RZ, c[0x0][0x2c4] ;  /* 0x0000b100ff067624 */ /* 0x000fe200078e00ff */
[----:B------:R-:W-:Y:S01]  /*06b0*/  ISETP.NE.U32.AND P0, PT, RZ, c[0x0][0x378], PT ;  /* 0x0000de00ff007a0c */ /* 0x000fe20003f05070 */
[----:B------:R-:W-:-:S02]  /*06c0*/  IMAD.MOV.U32 R7, RZ, RZ, c[0x0][0x32c] ;  /* 0x0000cb00ff077624 */ /* 0x000fc400078e00ff */
[----:B-----5:R-:W-:Y:S01]  /*06d0*/  IMAD.MOV.U32 R149, RZ, RZ, R16 ;  /* 0x000000ffff957224 */ /* 0x020fe200078e0010 */
[----:B------:R-:W-:Y:S02]  /*06e0*/  ISETP.NE.AND P2, PT, R6, 0x1, PT ;  /* 0x000000010600780c */ /* 0x000fe40003f45270 */
[----:B------:R-:W-:Y:S02]  /*06f0*/  ISETP.NE.AND.EX P0, PT, RZ, c[0x0][0x37c], PT, P0 ;  /* 0x0000df00ff007a0c */ /* 0x000fe40003f05300 */
[----:B------:R-:W-:Y:S01]  /*0700*/  ISETP.GE.AND P1, PT, R7, 0x1, PT ;  /* 0x000000010700780c */ /* 0x000fe20003f26270 */
[----:B------:R-:W-:Y:S02]  /*0710*/  IMAD.IADD R6, R16, 0x1, -R151 ;  /* 0x0000000110067824 */ /* 0x000fe400078e0a97 */
[----:B------:R-:W-:-:S08]  /*0720*/  IMAD.MOV.U32 R196, RZ, RZ, R12 ;  /* 0x000000ffffc47224 */ /* 0x000fd000078e000c */
[----:B-1----:R-:W-:-:S05]  /*0730*/  @P0 IMAD.WIDE R2, R21, R14, c[0x0][0x378] ;  /* 0x0000de0015020625 */ /* 0x002fca00078e020e */
[----:B------:R1:W5:Y:S02]  /*0740*/  @P0 LDG.E R149, [R2.64] ;  /* 0x0000000c02950981 */ /* 0x000364000c1e1900 */
[----:B-1----:R-:W-:-:S05]  /*0750*/  @P2 IADD3 R2, R196, 0x7f, RZ ;  /* 0x0000007fc4022810 */ /* 0x002fca0007ffe0ff */
[----:B------:R-:W-:Y:S01]  /*0760*/  @P2 IMAD.HI.U32 R3, R2, c[0x0][0x2c8], RZ ;  /* 0x0000b20002032a27 */ /* 0x000fe200078e00ff */
[----:B------:R-:W-:-:S04]  /*0770*/  IADD3 R2, R12, 0x7f, RZ ;  /* 0x0000007f0c027810 */ /* 0x000fc80007ffe0ff */
[----:B------:R-:W-:Y:S02]  /*0780*/  @P2 SHF.R.U32.HI R2, RZ, c[0x0][0x2cc], R3 ;  /* 0x0000b300ff022a19 */ /* 0x000fe40000011603 */
[----:B--2---:R-:W-:-:S04]  /*0790*/  LOP3.LUT R10, R10, 0xfffff7ff, RZ, 0xc0, !PT ;  /* 0xfffff7ff0a0a7812 */ /* 0x004fc800078ec0ff */
[----:B------:R-:W-:Y:S01]  /*07a0*/  @P2 LOP3.LUT R10, R10, 0x800, RZ, 0xfc, !PT ;  /* 0x000008000a0a2812 */ /* 0x000fe200078efcff */
[----:B---3--:R-:W-:-:S03]  /*07b0*/  @P4 IMAD.IADD R0, R4, 0x1, -R5 ;  /* 0x0000000104004824 */ /* 0x008fc600078e0a05 */
[----:B------:R-:W-:Y:S01]  /*07c0*/  LOP3.LUT R10, R10, 0xfffffbff, RZ, 0xc0, !PT ;  /* 0xfffffbff0a0a7812 */ /* 0x000fe200078ec0ff */
[----:B------:R-:W-:-:S03]  /*07d0*/  IMAD.IADD R8, R6, 0x1, R0 ;  /* 0x0000000106087824 */ /* 0x000fc600078e0200 */
[----:B------:R-:W-:Y:S02]  /*07e0*/  @P1 LOP3.LUT R10, R10, 0x400, RZ, 0xfc, !PT ;  /* 0x000004000a0a1812 */ /* 0x000fe400078efcff */
[----:B------:R1:W-:Y:S01]  /*07f0*/  STL [R1+0x1c], R8 ;  /* 0x00001c0801007387 */ /* 0x0003e20000100800 */
[----:B------:R-:W-:-:S03]  /*0800*/  IADD3 R152, R8, 0x1, -R9 ;  /* 0x0000000108987810 */ /* 0x000fc60007ffe809 */
[----:B------:R1:W-:Y:S02]  /*0810*/  STL [R1+0x20], R10 ;  /* 0x0000200a01007387 */ /* 0x0003e40000100800 */
        /* <DEDUP_REMOVED lines=12> */
.L_x_361:
[----:B------:R-:W-:-:S13]  /*08e0*/  ISETP.NE.AND P0, PT, R7, 0x1, PT ;  /* 0x000000010700780c */ /* 0x000fda0003f05270 */
[----:B------:R-:W-:-:S05]  /*08f0*/  @P0 IMAD.HI.U32 R2, R3, c[0x0][0x330], RZ ;  /* 0x0000cc0003020a27 */ /* 0x000fca00078e00ff */
[----:B------:R-:W-:-:S05]  /*0900*/  @P0 SHF.R.U32.HI R3, RZ, c[0x0][0x334], R2 ;  /* 0x0000cd00ff030a19 */ /* 0x000fca0000011602 */
.L_x_362:
[----:B------:R-:W-:-:S05]  /*0910*/  IMAD R3, R3, R7, c[0x0][0x32c] ;  /* 0x0000cb0003037624 */ /* 0x000fca00078e0207 */
[----:B------:R-:W-:Y:S02]  /*0920*/  IMNMX R5, R5, R3, PT ;  /* 0x0000000305057217 */ /* 0x000fe40003800200 */
.L_x_360:
[----:B------:R-:W-:Y:S01]  /*0930*/  IADD3 R3, R8, 0x2f, RZ ;  /* 0x0000002f08037810 */ /* 0x000fe20007ffe0ff */
[----:B------:R-:W-:-:S04]  /*0940*/  @P2 IMAD.HI.U32 R4, R196, c[0x0][0x2c8], RZ ;  /* 0x0000b200c4042a27 */ /* 0x000fc800078e00ff */
[----:B------:R-:W-:Y:S01]  /*0950*/  IMAD.MOV.U32 R2, RZ, RZ, R196 ;  /* 0x000000ffff027224 */ /* 0x000fe200078e00c4 */
[----:B------:R-:W-:Y:S01]  /*0960*/  @P2 SHF.R.U32.HI R2, RZ, c[0x0][0x2cc], R4 ;  /* 0x0000b300ff022a19 */ /* 0x000fe20000011604 */
[----:B------:R-:W-:-:S04]  /*0970*/  IMAD.HI R3, R3, 0x2aaaaaab, RZ ;  /* 0x2aaaaaab03037827 */ /* 0x000fc800078e02ff */
[----:B------:R-:W-:Y:S01]  /*0980*/  IMAD.IADD R240, R8, 0x1, -R9 ;  /* 0x0000000108f07824 */ /* 0x000fe200078e0a09 */
[----:B------:R-:W-:-:S03]  /*0990*/  SHF.R.U32.HI R4, RZ, 0x1f, R3 ;  /* 0x0000001fff047819 */ /* 0x000fc60000011603 */
[----:B------:R-:W-:Y:S01]  /*09a0*/  IMAD.IADD R2, R240, 0x1, R2 ;  /* 0x00000001f0027824 */ /* 0x000fe200078e0202 */
[----:B------:R-:W-:-:S04]  /*09b0*/  LEA.HI.SX32 R154, R3, R4, 0x1d ;  /* 0x00000004039a7211 */ /* 0x000fc800078feaff */
[----:B------:R-:W-:Y:S01]  /*09c0*/  IADD3 R4, R2, -c[0x0][0x324], RZ ;  /* 0x8000c90002047a10 */ /* 0x000fe20007ffe0ff */
        /* <DEDUP_REMOVED lines=9> */
.L_x_364:
[----:B------:R-:W-:-:S13]  /*0a60*/  ISETP.NE.AND P0, PT, R7, 0x1, PT ;  /* 0x000000010700780c */ /* 0x000fda0003f05270 */
[----:B------:R-:W-:-:S05]  /*0a70*/  @P0 IMAD.HI.U32 R3, R2, c[0x0][0x330], RZ ;  /* 0x0000cc0002030a27 */ /* 0x000fca00078e00ff */
[----:B------:R-:W-:-:S05]  /*0a80*/  @P0 SHF.R.U32.HI R2, RZ, c[0x0][0x334], R3 ;  /* 0x0000cd00ff020a19 */ /* 0x000fca0000011603 */
.L_x_365:
[----:B------:R-:W-:-:S05]  /*0a90*/  IMAD R2, R2, c[0x0][0x32c], RZ ;  /* 0x0000cb0002027a24 */ /* 0x000fca00078e02ff */
[----:B------:R-:W-:-:S04]  /*0aa0*/  IMNMX R4, R4, R2, !PT ;  /* 0x0000000204047217 */ /* 0x000fc80007800200 */
.L_x_363:
[----:B------:R-:W-:Y:S01]  /*0ab0*/  IADD3 R3, R5, 0x2f, RZ ;  /* 0x0000002f05037810 */ /* 0x000fe20007ffe0ff */
[----:B------:R-:W-:-:S04]  /*0ac0*/  IMAD.HI R2, R4, 0x2aaaaaab, RZ ;  /* 0x2aaaaaab04027827 */ /* 0x000fc800078e02ff */
[----:B------:R-:W-:Y:S01]  /*0ad0*/  IMAD.HI R4, R3, 0x2aaaaaab, RZ ;  /* 0x2aaaaaab03047827 */ /* 0x000fe200078e02ff */
[----:B------:R-:W-:-:S04]  /*0ae0*/  SHF.R.U32.HI R3, RZ, 0x1f, R2 ;  /* 0x0000001fff037819 */ /* 0x000fc80000011602 */
[----:B------:R-:W-:Y:S02]  /*0af0*/  SHF.R.U32.HI R5, RZ, 0x1f, R4 ;  /* 0x0000001fff057819 */ /* 0x000fe40000011604 */
[----:B------:R-:W-:Y:S02]  /*0b00*/  LEA.HI.SX32 R2, R2, R3, 0x1d ;  /* 0x0000000302027211 */ /* 0x000fe400078feaff */
[----:B------:R-:W-:Y:S02]  /*0b10*/  LEA.HI.SX32 R4, R4, R5, 0x1d ;  /* 0x0000000504047211 */ /* 0x000fe400078feaff */
[----:B------:R-:W-:Y:S02]  /*0b20*/  IMNMX R3, RZ, R2, !PT ;  /* 0x00000002ff037217 */ /* 0x000fe40007800200 */
[----:B------:R-:W-:-:S03]  /*0b30*/  IMNMX R2, R4, R154, PT ;  /* 0x0000009a04027217 */ /* 0x000fc60003800200 */
[--C-:B------:R-:W-:Y:S02]  /*0b40*/  IMAD R3, R3, 0x30, -R6.reuse ;  /* 0x0000003003037824 */ /* 0x100fe400078e0a06 */
[----:B------:R-:W-:-:S03]  /*0b50*/  IMAD R2, R2, 0x30, -R6 ;  /* 0x0000003002027824 */ /* 0x000fc600078e0a06 */
[----:B------:R-:W-:Y:S02]  /*0b60*/  IMNMX R3, RZ, R3, !PT ;  /* 0x00000003ff037217 */ /* 0x000fe40007800200 */
[----:B------:R-:W-:-:S03]  /*0b70*/  IMNMX R2, R2, R0, PT ;  /* 0x0000000002027217 */ /* 0x000fc60003800200 */
[----:B------:R-:W-:Y:S01]  /*0b80*/  IMAD.WIDE.U32 R4, R3, -0x55555555, RZ ;  /* 0xaaaaaaab03047825 */ /* 0x000fe200078e00ff */
[----:B------:R-:W-:-:S04]  /*0b90*/  ISETP.GT.AND P0, PT, R2, R3, PT ;  /* 0x000000030200720c */ /* 0x000fc80003f04270 */
[----:B------:R-:W-:-:S05]  /*0ba0*/  SHF.R.U32.HI R143, RZ, 0x5, R5 ;  /* 0x00000005ff8f7819 */ /* 0x000fca0000011605 */
[----:B------:R-:W-:-:S04]  /*0bb0*/  IMAD.MOV.U32 R5, RZ, RZ, R143 ;  /* 0x000000ffff057224 */ /* 0x000fc800078e008f */
[----:B------:R-:W-:-:S05]  /*0bc0*/  @P0 IADD3 R2, R2, 0x2f, RZ ;  /* 0x0000002f02020810 */ /* 0x000fca0007ffe0ff */
[----:B------:R-:W-:-:S05]  /*0bd0*/  @P0 IMAD.HI R2, R2, 0x2aaaaaab, RZ ;  /* 0x2aaaaaab02020827 */ /* 0x000fca00078e02ff */
[----:B------:R-:W-:-:S04]  /*0be0*/  @P0 SHF.R.U32.HI R3, RZ, 0x1f, R2 ;  /* 0x0000001fff030819 */ /* 0x000fc80000011602 */
[----:B------:R-:W-:-:S04]  /*0bf0*/  @P0 LEA.HI.SX32 R5, R2, R3, 0x1d ;  /* 0x0000000302050211 */ /* 0x000fc800078feaff */
[----:B------:R-:W-:-:S13]  /*0c00*/  ISETP.GT.AND P0, PT, R5, R143, PT ;  /* 0x0000008f0500720c */ /* 0x000fda0003f04270 */
[----:B------:R-:W-:Y:S05]  /*0c10*/  @!P0 BRA `(.L_x_366) ;  /* 0x000053d000008947 */ /* 0x000fea0003800000 */
[----:B------:R-:W-:Y:S02]  /*0c20*/  ISETP.NE.U32.AND P3, PT, RZ, c[0x0][0x340], PT ;  /* 0x0000d000ff007a0c */ /* 0x000fe40003f65070 */
[----:B------:R-:W-:Y:S01]  /*0c30*/  SHF.R.S32.HI R18, RZ, 0x1f, R20 ;  /* 0x0000001fff127819 */ /* 0x000fe20000011414 */
[----:B------:R-:W-:Y:S01]  /*0c40*/  UMOV UR6, 0x30 ;  /* 0x0000003000067882 */ /* 0x000fe20000000000 */
[----:B------:R-:W-:Y:S01]  /*0c50*/  ISETP.NE.AND.EX P3, PT, RZ, c[0x0][0x344], PT, P3 ;  /* 0x0000d100ff007a0c */ /* 0x000fe20003f65330 */
[----:B------:R-:W-:-:S12]  /*0c60*/  ULDC.64 UR4, c[0x0][0x238] ;  /* 0x00008e0000047ab9 */ /* 0x000fd80000000a00 */
[----:B------:R-:W-:-:S05]  /*0c70*/  @P3 IMAD.WIDE R2, R21, R14, c[0x0][0x340] ;  /* 0x0000d00015023625 */ /* 0x000fca00078e020e */
[----:B------:R2:W3:Y:S01]  /*0c80*/  @P3 LDG.E R15, [R2.64] ;  /* 0x0000000c020f3981 */ /* 0x0004e2000c1e1900 */
[-C--:B------:R-:W-:Y:S01]  /*0c90*/  LEA.HI R9, R18, R20.reuse, RZ, 0x2 ;  /* 0x0000001412097211 */ /* 0x080fe200078f10ff */
[----:B------:R-:W-:Y:S01]  /*0ca0*/  UIMAD.WIDE.U32 UR8, UR6, UR4, URZ ;  /* 0x00000004060872a5 */ /* 0x000fe2000f8e003f */
[----:B------:R-:W-:Y:S01]  /*0cb0*/  IADD3 R41, R5, -0x1, RZ ;  /* 0xffffffff05297810 */ /* 0x000fe20007ffe0ff */
[----:B------:R-:W-:Y:S01]  /*0cc0*/  UIMAD UR7, UR6, UR5, URZ ;  /* 0x00000005060772a4 */ /* 0x000fe2000f8e023f */
[----:B------:R-:W-:Y:S01]  /*0cd0*/  SHF.R.S32.HI R105, RZ, 0x2, R9 ;  /* 0x00000002ff697819 */ /* 0x000fe20000011409 */
[----:B------:R-:W-:Y:S01]  /*0ce0*/  USHF.L.U32 UR11, UR4, 0x5, URZ ;  /* 0x00000005040b7899 */ /* 0x000fe2000800063f */
[----:B------:R-:W-:Y:S01]  /*0cf0*/  SHF.R.S32.HI R14, RZ, 0x1f, R21 ;  /* 0x0000001fff0e7819 */ /* 0x000fe20000011415 */
[----:B------:R-:W-:Y:S01]  /*0d00*/  UIADD3 UR7, UR9, UR7, URZ ;  /* 0x0000000709077290 */ /* 0x000fe2000fffe03f */
[----:B------:R-:W-:Y:S01]  /*0d10*/  IADD3 R142, P0, R105, R13, RZ ;  /* 0x0000000d698e7210 */ /* 0x000fe20007f1e0ff */
[----:B------:R-:W-:Y:S01]  /*0d20*/  UMOV UR10, 0x5 ;  /* 0x00000005000a7882 */ /* 0x000fe20000000000 */
[----:B------:R-:W-:Y:S01]  /*0d30*/  SEL R44, R14, RZ, !P4 ;  /* 0x000000ff0e2c7207 */ /* 0x000fe20006000000 */
[----:B------:R-:W-:Y:S01]  /*0d40*/  USHF.L.U64.HI UR10, UR4, UR10, UR5 ;  /* 0x0000000a040a7299 */ /* 0x000fe20008010205 */
[----:B------:R-:W-:Y:S01]  /*0d50*/  SEL R100, R21, RZ, !P4 ;  /* 0x000000ff15647207 */ /* 0x000fe20006000000 */
[----:B------:R-:W-:Y:S01]  /*0d60*/  IMAD R5, R41, UR7, RZ ;  /* 0x0000000729057c24 */ /* 0x000fe2000f8e02ff */
[----:B------:R-:W-:Y:S01]  /*0d70*/  SHF.R.S32.HI R7, RZ, 0x1f, R41 ;  /* 0x0000001fff077819 */ /* 0x000fe20000011429 */
[----:B------:R-:W-:Y:S01]  /*0d80*/  IMAD R6, R44, c[0x0][0x248], RZ ;  /* 0x000092002c067a24 */ /* 0x000fe200078e02ff */
[-C--:B-1----:R-:W-:Y:S01]  /*0d90*/  LEA.HI R8, R18, R20.reuse, RZ, 0x5 ;  /* 0x0000001412087211 */ /* 0x082fe200078f28ff */
[----:B------:R-:W-:Y:S01]  /*0da0*/  IMAD.MOV.U32 R155, RZ, RZ, c[0x0][0x27c] ;  /* 0x00009f00ff9b7624 */ /* 0x000fe200078e00ff */
[----:B------:R-:W-:Y:S01]  /*0db0*/  LEA.HI R26, R20, R20, RZ, 0x1 ;  /* 0x00000014141a7211 */ /* 0x000fe200078f08ff */
[----:B------:R-:W-:Y:S01]  /*0dc0*/  IMAD R6, R100, c[0x0][0x24c], R6 ;  /* 0x0000930064067a24 */ /* 0x000fe200078e0206 */
[----:B------:R-:W-:Y:S01]  /*0dd0*/  ULDC.64 UR4, c[0x0][0x1e0] ;  /* 0x0000780000047ab9 */ /* 0x000fe20000000a00 */
[----:B------:R-:W-:Y:S01]  /*0de0*/  IMAD R5, R7, UR8, R5 ;  /* 0x0000000807057c24 */ /* 0x000fe2000f8e0205 */
[C---:B------:R-:W-:Y:S01]  /*0df0*/  LEA.HI R7, R9.reuse, R105, RZ, 0x1 ;  /* 0x0000006909077211 */ /* 0x040fe200078f08ff */
[----:B------:R-:W-:Y:S01]  /*0e00*/  IMAD.SHL.U32 R8, R8, 0x8, RZ ;  /* 0x0000000808087824 */ /* 0x000fe200078e00ff */
[----:B--2---:R-:W-:Y:S01]  /*0e10*/  LOP3.LUT R3, R9, 0x1ffffffc, RZ, 0xc0, !PT ;  /* 0x1ffffffc09037812 */ /* 0x004fe200078ec0ff */
[----:B------:R-:W-:Y:S01]  /*0e20*/  UIMAD.WIDE.U32 UR16, UR6, UR4, URZ ;  /* 0x00000004061072a5 */ /* 0x000fe2000f8e003f */
[----:B------:R-:W-:Y:S01]  /*0e30*/  SHF.R.S32.HI R2, RZ, 0x1f, R13 ;  /* 0x0000001fff027819 */ /* 0x000fe2000001140d */
[----:B------:R-:W-:Y:S01]  /*0e40*/  UIMAD UR14, UR6, UR5, URZ ;  /* 0x00000005060e72a4 */ /* 0x000fe2000f8e023f */
[----:B------:R-:W-:Y:S01]  /*0e50*/  LOP3.LUT R8, R8, 0xffffff00, RZ, 0xc0, !PT ;  /* 0xffffff0008087812 */ /* 0x000fe200078ec0ff */
[----:B------:R-:W-:Y:S01]  /*0e60*/  IMAD.IADD R3, R20, 0x1, -R3 ;  /* 0x0000000114037824 */ /* 0x000fe200078e0a03 */
[----:B------:R-:W-:Y:S01]  /*0e70*/  LEA.HI.X.SX32 R148, R105, R2, 0x1, P0 ;  /* 0x0000000269947211 */ /* 0x000fe200000f0eff */
[----:B------:R-:W-:Y:S01]  /*0e80*/  ULDC.64 UR4, c[0x0][0x280] ;  /* 0x0000a00000047ab9 */ /* 0x000fe20000000a00 */
[----:B------:R-:W-:Y:S01]  /*0e90*/  SHF.R.S32.HI R94, RZ, 0x1, R26 ;  /* 0x00000001ff5e7819 */ /* 0x000fe2000001141a */
[----:B------:R-:W-:Y:S01]  /*0ea0*/  IMAD.SHL.U32 R12, R3, 0x8, RZ ;  /* 0x00000008030c7824 */ /* 0x000fe200078e00ff */
[----:B------:R-:W-:Y:S01]  /*0eb0*/  LOP3.LUT R26, R26, 0xfffffffe, RZ, 0xc0, !PT ;  /* 0xfffffffe1a1a7812 */ /* 0x000fe200078ec0ff */
[----:B------:R-:W-:Y:S01]  /*0ec0*/  IMAD R2, R148, c[0x0][0x238], RZ ;  /* 0x00008e0094027a24 */ /* 0x000fe200078e02ff */
[----:B------:R-:W-:Y:S01]  /*0ed0*/  UIMAD.WIDE.U32 UR18, UR6, UR4, URZ ;  /* 0x00000004061272a5 */ /* 0x000fe2000f8e003f */
[----:B------:R-:W-:Y:S01]  /*0ee0*/  IMAD.WIDE.U32 R156, R94, c[0x0][0x1e0], RZ ;  /* 0x000078005e9c7a25 */ /* 0x000fe200078e00ff */
[----:B------:R-:W-:Y:S01]  /*0ef0*/  SHF.R.S32.HI R13, RZ, 0x1f, R12 ;  /* 0x0000001fff0d7819 */ /* 0x000fe2000001140c */
[----:B------:R-:W-:Y:S01]  /*0f00*/  UIMAD UR15, UR6, UR5, URZ ;  /* 0x00000005060f72a4 */ /* 0x000fe2000f8e023f */
[----:B------:R-:W-:Y:S01]  /*0f10*/  ISETP.GE.AND P6, PT, R12, c[0x0][0x1d4], PT ;  /* 0x000075000c007a0c */ /* 0x000fe20003fc6270 */
[C---:B------:R-:W-:Y:S01]  /*0f20*/  IMAD R4, R142.reuse, c[0x0][0x23c], R2 ;  /* 0x00008f008e047a24 */ /* 0x040fe200078e0202 */
[----:B------:R-:W-:Y:S01]  /*0f30*/  ULDC.64 UR4, c[0x0][0x290] ;  /* 0x0000a40000047ab9 */ /* 0x000fe20000000a00 */
[----:B------:R-:W-:Y:S01]  /*0f40*/  IMAD.WIDE.U32 R2, R142, c[0x0][0x238], R12 ;  /* 0x00008e008e027a25 */ /* 0x000fe200078e000c */
[----:B------:R-:W-:Y:S01]  /*0f50*/  UIMAD.WIDE.U32 UR20, UR6, UR4, URZ ;  /* 0x00000004061472a5 */ /* 0x000fe2000f8e003f */
[----:B------:R-:W-:Y:S01]  /*0f60*/  IADD3 R98, -R105, 0x30, RZ ;  /* 0x0000003069627810 */ /* 0x000fe20007ffe1ff */
[----:B------:R-:W-:Y:S01]  /*0f70*/  UIMAD UR5, UR6, UR5, URZ ;  /* 0x00000005060572a4 */ /* 0x000fe2000f8e023f */
[----:B------:R-:W-:Y:S01]  /*0f80*/  IMAD.IADD R3, R3, 0x1, R4 ;  /* 0x0000000103037824 */ /* 0x000fe200078e0204 */
[----:B------:R-:W-:Y:S01]  /*0f90*/  ULDC.U8 UR4, c[0x0][0x298] ;  /* 0x0000a60000047ab9 */ /* 0x000fe20000000000 */
[----:B------:R-:W-:Y:S01]  /*0fa0*/  IMAD R4, R23, c[0x0][0x240], RZ ;  /* 0x0000900017047a24 */ /* 0x000fe200078e02ff */
[----:B------:R-:W-:Y:S01]  /*0fb0*/  UIADD3 UR14, UR17, UR14, URZ ;  /* 0x0000000e110e7290 */ /* 0x000fe2000fffe03f */
[----:B------:R-:W-:Y:S01]  /*0fc0*/  IMAD.WIDE.U32 R2, R19, c[0x0][0x240], R2 ;  /* 0x0000900013027a25 */ /* 0x000fe200078e0002 */
[----:B------:R-:W-:-:S02]  /*0fd0*/  UIADD3 UR15, UR19, UR15, URZ ;  /* 0x0000000f130f7290 */ /* 0x000fc4000fffe03f */
[----:B------:R-:W-:Y:S01]  /*0fe0*/  UIADD3 UR5, UR21, UR5, URZ ;  /* 0x0000000515057290 */ /* 0x000fe2000fffe03f */
[----:B------:R-:W-:Y:S02]  /*0ff0*/  IMAD R4, R19, c[0x0][0x244], R4 ;  /* 0x0000910013047a24 */ /* 0x000fe400078e0204 */
[----:B------:R-:W-:Y:S02]  /*1000*/  IMAD.IADD R26, R20, 0x1, -R26 ;  /* 0x00000001141a7824 */ /* 0x000fe400078e0a1a */
[----:B------:R-:W-:Y:S02]  /*1010*/  IMAD.IADD R3, R3, 0x1, R4 ;  /* 0x0000000103037824 */ /* 0x000fe400078e0204 */
[----:B------:R-:W-:Y:S02]  /*1020*/  IMAD R4, R41, -0x30, R0 ;  /* 0xffffffd029047824 */ /* 0x000fe400078e0200 */
[----:B------:R-:W-:Y:S01]  /*1030*/  IMAD.WIDE.U32 R118, R100, c[0x0][0x248], R2 ;  /* 0x0000920064767a25 */ /* 0x000fe200078e0002 */
[----:B------:R-:W-:-:S02]  /*1040*/  LEA.HI R2, R18, R20, RZ, 0x3 ;  /* 0x0000001412027211 */ /* 0x000fc400078f18ff */
[----:B------:R-:W-:Y:S01]  /*1050*/  IMNMX R4, R4, 0x30, PT ;  /* 0x0000003004047817 */ /* 0x000fe20003800200 */
[----:B------:R-:W-:Y:S02]  /*1060*/  IMAD.IADD R109, R119, 0x1, R6 ;  /* 0x00000001776d7824 */ /* 0x000fe400078e0206 */
[----:B------:R-:W-:Y:S02]  /*1070*/  IMAD.MOV.U32 R108, RZ, RZ, R118 ;  /* 0x000000ffff6c7224 */ /* 0x000fe400078e0076 */
[----:B------:R-:W-:Y:S02]  /*1080*/  IMAD.IADD R4, R4, 0x1, -R105 ;  /* 0x0000000104047824 */ /* 0x000fe400078e0a69 */
[C---:B------:R-:W-:Y:S02]  /*1090*/  IMAD.SHL.U32 R34, R26.reuse, 0x4, RZ ;  /* 0x000000041a227824 */ /* 0x040fe400078e00ff */
[----:B------:R-:W-:Y:S01]  /*10a0*/  IMAD.SHL.U32 R26, R26, 0x8, RZ ;  /* 0x000000081a1a7824 */ /* 0x000fe200078e00ff */
[----:B------:R-:W-:-:S02]  /*10b0*/  ISETP.GE.AND P1, PT, R4, 0x1, PT ;  /* 0x000000010400780c */ /* 0x000fc40003f26270 */
[----:B------:R-:W-:Y:S02]  /*10c0*/  ISETP.GT.AND P0, PT, R4, 0x20, PT ;  /* 0x000000200400780c */ /* 0x000fe40003f04270 */
[----:B------:R-:W-:Y:S01]  /*10d0*/  SHF.R.S32.HI R4, RZ, 0x3, R2 ;  /* 0x00000003ff047819 */ /* 0x000fe20000011402 */
[----:B------:R-:W-:Y:S01]  /*10e0*/  IMAD.WIDE.U32 R2, R41, UR8, R108 ;  /* 0x0000000829027c25 */ /* 0x000fe2000f8e006c */
[----:B------:R-:W-:Y:S02]  /*10f0*/  IADD3 R37, R34, 0x10, RZ ;  /* 0x0000001022257810 */ /* 0x000fe40007ffe0ff */
[----:B------:R-:W-:Y:S01]  /*1100*/  SHF.R.S32.HI R27, RZ, 0x1f, R26 ;  /* 0x0000001fff1b7819 */ /* 0x000fe2000001141a */
[----:B------:R-:W-:Y:S01]  /*1110*/  IMAD.SHL.U32 R4, R4, 0x40, RZ ;  /* 0x0000004004047824 */ /* 0x000fe200078e00ff */
[C---:B------:R-:W-:Y:S01]  /*1120*/  IADD3 R36, R34.reuse, 0x20, RZ ;  /* 0x0000002022247810 */ /* 0x040fe20007ffe0ff */
[----:B------:R-:W-:Y:S01]  /*1130*/  IMAD.IADD R3, R3, 0x1, R5 ;  /* 0x0000000103037824 */ /* 0x000fe200078e0205 */
[----:B------:R-:W-:Y:S01]  /*1140*/  LOP3.LUT R5, R7, 0x7fffffe, RZ, 0xc0, !PT ;  /* 0x07fffffe07057812 */ /* 0x000fe200078ec0ff */
[----:B------:R-:W-:Y:S01]  /*1150*/  IMAD.IADD R28, R34, 0x1, R37 ;  /* 0x00000001221c7824 */ /* 0x000fe200078e0225 */
[----:B------:R-:W-:Y:S01]  /*1160*/  LOP3.LUT R4, R4, 0xc0, RZ, 0xc0, !PT ;  /* 0x000000c004047812 */ /* 0x000fe200078ec0ff */
[----:B------:R-:W-:Y:S01]  /*1170*/  IMAD.IADD R29, R34, 0x1, R36 ;  /* 0x00000001221d7824 */ /* 0x000fe200078e0224 */
[----:B------:R-:W-:Y:S01]  /*1180*/  @P1 LEA R6, P2, R2, c[0x0][0x220], 0x1 ;  /* 0x0000880002061a11 */ /* 0x000fe200078408ff */
[----:B------:R-:W-:Y:S01]  /*1190*/  IMAD.IADD R10, R105, 0x1, -R5 ;  /* 0x00000001690a7824 */ /* 0x000fe200078e0a05 */
[----:B------:R-:W-:-:S02]  /*11a0*/  LOP3.LUT R11, R4, 0x18, R12, 0xf8, !PT ;  /* 0x00000018040b7812 */ /* 0x000fc400078ef80c */
[----:B------:R-:W-:Y:S01]  /*11b0*/  SHF.R.U32.HI R9, RZ, 0x3, R4 ;  /* 0x00000003ff097819 */ /* 0x000fe20000011604 */
[----:B------:R-:W-:Y:S01]  /*11c0*/  IMAD R10, R10, 0x20, R8 ;  /* 0x000000200a0a7824 */ /* 0x000fe200078e0208 */
[----:B------:R-:W-:Y:S02]  /*11d0*/  IADD3 R8, R12, 0x20, RZ ;  /* 0x000000200c087810 */ /* 0x000fe40007ffe0ff */
[----:B------:R-:W-:Y:S02]  /*11e0*/  LOP3.LUT R9, R11, R9, RZ, 0x3c, !PT ;  /* 0x000000090b097212 */ /* 0x000fe400078e3cff */
[----:B------:R-:W-:Y:S02]  /*11f0*/  ISETP.GE.AND P5, PT, R8, c[0x0][0x1d4], PT ;  /* 0x0000750008007a0c */ /* 0x000fe40003fa6270 */
[----:B------:R-:W-:Y:S01]  /*1200*/  @P1 LEA.HI.X R7, R2, c[0x0][0x224], R3, 0x1, P2 ;  /* 0x0000890002071a11 */ /* 0x000fe200010f0c03 */
[----:B------:R-:W-:Y:S01]  /*1210*/  IMAD.IADD R8, R10, 0x1, R9 ;  /* 0x000000010a087824 */ /* 0x000fe200078e0209 */
[----:B------:R-:W-:Y:S01]  /*1220*/  @P0 IADD3 R2, P2, R2, UR11, RZ ;  /* 0x0000000b02020c10 */ /* 0x000fe2000ff5e0ff */
[----:B------:R-:W-:Y:S01]  /*1230*/  IMAD.IADD R9, R150, 0x1, R16 ;  /* 0x0000000196097824 */ /* 0x000fe200078e0210 */
[----:B------:R-:W-:Y:S01]  /*1240*/  SHF.R.S32.HI R35, RZ, 0x1f, R34 ;  /* 0x0000001fff237819 */ /* 0x000fe20000011422 */
[----:B------:R-:W-:Y:S01]  /*1250*/  IMAD.SHL.U32 R86, R8, 0x2, RZ ;  /* 0x0000000208567824 */ /* 0x000fe200078e00ff */
[----:B------:R-:W-:Y:S01]  /*1260*/  IADD3 R8, R12, 0x40, RZ ;  /* 0x000000400c087810 */ /* 0x000fe20007ffe0ff */
[----:B------:R-:W-:Y:S01]  /*1270*/  IMAD R16, R23, c[0x0][0x210], RZ ;  /* 0x0000840017107a24 */ /* 0x000fe200078e02ff */
[----:B------:R-:W-:-:S02]  /*1280*/  SHF.R.S32.HI R11, RZ, 0x1f, R9 ;  /* 0x0000001fff0b7819 */ /* 0x000fc40000011409 */
[----:B------:R-:W-:Y:S01]  /*1290*/  ISETP.GE.AND P4, PT, R8, c[0x0][0x1d4], PT ;  /* 0x0000750008007a0c */ /* 0x000fe20003f86270 */
[----:B------:R-:W-:Y:S01]  /*12a0*/  @!PT LDS RZ, [RZ] ;  /* 0x00000000fffff984 */ /* 0x000fe20000000800 */
[----:B------:R-:W-:Y:S01]  /*12b0*/  @!PT LDS RZ, [RZ] ;  /* 0x00000000fffff984 */ /* 0x000fe20000000800 */
[----:B------:R-:W-:Y:S01]  /*12c0*/  @!PT LDS RZ, [RZ] ;  /* 0x00000000fffff984 */ /* 0x000fe20000000800 */
[----:B------:R1:W-:Y:S01]  /*12d0*/  @P1 LDGSTS.E.BYPASS.LTC128B.128 [R86+0x3c80], [R6.64], !P6 ;  /* 0x03c8000006561fae */ /* 0x0003e2000f101d4c */
[----:B------:R-:W-:Y:S01]  /*12e0*/  @P0 IADD3.X R5, R3, UR10, RZ, P2, !PT ;  /* 0x0000000a03050c10 */ /* 0x000fe200097fe4ff */
[----:B------:R-:W-:Y:S01]  /*12f0*/  IMAD R8, R11, c[0x0][0x1e0], RZ ;  /* 0x000078000b087a24 */ /* 0x000fe200078e02ff */
[----:B------:R-:W-:Y:S01]  /*1300*/  @P0 LEA R4, P2, R2, c[0x0][0x220], 0x1 ;  /* 0x0000880002040a11 */ /* 0x000fe200078408ff */
[----:B------:R1:W-:Y:S01]  /*1310*/  @P1 LDGSTS.E.BYPASS.LTC128B.128 [R86+0x4880], [R6.64+0x40], !P5 ;  /* 0x0488004006561fae */ /* 0x0003e2000e901d4c */
[----:B------:R-:W-:Y:S01]  /*1320*/  IMAD R16, R19, c[0x0][0x214], R16 ;  /* 0x0000850013107a24 */ /* 0x000fe200078e0210 */
[----:B------:R-:W-:Y:S01]  /*1330*/  IADD3 R97, R26, 0x30, RZ ;  /* 0x000000301a617810 */ /* 0x000fe20007ffe0ff */
[----:B------:R-:W-:Y:S01]  /*1340*/  IMAD R8, R9, c[0x0][0x1e4], R8 ;  /* 0x0000790009087a24 */ /* 0x000fe200078e0208 */
[----:B------:R-:W-:Y:S02]  /*1350*/  @P0 LEA.HI.X R5, R2, c[0x0][0x224], R5, 0x1, P2 ;  /* 0x0000890002050a11 */ /* 0x000fe400010f0c05 */
[----:B------:R-:W-:-:S02]  /*1360*/  ISETP.NE.AND P2, PT, R17, RZ, PT ;  /* 0x000000ff1100720c */ /* 0x000fc40003f45270 */
[----:B------:R1:W-:Y:S01]  /*1370*/  @P1 LDGSTS.E.BYPASS.LTC128B.128 [R86+0x5480], [R6.64+0x80], !P4 ;  /* 0x0548008006561fae */ /* 0x0003e2000e101d4c */
[C---:B------:R-:W-:Y:S02]  /*1380*/  IADD3 R96, R26.reuse, 0x40, RZ ;  /* 0x000000401a607810 */ /* 0x040fe40007ffe0ff */
[----:B------:R-:W-:Y:S01]  /*1390*/  IADD3 R95, R26, 0x50, RZ ;  /* 0x000000501a5f7810 */ /* 0x000fe20007ffe0ff */
[----:B------:R2:W-:Y:S04]  /*13a0*/  @P0 LDGSTS.E.BYPASS.LTC128B.128 [R86+0x4480], [R4.64], !P6 ;  /* 0x0448000004560fae */ /* 0x0005e8000f101d4c */
[----:B------:R2:W-:Y:S04]  /*13b0*/  @P0 LDGSTS.E.BYPASS.LTC128B.128 [R86+0x5080], [R4.64+0x40], !P5 ;  /* 0x0508004004560fae */ /* 0x0005e8000e901d4c */
[----:B------:R2:W-:Y:S04]  /*13c0*/  @P0 LDGSTS.E.BYPASS.LTC128B.128 [R86+0x5c80], [R4.64+0x80], !P4 ;  /* 0x05c8008004560fae */ /* 0x0005e8000e101d4c */
[----:B------:R-:W0:Y:S01]  /*13d0*/  LDGDEPBAR ;  /* 0x00000000000079af */ /* 0x000e220000000000 */
[----:B-1----:R-:W-:-:S04]  /*13e0*/  IMAD.WIDE.U32 R6, R9, c[0x0][0x1e0], RZ ;  /* 0x0000780009067a25 */ /* 0x002fc800078e00ff */
[----:B------:R-:W-:Y:S02]  /*13f0*/  IMAD.IADD R7, R7, 0x1, R8 ;  /* 0x0000000107077824 */ /* 0x000fe400078e0208 */
[----:B------:R-:W-:Y:S02]  /*1400*/  IMAD R8, R23, c[0x0][0x1e8], RZ ;  /* 0x00007a0017087a24 */ /* 0x000fe400078e02ff */
[----:B------:R-:W-:-:S04]  /*1410*/  IMAD.WIDE.U32 R6, R19, c[0x0][0x1e8], R6 ;  /* 0x00007a0013067a25 */ /* 0x000fc800078e0006 */
[----:B------:R-:W-:Y:S01]  /*1420*/  IMAD R8, R19, c[0x0][0x1ec], R8 ;  /* 0x00007b0013087a24 */ /* 0x000fe200078e0208 */
[----:B--2---:R-:W-:-:S03]  /*1430*/  LEA.HI R4, R94, R94, RZ, 0x1 ;  /* 0x0000005e5e047211 */ /* 0x004fc600078f08ff */
[----:B------:R-:W-:Y:S01]  /*1440*/  IMAD.IADD R7, R7, 0x1, R8 ;  /* 0x0000000107077824 */ /* 0x000fe200078e0208 */
[----:B------:R-:W-:-:S05]  /*1450*/  LOP3.LUT R4, R4, 0x7fffffe, RZ, 0xc0, !PT ;  /* 0x07fffffe04047812 */ /* 0x000fca00078ec0ff */
[----:B------:R-:W-:Y:S02]  /*1460*/  IMAD.IADD R4, R94, 0x1, -R4 ;  /* 0x000000015e047824 */ /* 0x000fe400078e0a04 */
[--C-:B---3--:R-:W-:Y:S01]  /*1470*/  @P3 IMAD.MOV.U32 R2, RZ, RZ, R15.reuse ;  /* 0x000000ffff023224 */ /* 0x108fe200078e000f */
[----:B------:R-:W-:Y:S01]  /*1480*/  @P3 SHF.R.S32.HI R3, RZ, 0x1f, R15 ;  /* 0x0000001fff033819 */ /* 0x000fe2000001140f */
[----:B------:R-:W-:Y:S01]  /*1490*/  @!P3 IMAD.MOV.U32 R2, RZ, RZ, R21 ;  /* 0x000000ffff02b224 */ /* 0x000fe200078e0015 */
[----:B------:R-:W-:Y:S01]  /*14a0*/  SHF.R.S32.HI R15, RZ, 0x1f, R94 ;  /* 0x0000001fff0f7819 */ /* 0x000fe2000001145e */
[----:B------:R-:W-:Y:S02]  /*14b0*/  @!P3 IMAD.MOV.U32 R3, RZ, RZ, R14 ;  /* 0x000000ffff03b224 */ /* 0x000fe400078e000e */
[----:B------:R-:W-:Y:S01]  /*14c0*/  IMAD.SHL.U32 R14, R155, 0x2, RZ ;  /* 0x000000029b0e7824 */ /* 0x000fe200078e00ff */
[----:B------:R-:W-:Y:S02]  /*14d0*/  SEL R42, R2, RZ, !P2 ;  /* 0x000000ff022a7207 */ /* 0x000fe40005000000 */
[----:B------:R-:W-:-:S02]  /*14e0*/  LEA.HI R2, R18, R20, RZ, 0x4 ;  /* 0x0000001412027211 */ /* 0x000fc400078f20ff */
[----:B------:R-:W-:Y:S01]  /*14f0*/  SEL R45, R3, RZ, !P2 ;  /* 0x000000ff032d7207 */ /* 0x000fe20005000000 */
[----:B------:R-:W-:Y:S01]  /*1500*/  IMAD R3, R15, c[0x0][0x1e0], RZ ;  /* 0x000078000f037a24 */ /* 0x000fe200078e02ff */
[----:B------:R-:W-:Y:S01]  /*1510*/  IADD3 R20, -R14, c[0x0][0x1d4], RZ ;  /* 0x000075000e147a10 */ /* 0x000fe20007ffe1ff */
[----:B------:R-:W-:Y:S02]  /*1520*/  IMAD.SHL.U32 R10, R2, 0x10, RZ ;  /* 0x00000010020a7824 */ /* 0x000fe400078e00ff */
[----:B------:R-:W-:Y:S02]  /*1530*/  IMAD R2, R45, c[0x0][0x1f0], RZ ;  /* 0x00007c002d027a24 */ /* 0x000fe400078e02ff */
[----:B------:R-:W-:Y:S02]  /*1540*/  IMAD R3, R94, c[0x0][0x1e4], R3 ;  /* 0x000079005e037a24 */ /* 0x000fe400078e0203 */
[----:B------:R-:W-:-:S04]  /*1550*/  IMAD.WIDE.U32 R90, R42, c[0x0][0x1f0], R6 ;  /* 0x00007c002a5a7a25 */ /* 0x000fc800078e0006 */
[----:B------:R-:W-:Y:S01]  /*1560*/  IMAD R2, R42, c[0x0][0x1f4], R2 ;  /* 0x00007d002a027a24 */ /* 0x000fe200078e0202 */
[----:B------:R-:W-:Y:S01]  /*1570*/  BAR.SYNC.DEFER_BLOCKING 0x0 ;  /* 0x0000000000007b1d */ /* 0x000fe20000010000 */
[----:B------:R-:W-:Y:S01]  /*1580*/  IMAD.IADD R141, R157, 0x1, R3 ;  /* 0x000000019d8d7824 */ /* 0x000fe200078e0203 */
[----:B------:R-:W-:Y:S01]  /*1590*/  IADD3 R147, P1, P0, R90, R156, R26 ;  /* 0x0000009c5a937210 */ /* 0x000fe2000783e01a */
[----:B------:R-:W-:Y:S01]  /*15a0*/  IMAD.IADD R92, R91, 0x1, R2 ;  /* 0x000000015b5c7824 */ /* 0x000fe200078e0202 */
[----:B------:R-:W-:Y:S01]  /*15b0*/  LOP3.LUT R2, R10, 0xffffff00, RZ, 0xc0, !PT ;  /* 0xffffff000a027812 */ /* 0x000fe200078ec0ff */
[----:B------:R-:W-:-:S03]  /*15c0*/  IMAD.WIDE.U32 R6, R94, c[0x0][0x280], R34 ;  /* 0x0000a0005e067a25 */ /* 0x000fc600078e0022 */
[----:B------:R-:W-:Y:S01]  /*15d0*/  IADD3.X R146, R92, R141, R27, P1, P0 ;  /* 0x0000008d5c927210 */ /* 0x000fe20000fe041b */
[----:B------:R-:W-:Y:S01]  /*15e0*/  IMAD.MOV.U32 R32, RZ, RZ, R6 ;  /* 0x000000ffff207224 */ /* 0x000fe200078e0006 */
[----:B------:R-:W-:Y:S01]  /*15f0*/  ISETP.GE.AND P0, PT, R26, c[0x0][0x27c], PT ;  /* 0x00009f001a007a0c */ /* 0x000fe20003f06270 */
[----:B------:R-:W-:Y:S01]  /*1600*/  IMAD R4, R4, 0x20, R2 ;  /* 0x0000002004047824 */ /* 0x000fe200078e0202 */
[----:B------:R-:W-:Y:S01]  /*1610*/  ISETP.GE.AND P1, PT, R28, c[0x0][0x27c], PT ;  /* 0x00009f001c007a0c */ /* 0x000fe20003f26270 */
[----:B------:R-:W-:Y:S01]  /*1620*/  IMAD.WIDE.U32 R2, R94, c[0x0][0x290], R34 ;  /* 0x0000a4005e027a25 */ /* 0x000fe200078e0022 */
[----:B------:R-:W-:Y:S02]  /*1630*/  SEL R5, RZ, c[0x0][0x27c], !P0 ;  /* 0x00009f00ff057a07 */ /* 0x000fe40004000000 */
[-C--:B------:R-:W-:Y:S01]  /*1640*/  SEL R8, R14, R20.reuse, !P0 ;  /* 0x000000140e087207 */ /* 0x080fe20004000000 */
[----:B------:R-:W-:Y:S01]  /*1650*/  IMAD.MOV.U32 R30, RZ, RZ, R2 ;  /* 0x000000ffff1e7224 */ /* 0x000fe200078e0002 */
[----:B------:R-:W-:Y:S01]  /*1660*/  ISETP.GE.AND P0, PT, R29, c[0x0][0x27c], PT ;  /* 0x00009f001d007a0c */ /* 0x000fe20003f06270 */
[----:B------:R-:W-:Y:S01]  /*1670*/  IMAD.IADD R5, R26, 0x1, R5 ;  /* 0x000000011a057824 */ /* 0x000fe200078e0205 */
[----:B------:R-:W-:-:S02]  /*1680*/  SEL R17, R14, R20, !P1 ;  /* 0x000000140e117207 */ /* 0x000fc40004800000 */
[----:B------:R-:W-:Y:S01]  /*1690*/  SEL R20, R14, R20, !P0 ;  /* 0x000000140e147207 */ /* 0x000fe20004000000 */
[----:B------:R-:W-:Y:S01]  /*16a0*/  IMAD R14, R15, c[0x0][0x280], RZ ;  /* 0x0000a0000f0e7a24 */ /* 0x000fe200078e02ff */
[----:B------:R-:W-:Y:S02]  /*16b0*/  SEL R43, RZ, c[0x0][0x27c], !P0 ;  /* 0x00009f00ff2b7a07 */ /* 0x000fe40004000000 */
[----:B------:R-:W-:Y:S01]  /*16c0*/  IADD3 R145, P0, R9, R94, RZ ;  /* 0x0000005e09917210 */ /* 0x000fe20007f1e0ff */
[----:B------:R-:W-:Y:S01]  /*16d0*/  IMAD R14, R94, c[0x0][0x284], R14 ;  /* 0x0000a1005e0e7a24 */ /* 0x000fe200078e020e */
[----:B------:R-:W-:Y:S02]  /*16e0*/  SHF.R.S32.HI R9, RZ, 0x1f, R5 ;  /* 0x0000001fff097819 */ /* 0x000fe40000011405 */
[----:B------:R-:W-:Y:S01]  /*16f0*/  SHF.R.S32.HI R10, RZ, 0x1f, R8 ;  /* 0x0000001fff0a7819 */ /* 0x000fe20000011408 */
[----:B------:R-:W-:Y:S01]  /*1700*/  IMAD.X R144, R11, 0x1, R15, P0 ;  /* 0x000000010b907824 */ /* 0x000fe200000e060f */
[-C--:B------:R-:W-:Y:S01]  /*1710*/  LEA.HI R21, R9, R5.reuse, RZ, 0x3 ;  /* 0x0000000509157211 */ /* 0x080fe200078f18ff */
[----:B------:R-:W-:Y:S01]  /*1720*/  IMAD R15, R15, c[0x0][0x290], RZ ;  /* 0x0000a4000f0f7a24 */ /* 0x000fe200078e02ff */
[----:B------:R-:W-:Y:S01]  /*1730*/  LEA.HI R39, R9, R5, RZ, 0x5 ;  /* 0x0000000509277211 */ /* 0x000fe200078f28ff */
[----:B------:R-:W-:Y:S01]  /*1740*/  IMAD.IADD R33, R7, 0x1, R14 ;  /* 0x0000000107217824 */ /* 0x000fe200078e020e */
[----:B------:R-:W-:Y:S01]  /*1750*/  LEA.HI R38, R10, R8, RZ, 0x4 ;  /* 0x000000080a267211 */ /* 0x000fe200078f20ff */
[----:B------:R-:W-:Y:S01]  /*1760*/  IMAD R5, R23, c[0x0][0x260], RZ ;  /* 0x0000980017057a24 */ /* 0x000fe200078e02ff */
[----:B------:R-:W-:Y:S01]  /*1770*/  SEL R40, RZ, c[0x0][0x27c], !P1 ;  /* 0x00009f00ff287a07 */ /* 0x000fe20004800000 */
[----:B------:R-:W-:Y:S01]  /*1780*/  IMAD.WIDE.U32 R6, R19, c[0x0][0x210], R26 ;  /* 0x0000840013067a25 */ /* 0x000fe200078e001a */
[----:B------:R-:W-:-:S02]  /*1790*/  LOP3.LUT R122, R21, 0xfffffff8, RZ, 0xc0, !PT ;  /* 0xfffffff8157a7812 */ /* 0x000fc400078ec0ff */
[----:B------:R-:W-:Y:S01]  /*17a0*/  ISETP.GE.AND P1, PT, R155, 0x1, PT ;  /* 0x000000019b00780c */ /* 0x000fe20003f26270 */
[----:B------:R-:W-:Y:S01]  /*17b0*/  IMAD R15, R94, c[0x0][0x294], R15 ;  /* 0x0000a5005e0f7a24 */ /* 0x000fe200078e020f */
[----:B------:R-:W-:Y:S01]  /*17c0*/  SHF.R.S32.HI R136, RZ, 0x1f, R122 ;  /* 0x0000001fff887819 */ /* 0x000fe2000001147a */
[C---:B------:R-:W-:Y:S02]  /*17d0*/  IMAD R5, R19.reuse, c[0x0][0x264], R5 ;  /* 0x0000990013057a24 */ /* 0x040fe400078e0205 */
[----:B------:R-:W-:-:S04]  /*17e0*/  IMAD.WIDE.U32 R8, R19, c[0x0][0x260], R12 ;  /* 0x0000980013087a25 */ /* 0x000fc800078e000c */
[----:B------:R-:W-:Y:S01]  /*17f0*/  IMAD.IADD R19, R7, 0x1, R16 ;  /* 0x0000000107137824 */ /* 0x000fe200078e0210 */
[----:B------:R-:W-:Y:S01]  /*1800*/  SHF.R.S32.HI R7, RZ, 0x1f, R105 ;  /* 0x0000001fff077819 */ /* 0x000fe20000011469 */
[----:B------:R-:W-:Y:S02]  /*1810*/  IMAD.IADD R31, R3, 0x1, R15 ;  /* 0x00000001031f7824 */ /* 0x000fe400078e020f */
[----:B------:R-:W-:Y:S01]  /*1820*/  IMAD.WIDE.U32 R2, R94, c[0x0][0x290], R26 ;  /* 0x0000a4005e027a25 */ /* 0x000fe200078e001a */
[----:B------:R-:W-:-:S03]  /*1830*/  LEA.HI R7, R7, R105, RZ, 0x2 ;  /* 0x0000006907077211 */ /* 0x000fc600078f10ff */
[----:B------:R-:W-:Y:S01]  /*1840*/  IMAD.IADD R23, R15, 0x1, R3 ;  /* 0x000000010f177824 */ /* 0x000fe200078e0203 */
[----:B------:R-:W-:Y:S01]  /*1850*/  LOP3.LUT R7, R7, 0xfffffffc, RZ, 0xc0, !PT ;  /* 0xfffffffc07077812 */ /* 0x000fe200078ec0ff */
[----:B------:R-:W-:Y:S01]  /*1860*/  IMAD.IADD R3, R9, 0x1, R5 ;  /* 0x0000000109037824 */ /* 0x000fe200078e0205 */
[----:B------:R-:W-:Y:S01]  /*1870*/  SHF.R.S32.HI R5, RZ, 0x1f, R17 ;  /* 0x0000001fff057819 */ /* 0x000fe20000011411 */
[----:B------:R-:W-:Y:S02]  /*1880*/  IMAD.MOV.U32 R18, RZ, RZ, R6 ;  /* 0x000000ffff127224 */ /* 0x000fe400078e0006 */
[----:B------:R-:W-:Y:S01]  /*1890*/  IMAD.MOV.U32 R22, RZ, RZ, R2 ;  /* 0x000000ffff167224 */ /* 0x000fe200078e0002 */
[----:B------:R-:W-:Y:S01]  /*18a0*/  LEA.HI R17, R5, R17, RZ, 0x4 ;  /* 0x0000001105117211 */ /* 0x000fe200078f20ff */
[----:B------:R-:W-:Y:S02]  /*18b0*/  IMAD R6, R44, c[0x0][0x268], RZ ;  /* 0x00009a002c067a24 */ /* 0x000fe400078e02ff */
[----:B------:R-:W-:Y:S01]  /*18c0*/  IMAD.MOV.U32 R2, RZ, RZ, R8 ;  /* 0x000000ffff027224 */ /* 0x000fe200078e0008 */
[----:B------:R-:W-:Y:S01]  /*18d0*/  SHF.R.S32.HI R8, RZ, 0x1f, R20 ;  /* 0x0000001fff087819 */ /* 0x000fe20000011414 */
[----:B------:R-:W-:Y:S01]  /*18e0*/  IMAD.IADD R5, R40, 0x1, R28 ;  /* 0x0000000128057824 */ /* 0x000fe200078e021c */
[----:B------:R-:W-:Y:S01]  /*18f0*/  IADD3 R40, R34, 0x8, RZ ;  /* 0x0000000822287810 */ /* 0x000fe20007ffe0ff */
[----:B------:R-:W-:Y:S01]  /*1900*/  IMAD.IADD R7, R105, 0x1, -R7 ;  /* 0x0000000169077824 */ /* 0x000fe200078e0a07 */
[----:B------:R-:W-:Y:S01]  /*1910*/  LEA.HI R20, R8, R20, RZ, 0x4 ;  /* 0x0000001408147211 */ /* 0x000fe200078f20ff */
[C---:B------:R-:W-:Y:S01]  /*1920*/  IMAD R104, R100.reuse, c[0x0][0x26c], R6 ;  /* 0x00009b0064687a24 */ /* 0x040fe200078e0206 */
[----:B------:R-:W-:Y:S01]  /*1930*/  SHF.R.S32.HI R6, RZ, 0x1f, R5 ;  /* 0x0000001fff067819 */ /* 0x000fe20000011405 */
[----:B------:R-:W-:Y:S01]  /*1940*/  IMAD.WIDE.U32 R100, R100, c[0x0][0x268], R2 ;  /* 0x00009a0064647a25 */ /* 0x000fe200078e0002 */
[----:B------:R-:W-:-:S02]  /*1950*/  LOP3.LUT P0, RZ, R7, 0x2, RZ, 0xc0, !PT ;  /* 0x0000000207ff7812 */ /* 0x000fc4000780c0ff */
[CC--:B------:R-:W-:Y:S01]  /*1960*/  LEA.HI R8, R6.reuse, R5.reuse, RZ, 0x5 ;  /* 0x0000000506087211 */ /* 0x0c0fe200078f28ff */
[----:B------:R-:W-:Y:S01]  /*1970*/  IMAD.SHL.U32 R2, R7, 0x40, RZ ;  /* 0x0000004007027824 */ /* 0x000fe200078e00ff */
[----:B------:R-:W-:Y:S01]  /*1980*/  LEA.HI R15, R6, R5, RZ, 0x3 ;  /* 0x00000005060f7211 */ /* 0x000fe200078f18ff */
[----:B------:R-:W-:Y:S01]  /*1990*/  IMAD.WIDE.U32 R10, R94, c[0x0][0x280], R26 ;  /* 0x0000a0005e0a7a25 */ /* 0x000fe200078e001a */
[----:B------:R-:W-:Y:S02]  /*19a0*/  SHF.R.S32.HI R8, RZ, 0x5, R8 ;  /* 0x00000005ff087819 */ /* 0x000fe40000011408 */
[----:B------:R-:W-:Y:S01]  /*19b0*/  LOP3.LUT R2, R2, 0xc0, RZ, 0xc0, !PT ;  /* 0x000000c002027812 */ /* 0x000fe200078ec0ff */
[----:B------:R-:W-:Y:S01]  /*19c0*/  IMAD.IADD R25, R14, 0x1, R11 ;  /* 0x000000010e197824 */ /* 0x000fe200078e020b */
[----:B------:R-:W-:Y:S01]  /*19d0*/  SHF.R.S32.HI R11, RZ, 0x5, R39 ;  /* 0x00000005ff0b7819 */ /* 0x000fe20000011427 */
[----:B------:R-:W-:Y:S01]  /*19e0*/  IMAD.MOV.U32 R24, RZ, RZ, R10 ;  /* 0x000000ffff187224 */ /* 0x000fe200078e000a */
[----:B------:R-:W-:Y:S01]  /*19f0*/  SHF.R.U32.HI R3, RZ, 0x3, R2 ;  /* 0x00000003ff037819 */ /* 0x000fe20000011602 */
[----:B------:R-:W-:Y:S01]  /*1a00*/  IMAD.IADD R6, R43, 0x1, R29 ;  /* 0x000000012b067824 */ /* 0x000fe200078e021d */
[C---:B------:R-:W-:Y:S01]  /*1a10*/  LOP3.LUT R9, R2.reuse, 0x18, R21, 0xf8, !PT ;  /* 0x0000001802097812 */ /* 0x040fe200078ef815 */
[----:B------:R-:W-:Y:S01]  /*1a20*/  IMAD R12, R11, 0x600, R4 ;  /* 0x000006000b0c7824 */ /* 0x000fe200078e0204 */
[----:B------:R-:W-:Y:S01]  /*1a30*/  LOP3.LUT R10, R2, 0x18, R15, 0xf8, !PT ;  /* 0x00000018020a7812 */ /* 0x000fe200078ef80f */
[----:B------:R-:W-:Y:S01]  /*1a40*/  IMAD.WIDE.U32 R116, R42, c[0x0][0x218], R18 ;  /* 0x000086002a747a25 */ /* 0x000fe200078e0012 */
[----:B------:R-:W-:-:S02]  /*1a50*/  SHF.R.S32.HI R5, RZ, 0x4, R38 ;  /* 0x00000004ff057819 */ /* 0x000fc40000011426 */
[-C--:B------:R-:W-:Y:S01]  /*1a60*/  LOP3.LUT R11, R9, R3.reuse, RZ, 0x3c, !PT ;  /* 0x00000003090b7212 */ /* 0x080fe200078e3cff */
[----:B------:R-:W-:Y:S01]  /*1a70*/  IMAD R9, R8, 0x600, R4 ;  /* 0x0000060008097824 */ /* 0x000fe200078e0204 */
[----:B------:R-:W-:Y:S01]  /*1a80*/  LOP3.LUT R8, R10, R3, RZ, 0x3c, !PT ;  /* 0x000000030a087212 */ /* 0x000fe200078e3cff */
[----:B-----5:R-:W-:Y:S01]  /*1a90*/  IMAD.WIDE.U32 R114, R149, c[0x0][0x280], R32 ;  /* 0x0000a00095727a25 */ /* 0x020fe200078e0020 */
[----:B------:R-:W-:Y:S02]  /*1aa0*/  SHF.R.S32.HI R7, RZ, 0x1f, R6 ;  /* 0x0000001fff077819 */ /* 0x000fe40000011406 */
[----:B------:R-:W-:Y:S01]  /*1ab0*/  LEA.HI.SX32 R5, R21, R5, 0x1d ;  /* 0x0000000515057211 */ /* 0x000fe200078feaff */
[----:B------:R-:W-:Y:S01]  /*1ac0*/  IMAD.IADD R132, R9, 0x1, R8 ;  /* 0x0000000109847824 */ /* 0x000fe200078e0208 */
[CC--:B------:R-:W-:Y:S01]  /*1ad0*/  LEA.HI R14, R7.reuse, R6.reuse, RZ, 0x3 ;  /* 0x00000006070e7211 */ /* 0x0c0fe200078f18ff */
[----:B------:R-:W-:Y:S01]  /*1ae0*/  IMAD.IADD R133, R12, 0x1, R11 ;  /* 0x000000010c857824 */ /* 0x000fe200078e020b */
[----:B------:R-:W-:Y:S01]  /*1af0*/  LEA.HI R13, R7, R6, RZ, 0x5 ;  /* 0x00000006070d7211 */ /* 0x000fe200078f28ff */
[----:B------:R-:W-:Y:S01]  /*1b00*/  IMAD.SHL.U32 R102, R5, 0x8, RZ ;  /* 0x0000000805667824 */ /* 0x000fe200078e00ff */
[----:B------:R-:W-:Y:S01]  /*1b10*/  SHF.R.S32.HI R8, RZ, 0x1f, R5 ;  /* 0x0000001fff087819 */ /* 0x000fe20000011405 */
[----:B------:R-:W-:Y:S01]  /*1b20*/  IMAD.WIDE.U32 R112, R149, c[0x0][0x280], R24 ;  /* 0x0000a00095707a25 */ /* 0x000fe200078e0018 */
[----:B------:R-:W-:-:S02]  /*1b30*/  SHF.R.S32.HI R6, RZ, 0x4, R17 ;  /* 0x00000004ff067819 */ /* 0x000fc40000011411 */
[----:B------:R-:W-:Y:S01]  /*1b40*/  SHF.R.S32.HI R9, RZ, 0x4, R20 ;  /* 0x00000004ff097819 */ /* 0x000fe20000011414 */
[C---:B------:R-:W-:Y:S01]  /*1b50*/  IMAD.WIDE.U32 R110, R149.reuse, c[0x0][0x290], R30 ;  /* 0x0000a400956e7a25 */ /* 0x040fe200078e001e */
[----:B------:R-:W-:Y:S02]  /*1b60*/  LOP3.LUT R7, R2, 0x8, R26, 0xf8, !PT ;  /* 0x0000000802077812 */ /* 0x000fe400078ef81a */
[----:B------:R-:W-:Y:S01]  /*1b70*/  LEA.HI R10, R8, R5, RZ, 0x2 ;  /* 0x00000005080a7211 */ /* 0x000fe200078f10ff */
[----:B------:R-:W-:Y:S01]  /*1b80*/  IMAD.WIDE.U32 R106, R149, c[0x0][0x290], R22 ;  /* 0x0000a400956a7a25 */ /* 0x000fe200078e0016 */
[----:B------:R-:W-:Y:S02]  /*1b90*/  LEA.HI.SX32 R6, R15, R6, 0x1d ;  /* 0x000000060f067211 */ /* 0x000fe400078feaff */
[----:B------:R-:W-:Y:S01]  /*1ba0*/  SHF.R.S32.HI R11, RZ, 0x5, R13 ;  /* 0x00000005ff0b7819 */ /* 0x000fe2000001140d */
[----:B------:R-:W-:Y:S01]  /*1bb0*/  IMAD.IADD R104, R101, 0x1, R104 ;  /* 0x0000000165687824 */ /* 0x000fe200078e0268 */
[----:B------:R-:W-:Y:S01]  /*1bc0*/  LEA.HI.SX32 R5, R14, R9, 0x1d ;  /* 0x000000090e057211 */ /* 0x000fe200078feaff */
[----:B------:R-:W-:Y:S01]  /*1bd0*/  IMAD.SHL.U32 R99, R6, 0x8, RZ ;  /* 0x0000000806637824 */ /* 0x000fe200078e00ff */
[-C--:B------:R-:W-:Y:S01]  /*1be0*/  LOP3.LUT R87, R7, R3.reuse, RZ, 0x3c, !PT ;  /* 0x0000000307577212 */ /* 0x080fe200078e3cff */
[----:B------:R-:W-:Y:S01]  /*1bf0*/  IMAD R13, R11, 0x600, R4 ;  /* 0x000006000b0d7824 */ /* 0x000fe200078e0204 */
[----:B------:R-:W-:Y:S01]  /*1c00*/  LOP3.LUT R8, R2, 0x18, R14, 0xf8, !PT ;  /* 0x0000001802087812 */ /* 0x000fe200078ef80e */
[----:B------:R-:W-:Y:S01]  /*1c10*/  IMAD.SHL.U32 R103, R5, 0x8, RZ ;  /* 0x0000000805677824 */ /* 0x000fe200078e00ff */
[----:B------:R-:W-:Y:S01]  /*1c20*/  SHF.R.S32.HI R7, RZ, 0x1f, R6 ;  /* 0x0000001fff077819 */ /* 0x000fe20000011406 */
[----:B------:R-:W-:Y:S01]  /*1c30*/  IMAD.IADD R87, R4, 0x1, R87 ;  /* 0x0000000104577824 */ /* 0x000fe200078e0257 */
[----:B------:R-:W-:Y:S01]  /*1c40*/  SHF.R.S32.HI R9, RZ, 0x1f, R5 ;  /* 0x0000001fff097819 */ /* 0x000fe20000011405 */
[----:B------:R-:W-:Y:S01]  /*1c50*/  IMAD.SHL.U32 R133, R133, 0x2, RZ ;  /* 0x0000000285857824 */ /* 0x000fe200078e00ff */
[----:B------:R-:W-:Y:S01]  /*1c60*/  LOP3.LUT R11, R8, R3, RZ, 0x3c, !PT ;  /* 0x00000003080b7212 */ /* 0x000fe200078e3cff */
[----:B------:R-:W-:Y:S01]  /*1c70*/  IMAD.SHL.U32 R132, R132, 0x2, RZ ;  /* 0x0000000284847824 */ /* 0x000fe200078e00ff */
[----:B------:R-:W-:-:S02]  /*1c80*/  LEA.HI R8, R7, R6, RZ, 0x2 ;  /* 0x0000000607087211 */ /* 0x000fc400078f10ff */
[----:B------:R-:W-:Y:S01]  /*1c90*/  LEA.HI R7, R9, R5, RZ, 0x2 ;  /* 0x0000000509077211 */ /* 0x000fe200078f10ff */
[----:B------:R-:W-:Y:S01]  /*1ca0*/  IMAD.IADD R11, R13, 0x1, R11 ;  /* 0x000000010d0b7824 */ /* 0x000fe200078e020b */
[----:B------:R-:W-:Y:S02]  /*1cb0*/  SHF.R.S32.HI R10, RZ, 0x2, R10 ;  /* 0x00000002ff0a7819 */ /* 0x000fe4000001140a */
[----:B------:R-:W-:Y:S01]  /*1cc0*/  SHF.R.S32.HI R8, RZ, 0x2, R8 ;  /* 0x00000002ff087819 */ /* 0x000fe20000011408 */
[----:B------:R-:W-:Y:S01]  /*1cd0*/  IMAD.SHL.U32 R126, R11, 0x2, RZ ;  /* 0x000000020b7e7824 */ /* 0x000fe200078e00ff */
[----:B------:R-:W-:Y:S01]  /*1ce0*/  SHF.R.S32.HI R7, RZ, 0x2, R7 ;  /* 0x00000002ff077819 */ /* 0x000fe20000011407 */
[----:B------:R-:W-:Y:S01]  /*1cf0*/  IMAD R10, R10, 0x600, R4 ;  /* 0x000006000a0a7824 */ /* 0x000fe200078e0204 */
[----:B------:R-:W-:Y:S01]  /*1d00*/  LOP3.LUT R12, R2, 0x18, R102, 0xf8, !PT ;  /* 0x00000018020c7812 */ /* 0x000fe200078ef866 */
[--C-:B------:R-:W-:Y:S01]  /*1d10*/  IMAD R8, R8, 0x600, R4.reuse ;  /* 0x0000060008087824 */ /* 0x100fe200078e0204 */
[----:B------:R-:W-:Y:S01]  /*1d20*/  LEA R87, R87, 0x1880, 0x1 ;  /* 0x0000188057577811 */ /* 0x000fe200078e08ff */
[----:B------:R-:W-:Y:S01]  /*1d30*/  IMAD R7, R7, 0x600, R4 ;  /* 0x0000060007077824 */ /* 0x000fe200078e0204 */
[----:B------:R-:W-:-:S02]  /*1d40*/  LOP3.LUT R4, R2, 0x18, R99, 0xf8, !PT ;  /* 0x0000001802047812 */ /* 0x000fc400078ef863 */
[----:B------:R-:W-:Y:S02]  /*1d50*/  LOP3.LUT R2, R2, 0x18, R103, 0xf8, !PT ;  /* 0x0000001802027812 */ /* 0x000fe400078ef867 */
[-C--:B------:R-:W-:Y:S02]  /*1d60*/  LOP3.LUT R9, R12, R3.reuse, RZ, 0x3c, !PT ;  /* 0x000000030c097212 */ /* 0x080fe400078e3cff */
[-C--:B------:R-:W-:Y:S02]  /*1d70*/  LOP3.LUT R4, R4, R3.reuse, RZ, 0x3c, !PT ;  /* 0x0000000304047212 */ /* 0x080fe400078e3cff */
[----:B------:R-:W-:Y:S01]  /*1d80*/  LOP3.LUT R3, R2, R3, RZ, 0x3c, !PT ;  /* 0x0000000302037212 */ /* 0x000fe200078e3cff */
[----:B------:R-:W-:Y:S01]  /*1d90*/  IMAD.IADD R9, R10, 0x1, R9 ;  /* 0x000000010a097824 */ /* 0x000fe200078e0209 */
[----:B------:R-:W-:Y:S01]  /*1da0*/  SHF.R.S32.HI R2, RZ, 0x1f, R149 ;  /* 0x0000001fff027819 */ /* 0x000fe20000011495 */
[----:B------:R-:W-:Y:S01]  /*1db0*/  IMAD.IADD R8, R8, 0x1, R4 ;  /* 0x0000000108087824 */ /* 0x000fe200078e0204 */
[----:B------:R-:W-:Y:S01]  /*1dc0*/  IADD3 R88, R87, 0x20, RZ ;  /* 0x0000002057587810 */ /* 0x000fe20007ffe0ff */
[----:B------:R-:W-:Y:S01]  /*1dd0*/  IMAD.IADD R7, R7, 0x1, R3 ;  /* 0x0000000107077824 */ /* 0x000fe200078e0203 */
[----:B------:R-:W-:Y:S01]  /*1de0*/  @P0 IADD3 R88, R87, -0x20, RZ ;  /* 0xffffffe057580810 */ /* 0x000fe20007ffe0ff */
[----:B------:R-:W-:Y:S01]  /*1df0*/  IMAD R3, R45, c[0x0][0x218], RZ ;  /* 0x000086002d037a24 */ /* 0x000fe200078e02ff */
[----:B------:R-:W-:Y:S01]  /*1e00*/  ISETP.NE.AND P0, PT, RZ, UR4, PT ;  /* 0x00000004ff007c0c */ /* 0x000fe2000bf05270 */
[----:B------:R-:W-:Y:S01]  /*1e10*/  IMAD.SHL.U32 R125, R9, 0x2, RZ ;  /* 0x00000002097d7824 */ /* 0x000fe200078e00ff */
[----:B------:R-:W-:Y:S01]  /*1e20*/  LOP3.LUT R121, R15, 0xfffffff8, RZ, 0xc0, !PT ;  /* 0xfffffff80f797812 */ /* 0x000fe200078ec0ff */
[----:B------:R-:W-:Y:S01]  /*1e30*/  IMAD R4, R42, c[0x0][0x21c], R3 ;  /* 0x000087002a047a24 */ /* 0x000fe200078e0203 */
[----:B------:R-:W-:Y:S01]  /*1e40*/  LOP3.LUT R120, R14, 0xfffffff8, RZ, 0xc0, !PT ;  /* 0xfffffff80e787812 */ /* 0x000fe200078ec0ff */
[C---:B------:R-:W-:Y:S01]  /*1e50*/  IMAD R3, R2.reuse, c[0x0][0x280], RZ ;  /* 0x0000a00002037a24 */ /* 0x040fe200078e02ff */
[----:B------:R-:W-:Y:S01]  /*1e60*/  P2R R140, PR, RZ, 0x1 ;  /* 0x00000001ff8c7803 */ /* 0x000fe20000000000 */
[----:B------:R-:W-:Y:S01]  /*1e70*/  IMAD R2, R2, c[0x0][0x290], RZ ;  /* 0x0000a40002027a24 */ /* 0x000fe200078e02ff */
[C---:B------:R-:W-:Y:S01]  /*1e80*/  IADD3 R39, R34.reuse, 0x18, RZ ;  /* 0x0000001822277810 */ /* 0x040fe20007ffe0ff */
[C---:B------:R-:W-:Y:S01]  /*1e90*/  IMAD R3, R149.reuse, c[0x0][0x284], R3 ;  /* 0x0000a10095037a24 */ /* 0x040fe200078e0203 */
[----:B------:R-:W-:Y:S01]  /*1ea0*/  IADD3 R38, R34, 0x28, RZ ;  /* 0x0000002822267810 */ /* 0x000fe20007ffe0ff */
[----:B------:R-:W-:Y:S01]  /*1eb0*/  IMAD R2, R149, c[0x0][0x294], R2 ;  /* 0x0000a50095027a24 */ /* 0x000fe200078e0202 */
[----:B------:R-:W-:Y:S01]  /*1ec0*/  SHF.R.S32.HI R129, RZ, 0x1f, R102 ;  /* 0x0000001fff817819 */ /* 0x000fe20000011466 */
[----:B------:R-:W-:Y:S01]  /*1ed0*/  IMAD.IADD R139, R115, 0x1, R3 ;  /* 0x00000001738b7824 */ /* 0x000fe200078e0203 */
[----:B------:R-:W-:Y:S01]  /*1ee0*/  SHF.R.S32.HI R131, RZ, 0x1f, R121 ;  /* 0x0000001fff837819 */ /* 0x000fe20000011479 */
[----:B------:R-:W-:Y:S01]  /*1ef0*/  IMAD.IADD R137, R3, 0x1, R113 ;  /* 0x0000000103897824 */ /* 0x000fe200078e0271 */
[----:B------:R-:W-:Y:S01]  /*1f00*/  SHF.R.S32.HI R130, RZ, 0x1f, R120 ;  /* 0x0000001fff827819 */ /* 0x000fe20000011478 */
[----:B------:R-:W-:Y:S01]  /*1f10*/  IMAD.IADD R138, R111, 0x1, R2 ;  /* 0x000000016f8a7824 */ /* 0x000fe200078e0202 */
[----:B------:R-:W-:Y:S01]  /*1f20*/  SHF.R.S32.HI R128, RZ, 0x1f, R99 ;  /* 0x0000001fff807819 */ /* 0x000fe20000011463 */
[----:B------:R-:W-:Y:S01]  /*1f30*/  IMAD.IADD R135, R2, 0x1, R107 ;  /* 0x0000000102877824 */ /* 0x000fe200078e026b */
[----:B------:R-:W-:Y:S01]  /*1f40*/  SHF.R.S32.HI R127, RZ, 0x1f, R103 ;  /* 0x0000001fff7f7819 */ /* 0x000fe20000011467 */
[----:B------:R-:W-:-:S02]  /*1f50*/  IMAD.IADD R134, R117, 0x1, R4 ;  /* 0x0000000175867824 */ /* 0x000fc400078e0204 */
[----:B------:R-:W-:Y:S02]  /*1f60*/  IMAD.SHL.U32 R124, R8, 0x2, RZ ;  /* 0x00000002087c7824 */ /* 0x000fe400078e00ff */
[----:B------:R-:W-:Y:S02]  /*1f70*/  IMAD.SHL.U32 R123, R7, 0x2, RZ ;  /* 0x00000002077b7824 */ /* 0x000fe400078e00ff */
.L_x_392:
[C---:B-1----:R-:W-:Y:S01]  /*1f80*/  IMAD R2, R41.reuse, UR14, RZ ;  /* 0x0000000e29027c24 */ /* 0x042fe2000f8e02ff */
[----:B------:R-:W-:Y:S01]  /*1f90*/  SHF.R.S32.HI R93, RZ, 0x1f, R41 ;  /* 0x0000001fff5d7819 */ /* 0x000fe20000011429 */
[----:B------:R-:W-:Y:S01]  /*1fa0*/  IMAD.WIDE.U32 R10, R41, UR16, RZ ;  /* 0x00000010290a7c25 */ /* 0x000fe2000f8e00ff */
[----:B------:R-:W-:Y:S04]  /*1fb0*/  DEPBAR.LE SB0, 0x0 ;  /* 0x000080000000791a */ /* 0x000fe80000000000 */
[----:B------:R-:W-:Y:S01]  /*1fc0*/  BAR.SYNC.DEFER_BLOCKING 0x0 ;  /* 0x0000000000007b1d */ /* 0x000fe20000010000 */
[----:B------:R-:W-:Y:S01]  /*1fd0*/  ISETP.GE.AND P1, PT, R155, 0x1, PT ;  /* 0x000000019b00780c */ /* 0x000fe20003f26270 */
[----:B------:R-:W-:Y:S04]  /*1fe0*/  IMAD R2, R93, UR16, R2 ;  /* 0x000000105d027c24 */ /* 0x000fe8000f8e0202 */
[----:B------:R-:W-:Y:S01]  /*1ff0*/  IMAD.IADD R16, R11, 0x1, R2 ;  /* 0x000000010b107824 */ /* 0x000fe200078e0202 */
[----:B------:R-:W-:Y:S05]  /*2000*/  IADD3 R2, P0, R147, R10, RZ ;  /* 0x0000000a93027210 */ /* 0x000fea0007f1e0ff */
[----:B------:R-:W-:Y:S01]  /*2010*/  IMAD.X R3, R16, 0x1, R146, P0 ;  /* 0x0000000110037824 */ /* 0x000fe200000e0692 */
[C---:B------:R-:W-:Y:S04]  /*2020*/  LEA R62, P0, R2.reuse, c[0x0][0x1c8], 0x1 ;  /* 0x00007200023e7a11 */ /* 0x040fe800078008ff */
[----:B------:R-:W-:Y:S01]  /*2030*/  LEA.HI.X R63, R2, c[0x0][0x1cc], R3, 0x1, P0 ;  /* 0x00007300023f7a11 */ /* 0x000fe200000f0c03 */
[----:B------:R-:W-:Y:S01]  /*2040*/  BSSY B1, `(.L_x_367) ;  /* 0x000038c000017945 */ /* 0x000fe20003800000 */
[----:B------:R-:W-:-:S05]  /*2050*/  @!P1 BRA `(.L_x_368) ;  /* 0x000036d000009947 */ /* 0x000fca0003800000 */
[C---:B------:R-:W-:Y:S01]  /*2060*/  IMAD R4, R41.reuse, UR15, RZ ;  /* 0x0000000f29047c24 */ /* 0x040fe2000f8e02ff */
[----:B------:R-:W-:Y:S01]  /*2070*/  ISETP.NE.AND P1, PT, R140, RZ, PT ;  /* 0x000000ff8c00720c */ /* 0x000fe20003f25270 */
[C---:B------:R-:W-:Y:S02]  /*2080*/  IMAD R3, R41.reuse, UR5, RZ ;  /* 0x0000000529037c24 */ /* 0x040fe4000f8e02ff */
[C---:B------:R-:W-:Y:S02]  /*2090*/  IMAD R2, R41.reuse, -0x30, R0 ;  /* 0xffffffd029027824 */ /* 0x040fe400078e0200 */
[C---:B------:R-:W-:Y:S03]  /*20a0*/  IMAD.WIDE.U32 R8, R41.reuse, UR18, RZ ;  /* 0x0000001229087c25 */ /* 0x040fe6000f8e00ff */
[----:B------:R-:W-:Y:S01]  /*20b0*/  IMNMX R89, R2, 0x30, PT ;  /* 0x0000003002597817 */ /* 0x000fe20003800200 */
[----:B------:R-:W-:Y:S04]  /*20c0*/  IMAD.WIDE.U32 R18, R41, UR20, RZ ;  /* 0x0000001429127c25 */ /* 0x000fe8000f8e00ff */
[C---:B------:R-:W-:Y:S02]  /*20d0*/  IMAD R4, R93.reuse, UR18, R4 ;  /* 0x000000125d047c24 */ /* 0x040fe4000f8e0204 */
[----:B------:R-:W-:Y:S03]  /*20e0*/  IMAD R3, R93, UR20, R3 ;  /* 0x000000145d037c24 */ /* 0x000fe6000f8e0203 */
        /* <DEDUP_REMOVED lines=38> */
[----:B------:R-:W-:Y:S11]  /*2350*/  CS2R R2, SRZ ;  /* 0x0000000000027805 */ /* 0x000ff6000001ff00 */
[----:B------:R-:W-:Y:S01]  /*2360*/  @!UPT UIADD3 URZ, URZ, URZ, URZ ;  /* 0x0000003f3f3ff290 */ /* 0x000fe2000fffe03f */
[----:B------:R1:W5:Y:S04]  /*2370*/  @!P0 LDG.E.64 R42, [R8.64] ;  /* 0x0000000c082a8981 */ /* 0x000368000c1e1b00 */
[----:B------:R1:W5:Y:S01]  /*2380*/  @!P0 LDG.E.64 R2, [R4.64] ;  /* 0x0000000c04028981 */ /* 0x000362000c1e1b00 */
[----:B------:R-:W-:Y:S11]  /*2390*/  ISETP.GE.AND P0, PT, R40, c[0x0][0x27c], PT ;  /* 0x00009f0028007a0c */ /* 0x000ff60003f06270 */
[----:B------:R-:W-:Y:S02]  /*23a0*/  @!UPT UIADD3 URZ, URZ, URZ, URZ ;  /* 0x0000003f3f3ff290 */ /* 0x000fe4000fffe03f */
[----:B------:R1:W5:Y:S04]  /*23b0*/  @!P0 LDG.E.64 R46, [R8.64+0x10] ;  /* 0x0000100c082e8981 */ /* 0x000368000c1e1b00 */
[----:B------:R1:W5:Y:S01]  /*23c0*/  @!P0 LDG.E.64 R6, [R4.64+0x10] ;  /* 0x0000100c04068981 */ /* 0x000362000c1e1b00 */
        /* <DEDUP_REMOVED lines=15> */
[----:B------:R1:W5:Y:S02]  /*24c0*/  @!P0 LDG.E.64 R22, [R4.64+0x50] ;  /* 0x0000500c04168981 */ /* 0x000364000c1e1b00 */
.L_x_371:
[----:B------:R-:W-:Y:S05]  /*24d0*/  BSYNC B0 ;  /* 0x0000000000007941 */ /* 0x000fea0003800000 */
.L_x_370:
[----:B------:R-:W-:-:S05]  /*24e0*/  @P1 BRA `(.L_x_372) ;  /* 0x0000341000001947 */ /* 0x000fca0003800000 */
[----:B-1---5:R-:W-:Y:S01]  /*24f0*/  MOV R4, R53 ;  /* 0x0000003500047202 */ /* 0x022fe20000000f00 */
[----:B------:R-:W-:Y:S01]  /*2500*/  IMAD.MOV.U32 R9, RZ, RZ, R54 ;  /* 0x000000ffff097224 */ /* 0x000fe200078e0036 */
        /* <DEDUP_REMOVED lines=37> */
[----:B------:R-:W-:Y:S01]  /*2760*/  @!P0 SHF.R.U64 R5, R2, 0x10, R3 ;  /* 0x0000001002058819 */ /* 0x000fe20000001203 */
[----:B------:R-:W-:Y:S01]  /*2770*/  @!P0 HADD2.F32 R12, -RZ, R4.H0_H0 ;  /* 0x20000004ff0c8230 */ /* 0x000fe20000004100 */
[----:B------:R-:W-:Y:S01]  /*2780*/  @!P0 SHF.R.U64 R44, R42, 0x10, R43 ;  /* 0x000000102a2c8819 */ /* 0x000fe2000000122b */
[----:B------:R-:W-:Y:S01]  /*2790*/  @!P0 HADD2.F32 R42, -RZ, R13.H0_H0 ;  /* 0x2000000dff2a8230 */ /* 0x000fe20000004100 */
[----:B------:R-:W-:Y:S01]  /*27a0*/  @!P0 SHF.R.U32.HI R18, RZ, 0x10, R3 ;  /* 0x00000010ff128819 */ /* 0x000fe20000011603 */
[----:B------:R-:W-:Y:S01]  /*27b0*/  @!P0 HADD2.F32 R13, -RZ, R5.H0_H0 ;  /* 0x20000005ff0d8230 */ /* 0x000fe20000004100 */
[----:B------:R-:W-:Y:S01]  /*27c0*/  @!P0 SHF.R.U32.HI R56, RZ, 0x10, R43 ;  /* 0x00000010ff388819 */ /* 0x000fe2000001162b */
[----:B------:R-:W-:Y:S02]  /*27d0*/  @!P0 HADD2.F32 R44, -RZ, R44.H0_H0 ;  /* 0x2000002cff2c8230 */ /* 0x000fe40000004100 */
[----:B------:R-:W-:Y:S01]  /*27e0*/  @!P0 HADD2.F32 R18, -RZ, R18.H0_H0 ;  /* 0x20000012ff128230 */ /* 0x000fe20000004100 */
[----:B-1----:R-:W-:Y:S01]  /*27f0*/  @!P0 IMAD.MOV.U32 R4, RZ, RZ, R9 ;  /* 0x000000ffff048224 */ /* 0x002fe200078e0009 */
[----:B------:R-:W-:Y:S02]  /*2800*/  @!P0 MOV R2, R8 ;  /* 0x0000000800028202 */ /* 0x000fe40000000f00 */
[----:B------:R-:W-:Y:S02]  /*2810*/  @!P0 MOV R5, R10 ;  /* 0x0000000a00058202 */ /* 0x000fe40000000f00 */
[----:B------:R-:W-:Y:S02]  /*2820*/  @!P0 HADD2.F32 R43, -RZ, R4.H1_H1 ;  /* 0x30000004ff2b8230 */ /* 0x000fe40000004100 */
[--C-:B------:R-:W-:Y:S02]  /*2830*/  @!P0 HADD2.F32 R33, -RZ, R2.reuse.H1_H1 ;  /* 0x30000002ff218230 */ /* 0x100fe40000004100 */
[----:B------:R-:W-:Y:S02]  /*2840*/  @!P0 HADD2.F32 R3, -RZ, R2.H0_H0 ;  /* 0x20000002ff038230 */ /* 0x000fe40000004100 */
[----:B------:R-:W-:Y:S01]  /*2850*/  @!P0 HADD2.F32 R4, -RZ, R4.H0_H0 ;  /* 0x20000004ff048230 */ /* 0x000fe20000004100 */
[-C--:B------:R-:W-:Y:S02]  /*2860*/  @!P0 FMUL.FTZ R64, R33, R12.reuse ;  /* 0x0000000c21408220 */ /* 0x080fe40000410000 */
[----:B------:R-:W-:Y:S02]  /*2870*/  @!P0 FMUL.FTZ R2, R3, R12 ;  /* 0x0000000c03028220 */ /* 0x000fe40000410000 */
[-C--:B------:R-:W-:Y:S02]  /*2880*/  @!P0 FMUL.FTZ R12, R43, R13.reuse ;  /* 0x0000000d2b0c8220 */ /* 0x080fe40000410000 */
[----:B------:R-:W-:Y:S02]  /*2890*/  @!P0 FFMA.FTZ R64, R3, R42, -R64 ;  /* 0x0000002a03408223 */ /* 0x000fe40000010840 */
[C---:B------:R-:W-:Y:S01]  /*28a0*/  @!P0 FMUL.FTZ R3, R4.reuse, R13 ;  /* 0x0000000d04038220 */ /* 0x040fe20000410000 */
[----:B------:R-:W-:Y:S01]  /*28b0*/  @!P0 HADD2.F32 R13, -RZ, R19.H0_H0 ;  /* 0x20000013ff0d8230 */ /* 0x000fe20000004100 */
[----:B------:R-:W-:Y:S01]  /*28c0*/  @!P0 FFMA.FTZ R66, R4, R44, -R12 ;  /* 0x0000002c04428223 */ /* 0x000fe2000001080c */
[----:B------:R-:W-:Y:S01]  /*28d0*/  @!P0 MOV R4, R11 ;  /* 0x0000000b00048202 */ /* 0x000fe20000000f00 */
[----:B------:R-:W-:Y:S01]  /*28e0*/  @!P0 FFMA.FTZ R2, R33, R42, R2 ;  /* 0x0000002a21028223 */ /* 0x000fe20000010002 */
[--C-:B------:R-:W-:Y:S01]  /*28f0*/  @!P0 HADD2.F32 R19, -RZ, R5.reuse.H1_H1 ;  /* 0x30000005ff138230 */ /* 0x100fe20000004100 */
[----:B------:R-:W-:Y:S01]  /*2900*/  @!P0 FFMA.FTZ R3, R43, R44, R3 ;  /* 0x0000002c2b038223 */ /* 0x000fe20000010003 */
[----:B------:R-:W-:Y:S02]  /*2910*/  @!P0 HADD2.F32 R5, -RZ, R5.H0_H0 ;  /* 0x20000005ff058230 */ /* 0x000fe40000004100 */
[----:B------:R-:W-:Y:S01]  /*2920*/  @!P0 HADD2.F32 R33, -RZ, R45.H0_H0 ;  /* 0x2000002dff218230 */ /* 0x000fe20000004100 */
[-C--:B------:R-:W-:Y:S01]  /*2930*/  @!P0 FMUL.FTZ R65, R19, R13.reuse ;  /* 0x0000000d13418220 */ /* 0x080fe20000410000 */
        /* <DEDUP_REMOVED lines=8> */
[C---:B------:R-:W-:Y:S01]  /*29c0*/  @!P0 FMUL.FTZ R5, R12.reuse, R18 ;  /* 0x000000120c058220 */ /* 0x040fe20000410000 */
        /* <DEDUP_REMOVED lines=10> */
.L_x_374:
[----:B------:R-:W-:Y:S05]  /*2a70*/  BSYNC B0 ;  /* 0x0000000000007941 */ /* 0x000fea0003800000 */
.L_x_373:
[----:B------:R-:W-:Y:S01]  /*2a80*/  ISETP.GE.AND P0, PT, R28, c[0x0][0x1d4], PT ;  /* 0x000075001c007a0c */ /* 0x000fe20003f06270 */
[----:B------:R-:W-:Y:S01]  /*2a90*/  @!UPT UIADD3 URZ, URZ, URZ, URZ ;  /* 0x0000003f3f3ff290 */ /* 0x000fe2000fffe03f */
[----:B------:R-:W-:Y:S11]  /*2aa0*/  BSSY B0, `(.L_x_375) ;  /* 0x0000036000007945 */ /* 0x000ff60003800000 */
[----:B------:R-:W-:-:S05]  /*2ab0*/  @P0 BRA `(.L_x_376) ;  /* 0x0000034000000947 */ /* 0x000fca0003800000 */
[----:B------:R-:W-:Y:S01]  /*2ac0*/  ISETP.GE.AND P0, PT, R40, c[0x0][0x27c], PT ;  /* 0x00009f0028007a0c */ /* 0x000fe20003f06270 */
[----:B-1----:R-:W1:Y:S11]  /*2ad0*/  LDS.128 R8, [R88+0x2400] ;  /* 0x0024000058087984 */ /* 0x002e760000000c00 */
[----:B------:R-:W-:Y:S01]  /*2ae0*/  @!UPT UIADD3 URZ, URZ, URZ, URZ ;  /* 0x0000003f3f3ff290 */ /* 0x000fe2000fffe03f */
[----:B------:R-:W-:Y:S01]  /*2af0*/  @!P0 HADD2.F32 R2, -RZ, R24.H0_H0 ;  /* 0x20000018ff028230 */ /* 0x000fe20000004100 */
[----:B------:R-:W-:Y:S01]  /*2b00*/  @!P0 SHF.R.U64 R5, R6, 0x10, R7 ;  /* 0x0000001006058819 */ /* 0x000fe20000001207 */
[----:B------:R-:W-:Y:S01]  /*2b10*/  @!P0 HADD2.F32 R12, -RZ, R57.H0_H0 ;  /* 0x20000039ff0c8230 */ /* 0x000fe20000004100 */
[----:B------:R-:W-:Y:S02]  /*2b20*/  @!P0 SHF.R.U64 R18, R46, 0x10, R47 ;  /* 0x000000102e128819 */ /* 0x000fe4000000122f */
[----:B------:R-:W-:Y:S01]  /*2b30*/  @!P0 SHF.R.U32.HI R7, RZ, 0x10, R7 ;  /* 0x00000010ff078819 */ /* 0x000fe20000011607 */
[----:B------:R-:W-:Y:S01]  /*2b40*/  @!P0 HADD2.F32 R5, -RZ, R5.H0_H0 ;  /* 0x20000005ff058230 */ /* 0x000fe20000004100 */
[----:B------:R-:W-:Y:S01]  /*2b50*/  @!P0 SHF.R.U32.HI R42, RZ, 0x10, R47 ;  /* 0x00000010ff2a8819 */ /* 0x000fe2000001162f */
[----:B------:R-:W-:Y:S04]  /*2b60*/  @!P0 HADD2.F32 R18, -RZ, R18.H0_H0 ;  /* 0x20000012ff128230 */ /* 0x000fe80000004100 */
        /* <DEDUP_REMOVED lines=12> */
[CC--:B------:R-:W-:Y:S01]  /*2c30*/  @!P0 FMUL.FTZ R19, R13.reuse, R5.reuse ;  /* 0x000000050d138220 */ /* 0x0c0fe20000410000 */
[----:B------:R-:W-:Y:S01]  /*2c40*/  @!P0 HADD2.F32 R12, -RZ, R7.H0_H0 ;  /* 0x20000007ff0c8230 */ /* 0x000fe20000004100 */
        /* <DEDUP_REMOVED lines=27> */
.L_x_376:
[----:B------:R-:W-:Y:S05]  /*2e00*/  BSYNC B0 ;  /* 0x0000000000007941 */ /* 0x000fea0003800000 */
.L_x_375:
        /* <DEDUP_REMOVED lines=56> */
.L_x_378:
[----:B------:R-:W-:Y:S05]  /*3190*/  BSYNC B0 ;  /* 0x0000000000007941 */ /* 0x000fea0003800000 */
.L_x_377:
        /* <DEDUP_REMOVED lines=56> */
.L_x_380:
[----:B------:R-:W-:Y:S05]  /*3520*/  BSYNC B0 ;  /* 0x0000000000007941 */ /* 0x000fea0003800000 */
.L_x_379:
        /* <DEDUP_REMOVED lines=56> */
.L_x_382:
[----:B------:R-:W-:Y:S05]  /*38b0*/  BSYNC B0 ;  /* 0x0000000000007941 */ /* 0x000fea0003800000 */
.L_x_381:
[----:B------:R-:W-:Y:S11]  /*38c0*/  ISETP.GE.AND P0, PT, R95, c[0x0][0x1d4], PT ;  /* 0x000075005f007a0c */ /* 0x000ff60003f06270 */
[----:B------:R-:W-:Y:S02]  /*38d0*/  @!UPT UIADD3 URZ, URZ, URZ, URZ ;  /* 0x0000003f3f3ff290 */ /* 0x000fe4000fffe03f */
        /* <DEDUP_REMOVED lines=54> */
.L_x_369:
        /* <DEDUP_REMOVED lines=37> */
[----:B------:R1:W5:Y:S04]  /*3e90*/  @!P0 LDG.E.128 R44, [R8.64] ;  /* 0x0000000c082c8981 */ /* 0x000368000c1e1d00 */
[----:B------:R1:W5:Y:S01]  /*3ea0*/  @!P0 LDG.E.128 R4, [R2.64] ;  /* 0x0000000c02048981 */ /* 0x000362000c1e1d00 */
[----:B------:R-:W-:Y:S11]  /*3eb0*/  ISETP.GE.AND P0, PT, R28, c[0x0][0x27c], PT ;  /* 0x00009f001c007a0c */ /* 0x000ff60003f06270 */
[----:B------:R-:W-:Y:S02]  /*3ec0*/  @!UPT UIADD3 URZ, URZ, URZ, URZ ;  /* 0x0000003f3f3ff290 */ /* 0x000fe4000fffe03f */
[----:B------:R1:W5:Y:S04]  /*3ed0*/  @!P0 LDG.E.128 R56, [R8.64+0x20] ;  /* 0x0000200c08388981 */ /* 0x000368000c1e1d00 */
[----:B------:R1:W5:Y:S01]  /*3ee0*/  @!P0 LDG.E.128 R12, [R2.64+0x20] ;  /* 0x0000200c020c8981 */ /* 0x000362000c1e1d00 */
[----:B------:R-:W-:Y:S11]  /*3ef0*/  ISETP.GE.AND P0, PT, R29, c[0x0][0x27c], PT ;  /* 0x00009f001d007a0c */ /* 0x000ff60003f06270 */
[----:B------:R-:W-:Y:S02]  /*3f00*/  @!UPT UIADD3 URZ, URZ, URZ, URZ ;  /* 0x0000003f3f3ff290 */ /* 0x000fe4000fffe03f */
[----:B------:R1:W5:Y:S04]  /*3f10*/  @!P0 LDG.E.128 R64, [R8.64+0x40] ;  /* 0x0000400c08408981 */ /* 0x000368000c1e1d00 */
[----:B------:R1:W5:Y:S02]  /*3f20*/  @!P0 LDG.E.128 R20, [R2.64+0x40] ;  /* 0x0000400c02148981 */ /* 0x000364000c1e1d00 */
.L_x_384:
[----:B------:R-:W-:Y:S05]  /*3f30*/  BSYNC B0 ;  /* 0x0000000000007941 */ /* 0x000fea0003800000 */
.L_x_383:
[----:B------:R-:W-:Y:S04]  /*3f40*/  IADD3 R81, P0, R156, R10, RZ ;  /* 0x0000000a9c517210 */ /* 0x000fe80007f1e0ff */
[----:B------:R-:W-:Y:S01]  /*3f50*/  IADD3.X R80, R141, R16, RZ, P0, !PT ;  /* 0x000000108d507210 */ /* 0x000fe200007fe4ff */
        /* <DEDUP_REMOVED lines=31> */
[-C--:B------:R-:W-:Y:S01]  /*4150*/  IADD3 R2, P1, P0, R90, R81.reuse, R122 ;  /* 0x000000515a027210 */ /* 0x080fe2000783e07a */
[----:B------:R-:W-:Y:S01]  /*4160*/  IMAD.MOV.U32 R24, RZ, RZ, R7 ;  /* 0x000000ffff187224 */ /* 0x000fe200078e0007 */
[----:B------:R-:W-:Y:S01]  /*4170*/  MOV R52, R46 ;  /* 0x0000002e00347202 */ /* 0x000fe20000000f00 */
[----:B------:R-:W-:Y:S01]  /*4180*/  IMAD.MOV.U32 R55, RZ, RZ, R47 ;  /* 0x000000ffff377224 */ /* 0x000fe200078e002f */
[----:B------:R-:W-:Y:S02]  /*4190*/  IADD3.X R8, R92, R80, R136, P1, P0 ;  /* 0x000000505c087210 */ /* 0x000fe40000fe0488 */
        /* <DEDUP_REMOVED lines=11> */
[----:B------:R-:W-:Y:S11]  /*4250*/  ISETP.GE.AND P0, PT, R26, c[0x0][0x27c], PT ;  /* 0x00009f001a007a0c */ /* 0x000ff60003f06270 */
[----:B------:R-:W-:Y:S02]  /*4260*/  @!UPT UIADD3 URZ, URZ, URZ, URZ ;  /* 0x0000003f3f3ff290 */ /* 0x000fe4000fffe03f */
[----:B------:R-:W-:Y:S01]  /*4270*/  @!P0 SHF.R.U64 R53, R46, 0x10, R47 ;  /* 0x000000102e358819 */ /* 0x000fe2000000122f */
[----:B------:R-:W-:Y:S01]  /*4280*/  @!P0 HADD2.F32 R2, -RZ, R2.H0_H0 ;  /* 0x20000002ff028230 */ /* 0x000fe20000004100 */
[--C-:B------:R-:W-:Y:S01]  /*4290*/  @!P0 SHF.R.U64 R11, R6, 0x10, R7.reuse ;  /* 0x00000010060b8819 */ /* 0x100fe20000001207 */
[----:B------:R-:W-:Y:S01]  /*42a0*/  @!P0 HADD2.F32 R43, -RZ, R43.H0_H0 ;  /* 0x2000002bff2b8230 */ /* 0x000fe20000004100 */
[----:B------:R-:W-:Y:S01]  /*42b0*/  @!P0 SHF.R.U32.HI R25, RZ, 0x10, R7 ;  /* 0x00000010ff198819 */ /* 0x000fe20000011607 */
[----:B-1----:R-:W-:Y:S01]  /*42c0*/  @!P0 IMAD.MOV.U32 R7, RZ, RZ, R16 ;  /* 0x000000ffff078224 */ /* 0x002fe200078e0010 */
[----:B------:R-:W-:Y:S01]  /*42d0*/  @!P0 MOV R46, R61 ;  /* 0x0000003d002e8202 */ /* 0x000fe20000000f00 */
[----:B------:R-:W-:Y:S01]  /*42e0*/  @!P0 HADD2.F32 R10, -RZ, R10.H0_H0 ;  /* 0x2000000aff0a8230 */ /* 0x000fe20000004100 */
[----:B------:R-:W-:Y:S02]  /*42f0*/  @!P0 MOV R48, R60 ;  /* 0x0000003c00308202 */ /* 0x000fe40000000f00 */
[----:B------:R-:W-:Y:S02]  /*4300*/  @!P0 MOV R6, R17 ;  /* 0x0000001100068202 */ /* 0x000fe40000000f00 */
[----:B------:R-:W-:Y:S01]  /*4310*/  @!P0 SHF.R.U64 R8, R4, 0x10, R5 ;  /* 0x0000001004088819 */ /* 0x000fe20000001205 */
[----:B------:R-:W-:Y:S01]  /*4320*/  @!P0 HADD2.F32 R4, -RZ, R3.H0_H0 ;  /* 0x20000003ff048230 */ /* 0x000fe20000004100 */
[----:B------:R-:W-:Y:S01]  /*4330*/  @!P0 SHF.R.U64 R51, R44, 0x10, R45 ;  /* 0x000000102c338819 */ /* 0x000fe2000000122d */
[----:B------:R-:W-:Y:S01]  /*4340*/  @!P0 HADD2.F32 R44, -RZ, R46.H0_H0 ;  /* 0x2000002eff2c8230 */ /* 0x000fe20000004100 */
[----:B------:R-:W-:Y:S01]  /*4350*/  @!P0 SHF.R.U32.HI R9, RZ, 0x10, R5 ;  /* 0x00000010ff098819 */ /* 0x000fe20000011605 */
[----:B------:R-:W-:Y:S01]  /*4360*/  @!P0 HADD2.F32 R42, -RZ, R48.H0_H0 ;  /* 0x20000030ff2a8230 */ /* 0x000fe20000004100 */
[----:B------:R-:W-:Y:S01]  /*4370*/  @!P0 SHF.R.U32.HI R50, RZ, 0x10, R45 ;  /* 0x00000010ff328819 */ /* 0x000fe2000001162d */
[----:B------:R-:W-:Y:S01]  /*4380*/  @!P0 HADD2.F32 R3, -RZ, R7.H0_H0 ;  /* 0x20000007ff038230 */ /* 0x000fe20000004100 */
[----:B------:R-:W-:Y:S01]  /*4390*/  @!P0 SHF.R.U32.HI R68, RZ, 0x10, R47 ;  /* 0x00000010ff448819 */ /* 0x000fe2000001162f */
[----:B------:R-:W-:Y:S01]  /*43a0*/  @!P0 FMUL.FTZ R47, R44, R4 ;  /* 0x000000042c2f8220 */ /* 0x000fe20000410000 */
[----:B------:R-:W-:Y:S01]  /*43b0*/  @!P0 HADD2.F32 R5, -RZ, R6.H0_H0 ;  /* 0x20000006ff058230 */ /* 0x000fe20000004100 */
[CC--:B------:R-:W-:Y:S01]  /*43c0*/  @!P0 FMUL.FTZ R54, R42.reuse, R2.reuse ;  /* 0x000000022a368220 */ /* 0x0c0fe20000410000 */
[----:B------:R-:W-:Y:S01]  /*43d0*/  @!P0 HADD2.F32 R45, -RZ, R49.H0_H0 ;  /* 0x20000031ff2d8230 */ /* 0x000fe20000004100 */
[----:B------:R-:W-:Y:S01]  /*43e0*/  @!P0 FMUL.FTZ R2, R3, R2 ;  /* 0x0000000203028220 */ /* 0x000fe20000410000 */
[----:B------:R-:W-:Y:S01]  /*43f0*/  @!P0 HADD2.F32 R46, -RZ, R46.H1_H1 ;  /* 0x3000002eff2e8230 */ /* 0x000fe20000004100 */
[C---:B------:R-:W-:Y:S01]  /*4400*/  @!P0 FMUL.FTZ R4, R5.reuse, R4 ;  /* 0x0000000405048220 */ /* 0x040fe20000410000 */
[----:B------:R-:W-:Y:S01]  /*4410*/  @!P0 HADD2.F32 R8, -RZ, R8.H0_H0 ;  /* 0x20000008ff088230 */ /* 0x000fe20000004100 */
[----:B------:R-:W-:Y:S01]  /*4420*/  @!P0 FFMA.FTZ R84, R5, R45, -R47 ;  /* 0x0000002d05548223 */ /* 0x000fe2000001082f */
[----:B------:R-:W-:Y:S01]  /*4430*/  @!P0 HADD2.F32 R5, -RZ, R9.H0_H0 ;  /* 0x20000009ff058230 */ /* 0x000fe20000004100 */
[----:B------:R-:W-:Y:S01]  /*4440*/  @!P0 FFMA.FTZ R85, R3, R43, -R54 ;  /* 0x0000002b03558223 */ /* 0x000fe20000010836 */
[----:B------:R-:W-:Y:S01]  /*4450*/  @!P0 MOV R54, R63 ;  /* 0x0000003f00368202 */ /* 0x000fe20000000f00 */
[----:B------:R-:W-:Y:S01]  /*4460*/  @!P0 FFMA.FTZ R2, R42, R43, R2 ;  /* 0x0000002b2a028223 */ /* 0x000fe20000010002 */
[----:B------:R-:W-:Y:S01]  /*4470*/  @!P0 HADD2.F32 R42, -RZ, R48.H1_H1 ;  /* 0x30000030ff2a8230 */ /* 0x000fe20000004100 */
[----:B------:R-:W-:Y:S01]  /*4480*/  @!P0 FMUL.FTZ R9, R46, R5 ;  /* 0x000000052e098220 */ /* 0x000fe20000410000 */
[----:B------:R-:W-:Y:S02]  /*4490*/  @!P0 HADD2.F32 R47, -RZ, R50.H0_H0 ;  /* 0x20000032ff2f8230 */ /* 0x000fe40000004100 */
[----:B------:R-:W-:Y:S02]  /*44a0*/  @!P0 HADD2.F32 R3, -RZ, R6.H1_H1 ;  /* 0x30000006ff038230 */ /* 0x000fe40000004100 */
[----:B------:R-:W-:Y:S01]  /*44b0*/  @!P0 HADD2.F32 R6, -RZ, R7.H1_H1 ;  /* 0x30000007ff068230 */ /* 0x000fe20000004100 */
[-C--:B------:R-:W-:Y:S01]  /*44c0*/  @!P0 FMUL.FTZ R7, R42, R8.reuse ;  /* 0x000000082a078220 */ /* 0x080fe20000410000 */
[----:B------:R-:W-:Y:S01]  /*44d0*/  @!P0 HADD2.F32 R43, -RZ, R51.H0_H0 ;  /* 0x20000033ff2b8230 */ /* 0x000fe20000004100 */
[C---:B------:R-:W-:Y:S01]  /*44e0*/  @!P0 FFMA.FTZ R83, R3.reuse, R47, -R9 ;  /* 0x0000002f03538223 */ /* 0x040fe20000010809 */
[----:B------:R-:W-:Y:S01]  /*44f0*/  @!P0 HADD2.F32 R51, -RZ, R53.H0_H0 ;  /* 0x20000035ff338230 */ /* 0x000fe20000004100 */
[----:B------:R-:W-:Y:S01]  /*4500*/  @!P0 IMAD.MOV.U32 R9, RZ, RZ, R62 ;  /* 0x000000ffff098224 */ /* 0x000fe200078e003e */
[----:B------:R-:W-:Y:S01]  /*4510*/  @!P0 HADD2.F32 R49, -RZ, R52.H0_H0 ;  /* 0x20000034ff318230 */ /* 0x000fe20000004100 */
[----:B------:R-:W-:Y:S01]  /*4520*/  @!P0 FMUL.FTZ R5, R3, R5 ;  /* 0x0000000503058220 */ /* 0x000fe20000410000 */
[----:B------:R-:W-:Y:S01]  /*4530*/  @!P0 HADD2.F32 R53, -RZ, R55.H0_H0 ;  /* 0x20000037ff358230 */ /* 0x000fe20000004100 */
[C---:B------:R-:W-:Y:S01]  /*4540*/  @!P0 FMUL.FTZ R3, R6.reuse, R8 ;  /* 0x0000000806038220 */ /* 0x040fe20000410000 */
[----:B------:R-:W-:Y:S01]  /*4550*/  @!P0 HADD2.F32 R50, -RZ, R9.H1_H1 ;  /* 0x30000009ff328230 */ /* 0x000fe20000004100 */
[-C--:B------:R-:W-:Y:S01]  /*4560*/  @!P0 FFMA.FTZ R82, R6, R43.reuse, -R7 ;  /* 0x0000002b06528223 */ /* 0x080fe20000010807 */
        /* <DEDUP_REMOVED lines=14> */
[----:B------:R-:W-:Y:S01]  /*4650*/  @!P0 MOV R17, R42 ;  /* 0x0000002a00118202 */ /* 0x000fe20000000f00 */
[----:B------:R-:W-:Y:S01]  /*4660*/  @!P0 IMAD.MOV.U32 R8, RZ, RZ, R19 ;  /* 0x000000ffff088224 */ /* 0x000fe200078e0013 */
[----:B------:R-:W-:Y:S01]  /*4670*/  @!P0 F2FP.PACK_AB R2, R3, R2 ;  /* 0x000000020302823e */ /* 0x000fe200000000ff */
[CC--:B------:R-:W-:Y:S01]  /*4680*/  @!P0 FFMA.FTZ R78, R9.reuse, R49.reuse, -R52 ;  /* 0x00000031094e8223 */ /* 0x0c0fe20000010834 */
[----:B------:R-:W-:Y:S01]  /*4690*/  @!P0 HADD2.F32 R11, -RZ, R24.H0_H0 ;  /* 0x20000018ff0b8230 */ /* 0x000fe20000004100 */
[----:B------:R-:W-:Y:S01]  /*46a0*/  @!P0 FMUL.FTZ R6, R9, R10 ;  /* 0x0000000a09068220 */ /* 0x000fe20000410000 */
[----:B------:R-:W-:Y:S01]  /*46b0*/  @!P0 HADD2.F32 R24, -RZ, R25.H0_H0 ;  /* 0x20000019ff188230 */ /* 0x000fe20000004100 */
[----:B------:R-:W-:Y:S01]  /*46c0*/  @!P0 IMAD.MOV.U32 R61, RZ, RZ, R4 ;  /* 0x000000ffff3d8224 */ /* 0x000fe200078e0004 */
[--C-:B------:R-:W-:Y:S01]  /*46d0*/  @!P0 HADD2.F32 R52, -RZ, R54.reuse.H0_H0 ;  /* 0x20000036ff348230 */ /* 0x100fe20000004100 */
[----:B------:R-:W-:Y:S01]  /*46e0*/  @!P0 FFMA.FTZ R6, R48, R49, R6 ;  /* 0x0000003130068223 */ /* 0x000fe20000010006 */
[----:B------:R-:W-:Y:S01]  /*46f0*/  @!P0 MOV R60, R2 ;  /* 0x00000002003c8202 */ /* 0x000fe20000000f00 */
[----:B------:R-:W-:Y:S01]  /*4700*/  @!P0 FFMA.FTZ R7, R50, R51, R7 ;  /* 0x0000003332078223 */ /* 0x000fe20000010007 */
[----:B------:R-:W-:Y:S01]  /*4710*/  @!P0 HADD2.F32 R25, -RZ, R54.H1_H1 ;  /* 0x30000036ff198230 */ /* 0x000fe20000004100 */
[----:B------:R-:W-:Y:S01]  /*4720*/  @!P0 FMUL.FTZ R73, R52, R11 ;  /* 0x0000000b34498220 */ /* 0x000fe20000410000 */
[--C-:B------:R-:W-:Y:S02]  /*4730*/  @!P0 HADD2.F32 R10, -RZ, R8.reuse.H1_H1 ;  /* 0x30000008ff0a8230 */ /* 0x100fe40000004100 */
[----:B------:R-:W-:Y:S01]  /*4740*/  @!P0 F2FP.PACK_AB R6, R7, R6 ;  /* 0x000000060706823e */ /* 0x000fe200000000ff */
[----:B------:R-:W-:Y:S01]  /*4750*/  @!P0 HADD2.F32 R9, -RZ, R8.H0_H0 ;  /* 0x20000008ff098230 */ /* 0x000fe20000004100 */
[----:B------:R-:W-:Y:S01]  /*4760*/  @!P0 FMUL.FTZ R55, R25, R24 ;  /* 0x0000001819378220 */ /* 0x000fe20000410000 */
[----:B------:R-:W-:Y:S01]  /*4770*/  @!P0 HADD2.F32 R54, -RZ, R68.H0_H0 ;  /* 0x20000044ff368230 */ /* 0x000fe20000004100 */
[----:B------:R-:W-:Y:S02]  /*4780*/  @!P0 MOV R62, R6 ;  /* 0x00000006003e8202 */ /* 0x000fe40000000f00 */
[C---:B------:R-:W-:Y:S02]  /*4790*/  @!P0 FFMA.FTZ R73, R9.reuse, R53, -R73 ;  /* 0x0000003509498223 */ /* 0x040fe40000010849 */
[C---:B------:R-:W-:Y:S02]  /*47a0*/  @!P0 FFMA.FTZ R55, R10.reuse, R54, -R55 ;  /* 0x000000360a378223 */ /* 0x040fe40000010837 */
[----:B------:R-:W-:Y:S01]  /*47b0*/  @!P0 FMUL.FTZ R8, R9, R11 ;  /* 0x0000000b09088220 */ /* 0x000fe20000410000 */
[----:B------:R-:W-:Y:S01]  /*47c0*/  @!P0 F2FP.PACK_AB R11, R79, R78 ;  /* 0x0000004e4f0b823e */ /* 0x000fe200000000ff */
[----:B------:R-:W-:Y:S01]  /*47d0*/  @!P0 FMUL.FTZ R9, R10, R24 ;  /* 0x000000180a098220 */ /* 0x000fe20000410000 */
[----:B------:R-:W-:Y:S01]  /*47e0*/  @!P0 F2FP.PACK_AB R24, R82, R85 ;  /* 0x000000555218823e */ /* 0x000fe200000000ff */
[----:B------:R-:W-:Y:S01]  /*47f0*/  @!P0 FFMA.FTZ R8, R52, R53, R8 ;  /* 0x0000003534088223 */ /* 0x000fe20000010008 */
[----:B------:R-:W-:Y:S01]  /*4800*/  @!P0 F2FP.PACK_AB R10, R55, R73 ;  /* 0x00000049370a823e */ /* 0x000fe200000000ff */
[----:B------:R-:W-:Y:S01]  /*4810*/  @!P0 FFMA.FTZ R9, R25, R54, R9 ;  /* 0x0000003619098223 */ /* 0x000fe20000010009 */
[----:B------:R-:W-:Y:S01]  /*4820*/  @!P0 MOV R16, R24 ;  /* 0x0000001800108202 */ /* 0x000fe20000000f00 */
[----:B------:R-:W-:Y:S01]  /*4830*/  @!P0 IMAD.MOV.U32 R18, RZ, RZ, R11 ;  /* 0x000000ffff128224 */ /* 0x000fe200078e000b */
[----:B------:R-:W-:Y:S02]  /*4840*/  @!P0 MOV R19, R10 ;  /* 0x0000000a00138202 */ /* 0x000fe40000000f00 */
[----:B------:R-:W-:Y:S03]  /*4850*/  @!P0 F2FP.PACK_AB R8, R9, R8 ;  /* 0x000000080908823e */ /* 0x000fe600000000ff */
[----:B------:R1:W-:Y:S01]  /*4860*/  STG.E.128 [R76.64], R16 ;  /* 0x000000104c007986 */ /* 0x0003e2000c101d0c */
[----:B------:R-:W-:Y:S07]  /*4870*/  @!P0 MOV R63, R8 ;  /* 0x00000008003f8202 */ /* 0x000fee0000000f00 */
[----:B------:R1:W-:Y:S02]  /*4880*/  @!P2 STG.E.128 [R74.64], R60 ;  /* 0x0000003c4a00a986 */ /* 0x0003e4000c101d0c */
.L_x_386:
[----:B------:R-:W-:Y:S05]  /*4890*/  BSYNC B0 ;  /* 0x0000000000007941 */ /* 0x000fea0003800000 */
.L_x_385:
[----:B------:R-:W-:Y:S01]  /*48a0*/  ISETP.GE.AND P0, PT, R28, c[0x0][0x1d4], PT ;  /* 0x000075001c007a0c */ /* 0x000fe20003f06270 */
[----:B------:R-:W-:Y:S01]  /*48b0*/  @!UPT UIADD3 URZ, URZ, URZ, URZ ;  /* 0x0000003f3f3ff290 */ /* 0x000fe2000fffe03f */
[----:B------:R-:W-:Y:S11]  /*48c0*/  BSSY B0, `(.L_x_387) ;  /* 0x0000071000007945 */ /* 0x000ff60003800000 */
        /* <DEDUP_REMOVED lines=12> */
[----:B------:R-:W-:Y:S11]  /*4990*/  ISETP.GE.AND P0, PT, R28, c[0x0][0x27c], PT ;  /* 0x00009f001c007a0c */ /* 0x000ff60003f06270 */
[----:B------:R-:W-:Y:S02]  /*49a0*/  @!UPT UIADD3 URZ, URZ, URZ, URZ ;  /* 0x0000003f3f3ff290 */ /* 0x000fe4000fffe03f */
[----:B------:R-:W-:Y:S01]  /*49b0*/  @!P0 SHF.R.U64 R5, R12, 0x10, R13 ;  /* 0x000000100c058819 */ /* 0x000fe2000000120d */
[----:B------:R-:W-:Y:S01]  /*49c0*/  @!P0 HADD2.F32 R2, -RZ, R30.H0_H0 ;  /* 0x2000001eff028230 */ /* 0x000fe20000004100 */
[----:B------:R-:W-:Y:S01]  /*49d0*/  @!P0 SHF.R.U64 R12, R56, 0x10, R57 ;  /* 0x00000010380c8819 */ /* 0x000fe20000001239 */
[----:B------:R-:W-:Y:S01]  /*49e0*/  @!P0 HADD2.F32 R8, -RZ, R69.H0_H0 ;  /* 0x20000045ff088230 */ /* 0x000fe20000004100 */
[----:B--2---:R-:W-:Y:S01]  /*49f0*/  @!P0 MOV R9, R52 ;  /* 0x0000003400098202 */ /* 0x004fe20000000f00 */
[----:B------:R-:W-:Y:S01]  /*4a00*/  @!P0 HADD2.F32 R5, -RZ, R5.H0_H0 ;  /* 0x20000005ff058230 */ /* 0x000fe20000004100 */
[----:B-1----:R-:W-:Y:S01]  /*4a10*/  @!P0 MOV R4, R16 ;  /* 0x0000001000048202 */ /* 0x002fe20000000f00 */
[----:B------:R-:W-:Y:S01]  /*4a20*/  @!P0 HADD2.F32 R24, -RZ, R69.H1_H1 ;  /* 0x30000045ff188230 */ /* 0x000fe20000004100 */
[----:B------:R-:W-:Y:S01]  /*4a30*/  @!P0 SHF.R.U32.HI R6, RZ, 0x10, R13 ;  /* 0x00000010ff068819 */ /* 0x000fe2000001160d */
[--C-:B------:R-:W-:Y:S01]  /*4a40*/  @!P0 HADD2.F32 R7, -RZ, R9.reuse.H0_H0 ;  /* 0x20000009ff078230 */ /* 0x100fe20000004100 */
[----:B------:R-:W-:Y:S01]  /*4a50*/  @!P0 SHF.R.U64 R11, R14, 0x10, R15 ;  /* 0x000000100e0b8819 */ /* 0x000fe2000000120f */
[--C-:B------:R-:W-:Y:S01]  /*4a60*/  @!P0 HADD2.F32 R3, -RZ, R4.reuse.H0_H0 ;  /* 0x20000004ff038230 */ /* 0x100fe20000004100 */
[----:B------:R-:W-:Y:S01]  /*4a70*/  @!P0 MOV R43, R54 ;  /* 0x00000036002b8202 */ /* 0x000fe20000000f00 */
[----:B------:R-:W-:Y:S01]  /*4a80*/  @!P0 HADD2.F32 R13, -RZ, R9.H1_H1 ;  /* 0x30000009ff0d8230 */ /* 0x000fe20000004100 */
[----:B------:R-:W-:Y:S01]  /*4a90*/  @!P0 FMUL.FTZ R14, R7, R2 ;  /* 0x00000002070e8220 */ /* 0x000fe20000410000 */
[----:B------:R-:W-:Y:S01]  /*4aa0*/  @!P0 HADD2.F32 R4, -RZ, R4.H1_H1 ;  /* 0x30000004ff048230 */ /* 0x000fe20000004100 */
[----:B------:R-:W-:Y:S01]  /*4ab0*/  @!P0 IMAD.MOV.U32 R9, RZ, RZ, R53 ;  /* 0x000000ffff098224 */ /* 0x000fe200078e0035 */
[--C-:B------:R-:W-:Y:S01]  /*4ac0*/  @!P0 SHF.R.U32.HI R48, RZ, 0x10, R59.reuse ;  /* 0x00000010ff308819 */ /* 0x100fe2000001163b */
[----:B------:R-:W-:Y:S01]  /*4ad0*/  @!P0 FFMA.FTZ R68, R3, R8, -R14 ;  /* 0x0000000803448223 */ /* 0x000fe2000001080e */
[----:B------:R-:W-:Y:S01]  /*4ae0*/  @!P0 HADD2.F32 R14, -RZ, R12.H0_H0 ;  /* 0x2000000cff0e8230 */ /* 0x000fe20000004100 */
[-C--:B------:R-:W-:Y:S01]  /*4af0*/  @!P0 FMUL.FTZ R12, R13, R5.reuse ;  /* 0x000000050d0c8220 */ /* 0x080fe20000410000 */
[----:B------:R-:W-:Y:S01]  /*4b00*/  @!P0 SHF.R.U64 R44, R58, 0x10, R59 ;  /* 0x000000103a2c8819 */ /* 0x000fe2000000123b */
[----:B------:R-:W-:Y:S01]  /*4b10*/  @!P0 FMUL.FTZ R2, R3, R2 ;  /* 0x0000000203028220 */ /* 0x000fe20000410000 */
[----:B------:R-:W-:Y:S01]  /*4b20*/  @!P0 SHF.R.U32.HI R56, RZ, 0x10, R57 ;  /* 0x00000010ff388819 */ /* 0x000fe20000011639 */
[C---:B------:R-:W-:Y:S01]  /*4b30*/  @!P0 FMUL.FTZ R3, R4.reuse, R5 ;  /* 0x0000000504038220 */ /* 0x040fe20000410000 */
[----:B------:R-:W-:Y:S01]  /*4b40*/  @!P0 MOV R5, R17 ;  /* 0x0000001100058202 */ /* 0x000fe20000000f00 */
[----:B------:R-:W-:Y:S01]  /*4b50*/  @!P0 FFMA.FTZ R59, R4, R14, -R12 ;  /* 0x0000000e043b8223 */ /* 0x000fe2000001080c */
[----:B------:R-:W-:Y:S01]  /*4b60*/  @!P0 HADD2.F32 R4, -RZ, R30.H1_H1 ;  /* 0x3000001eff048230 */ /* 0x000fe20000004100 */
[----:B------:R-:W-:Y:S01]  /*4b70*/  @!P0 FFMA.FTZ R2, R7, R8, R2 ;  /* 0x0000000807028223 */ /* 0x000fe20000010002 */
[----:B------:R-:W-:Y:S01]  /*4b80*/  @!P0 SHF.R.U32.HI R10, RZ, 0x10, R15 ;  /* 0x00000010ff0a8819 */ /* 0x000fe2000001160f */
[----:B------:R-:W-:Y:S01]  /*4b90*/  @!P0 FFMA.FTZ R3, R13, R14, R3 ;  /* 0x0000000e0d038223 */ /* 0x000fe20000010003 */
[----:B------:R-:W-:Y:S02]  /*4ba0*/  @!P0 HADD2.F32 R15, -RZ, R9.H0_H0 ;  /* 0x20000009ff0f8230 */ /* 0x000fe40000004100 */
[----:B------:R-:W-:Y:S02]  /*4bb0*/  @!P0 HADD2.F32 R7, -RZ, R5.H0_H0 ;  /* 0x20000005ff078230 */ /* 0x000fe40000004100 */
[----:B------:R-:W-:Y:S01]  /*4bc0*/  @!P0 F2FP.PACK_AB R2, R3, R2 ;  /* 0x000000020302823e */ /* 0x000fe200000000ff */
[-C--:B------:R-:W-:Y:S01]  /*4bd0*/  @!P0 FMUL.FTZ R12, R15, R4.reuse ;  /* 0x000000040f0c8220 */ /* 0x080fe20000410000 */
[----:B------:R-:W-:Y:S01]  /*4be0*/  @!P0 HADD2.F32 R25, -RZ, R9.H1_H1 ;  /* 0x30000009ff198230 */ /* 0x000fe20000004100 */
[C---:B------:R-:W-:Y:S01]  /*4bf0*/  @!P0 FMUL.FTZ R4, R7.reuse, R4 ;  /* 0x0000000407048220 */ /* 0x040fe20000410000 */
[----:B------:R-:W-:Y:S01]  /*4c00*/  @!P0 HADD2.F32 R8, -RZ, R6.H0_H0 ;  /* 0x20000006ff088230 */ /* 0x000fe20000004100 */
[----:B------:R-:W-:Y:S01]  /*4c10*/  @!P0 FFMA.FTZ R58, R7, R24, -R12 ;  /* 0x00000018073a8223 */ /* 0x000fe2000001080c */
[----:B------:R-:W-:Y:S01]  /*4c20*/  @!P0 MOV R52, R2 ;  /* 0x0000000200348202 */ /* 0x000fe20000000f00 */
[----:B------:R-:W-:Y:S01]  /*4c30*/  @!P0 IMAD.MOV.U32 R12, RZ, RZ, R55 ;  /* 0x000000ffff0c8224 */ /* 0x000fe200078e0037 */
[----:B------:R-:W-:Y:S01]  /*4c40*/  @!P0 MOV R7, R19 ;  /* 0x0000001300078202 */ /* 0x000fe20000000f00 */
[----:B------:R-:W-:Y:S01]  /*4c50*/  @!P0 FMUL.FTZ R9, R25, R8 ;  /* 0x0000000819098220 */ /* 0x000fe20000410000 */
[----:B------:R-:W-:Y:S01]  /*4c60*/  @!P0 HADD2.F32 R30, -RZ, R56.H0_H0 ;  /* 0x20000038ff1e8230 */ /* 0x000fe20000004100 */
[----:B------:R-:W-:Y:S01]  /*4c70*/  @!P0 FFMA.FTZ R4, R15, R24, R4 ;  /* 0x000000180f048223 */ /* 0x000fe20000010004 */
[----:B------:R-:W-:Y:S02]  /*4c80*/  @!P0 HADD2.F32 R6, -RZ, R5.H1_H1 ;  /* 0x30000005ff068230 */ /* 0x000fe40000004100 */
[----:B------:R-:W-:Y:S02]  /*4c90*/  @!P0 HADD2.F32 R45, -RZ, R12.H0_H0 ;  /* 0x2000000cff2d8230 */ /* 0x000fe40000004100 */
[----:B------:R-:W-:Y:S01]  /*4ca0*/  @!P0 HADD2.F32 R10, -RZ, R10.H0_H0 ;  /* 0x2000000aff0a8230 */ /* 0x000fe20000004100 */
[C---:B------:R-:W-:Y:S01]  /*4cb0*/  @!P0 FMUL.FTZ R5, R6.reuse, R8 ;  /* 0x0000000806058220 */ /* 0x040fe20000410000 */
[----:B------:R-:W-:Y:S01]  /*4cc0*/  @!P0 HADD2.F32 R47, -RZ, R12.H1_H1 ;  /* 0x3000000cff2f8230 */ /* 0x000fe20000004100 */
[-C--:B------:R-:W-:Y:S01]  /*4cd0*/  @!P0 FFMA.FTZ R57, R6, R30.reuse, -R9 ;  /* 0x0000001e06398223 */ /* 0x080fe20000010809 */
[----:B------:R-:W-:Y:S01]  /*4ce0*/  @!P0 HADD2.F32 R9, -RZ, R7.H0_H0 ;  /* 0x20000007ff098230 */ /* 0x000fe20000004100 */
[----:B------:R-:W-:Y:S01]  /*4cf0*/  @!P0 FFMA.FTZ R5, R25, R30, R5 ;  /* 0x0000001e19058223 */ /* 0x000fe20000010005 */
[----:B------:R-:W-:Y:S02]  /*4d00*/  @!P0 HADD2.F32 R6, -RZ, R31.H0_H0 ;  /* 0x2000001fff068230 */ /* 0x000fe40000004100 */
[----:B------:R-:W-:Y:S01]  /*4d10*/  @!P0 HADD2.F32 R7, -RZ, R7.H1_H1 ;  /* 0x30000007ff078230 */ /* 0x000fe20000004100 */
[----:B------:R-:W-:Y:S01]  /*4d20*/  @!P0 F2FP.PACK_AB R13, R57, R58 ;  /* 0x0000003a390d823e */ /* 0x000fe200000000ff */
[----:B------:R-:W-:Y:S01]  /*4d30*/  @!P0 HADD2.F32 R46, -RZ, R70.H0_H0 ;  /* 0x20000046ff2e8230 */ /* 0x000fe20000004100 */
[-C--:B------:R-:W-:Y:S01]  /*4d40*/  @!P0 FMUL.FTZ R12, R45, R6.reuse ;  /* 0x000000062d0c8220 */ /* 0x080fe20000410000 */
[----:B------:R-:W-:Y:S01]  /*4d50*/  @!P0 HADD2.F32 R48, -RZ, R48.H0_H0 ;  /* 0x20000030ff308230 */ /* 0x000fe20000004100 */
[----:B------:R-:W-:Y:S01]  /*4d60*/  @!P0 FMUL.FTZ R8, R9, R6 ;  /* 0x0000000609088220 */ /* 0x000fe20000410000 */
[----:B------:R-:W-:Y:S01]  /*4d70*/  @!P0 MOV R17, R13 ;  /* 0x0000000d00118202 */ /* 0x000fe20000000f00 */
[----:B------:R-:W-:Y:S01]  /*4d80*/  @!P0 FMUL.FTZ R6, R47, R10 ;  /* 0x0000000a2f068220 */ /* 0x000fe20000410000 */
[----:B------:R-:W-:Y:S01]  /*4d90*/  @!P0 F2FP.PACK_AB R4, R5, R4 ;  /* 0x000000040504823e */ /* 0x000fe200000000ff */
[----:B------:R-:W-:Y:S01]  /*4da0*/  @!P0 FFMA.FTZ R56, R9, R46, -R12 ;  /* 0x0000002e09388223 */ /* 0x000fe2000001080c */
[----:B------:R-:W-:Y:S01]  /*4db0*/  @!P0 HADD2.F32 R12, -RZ, R11.H0_H0 ;  /* 0x2000000bff0c8230 */ /* 0x000fe20000004100 */
[C---:B------:R-:W-:Y:S01]  /*4dc0*/  @!P0 FMUL.FTZ R9, R7.reuse, R10 ;  /* 0x0000000a07098220 */ /* 0x040fe20000410000 */
[----:B------:R-:W-:Y:S01]  /*4dd0*/  @!P0 HADD2.F32 R42, -RZ, R70.H1_H1 ;  /* 0x30000046ff2a8230 */ /* 0x000fe20000004100 */
[----:B------:R-:W-:Y:S01]  /*4de0*/  @!P0 FFMA.FTZ R51, R7, R48, -R6 ;  /* 0x0000003007338223 */ /* 0x000fe20000010806 */
[----:B------:R-:W-:Y:S01]  /*4df0*/  @!P0 HADD2.F32 R6, -RZ, R31.H1_H1 ;  /* 0x3000001fff068230 */ /* 0x000fe20000004100 */
[----:B------:R-:W-:Y:S01]  /*4e00*/  @!P0 IMAD.MOV.U32 R7, RZ, RZ, R18 ;  /* 0x000000ffff078224 */ /* 0x000fe200078e0012 */
[--C-:B------:R-:W-:Y:S01]  /*4e10*/  @!P0 HADD2.F32 R31, -RZ, R43.reuse.H0_H0 ;  /* 0x2000002bff1f8230 */ /* 0x100fe20000004100 */
[----:B------:R-:W-:Y:S01]  /*4e20*/  @!P0 IMAD.MOV.U32 R53, RZ, RZ, R4 ;  /* 0x000000ffff358224 */ /* 0x000fe200078e0004 */
[----:B------:R-:W-:Y:S02]  /*4e30*/  @!P0 HADD2.F32 R43, -RZ, R43.H1_H1 ;  /* 0x3000002bff2b8230 */ /* 0x000fe40000004100 */
[--C-:B------:R-:W-:Y:S02]  /*4e40*/  @!P0 HADD2.F32 R11, -RZ, R7.reuse.H0_H0 ;  /* 0x20000007ff0b8230 */ /* 0x100fe40000004100 */
[----:B------:R-:W-:Y:S01]  /*4e50*/  @!P0 HADD2.F32 R10, -RZ, R7.H1_H1 ;  /* 0x30000007ff0a8230 */ /* 0x000fe20000004100 */
[----:B------:R-:W-:Y:S01]  /*4e60*/  @!P0 FMUL.FTZ R7, R31, R6 ;  /* 0x000000061f078220 */ /* 0x000fe20000410000 */
[----:B------:R-:W-:Y:S01]  /*4e70*/  @!P0 HADD2.F32 R44, -RZ, R44.H0_H0 ;  /* 0x2000002cff2c8230 */ /* 0x000fe20000004100 */
[----:B------:R-:W-:Y:S02]  /*4e80*/  @!P0 FMUL.FTZ R49, R43, R12 ;  /* 0x0000000c2b318220 */ /* 0x000fe40000410000 */
[C---:B------:R-:W-:Y:S02]  /*4e90*/  @!P0 FMUL.FTZ R6, R11.reuse, R6 ;  /* 0x000000060b068220 */ /* 0x040fe40000410000 */
[----:B------:R-:W-:Y:S01]  /*4ea0*/  @!P0 FFMA.FTZ R50, R11, R42, -R7 ;  /* 0x0000002a0b328223 */ /* 0x000fe20000010807 */
[----:B------:R-:W-:Y:S01]  /*4eb0*/  @!P0 F2FP.PACK_AB R11, R51, R56 ;  /* 0x00000038330b823e */ /* 0x000fe200000000ff */
[C---:B------:R-:W-:Y:S02]  /*4ec0*/  @!P0 FFMA.FTZ R49, R10.reuse, R44, -R49 ;  /* 0x0000002c0a318223 */ /* 0x040fe40000010831 */
[----:B------:R-:W-:Y:S01]  /*4ed0*/  @!P0 FMUL.FTZ R7, R10, R12 ;  /* 0x0000000c0a078220 */ /* 0x000fe20000410000 */
[----:B------:R-:W-:Y:S01]  /*4ee0*/  @!P0 F2FP.PACK_AB R12, R59, R68 ;  /* 0x000000443b0c823e */ /* 0x000fe200000000ff */
[----:B------:R-:W-:Y:S01]  /*4ef0*/  @!P0 FFMA.FTZ R6, R31, R42, R6 ;  /* 0x0000002a1f068223 */ /* 0x000fe20000010006 */
[----:B------:R-:W-:Y:S01]  /*4f00*/  @!P0 F2FP.PACK_AB R10, R49, R50 ;  /* 0x00000032310a823e */ /* 0x000fe200000000ff */
[----:B------:R-:W-:Y:S01]  /*4f10*/  @!P0 FFMA.FTZ R7, R43, R44, R7 ;  /* 0x0000002c2b078223 */ /* 0x000fe20000010007 */
[----:B------:R-:W-:Y:S01]  /*4f20*/  @!P0 MOV R16, R12 ;  /* 0x0000000c00108202 */ /* 0x000fe20000000f00 */
        /* <DEDUP_REMOVED lines=10> */
.L_x_388:
[----:B------:R-:W-:Y:S05]  /*4fd0*/  BSYNC B0 ;  /* 0x0000000000007941 */ /* 0x000fea0003800000 */
.L_x_387:
[----:B------:R-:W-:Y:S11]  /*4fe0*/  ISETP.GE.AND P0, PT, R29, c[0x0][0x1d4], PT ;  /* 0x000075001d007a0c */ /* 0x000ff60003f06270 */
[----:B------:R-:W-:Y:S02]  /*4ff0*/  @!UPT UIADD3 URZ, URZ, URZ, URZ ;  /* 0x0000003f3f3ff290 */ /* 0x000fe4000fffe03f */
[----:B------:R-:W-:-:S05]  /*5000*/  @P0 BRA `(.L_x_372) ;  /* 0x000008f000000947 */ /* 0x000fca0003800000 */
[----:B------:R-:W-:Y:S01]  /*5010*/  LDS.128 R44, [R123+0x3c80] ;  /* 0x003c80007b2c7984 */ /* 0x000fe20000000c00 */
[----:B------:R-:W-:Y:S04]  /*5020*/  IADD3 R2, P1, P0, R90, R81, R120 ;  /* 0x000000515a027210 */ /* 0x000fe8000783e078 */
[----:B------:R-:W-:Y:S02]  /*5030*/  IADD3.X R3, R92, R80, R130, P1, P0 ;  /* 0x000000505c037210 */ /* 0x000fe40000fe0482 */
[C---:B-1----:R-:W-:Y:S01]  /*5040*/  LEA R52, P0, R2.reuse, c[0x0][0x1c8], 0x1 ;  /* 0x0000720002347a11 */ /* 0x042fe200078008ff */
[----:B------:R-:W1:Y:S03]  /*5050*/  LDS.128 R12, [R126+0x3c80] ;  /* 0x003c80007e0c7984 */ /* 0x000e660000000c00 */
[----:B------:R-:W-:Y:S02]  /*5060*/  LEA.HI.X R53, R2, c[0x0][0x1cc], R3, 0x1, P0 ;  /* 0x0000730002357a11 */ /* 0x000fe400000f0c03 */
[----:B------:R-:W-:Y:S11]  /*5070*/  ISETP.GE.AND P0, PT, R29, c[0x0][0x27c], PT ;  /* 0x00009f001d007a0c */ /* 0x000ff60003f06270 */
[----:B------:R-:W-:Y:S02]  /*5080*/  @!UPT UIADD3 URZ, URZ, URZ, URZ ;  /* 0x0000003f3f3ff290 */ /* 0x000fe4000fffe03f */
[--C-:B------:R-:W-:Y:S01]  /*5090*/  @!P0 SHF.R.U64 R11, R22, 0x10, R23.reuse ;  /* 0x00000010160b8819 */ /* 0x100fe20000001217 */
[--C-:B------:R-:W-:Y:S01]  /*50a0*/  @!P0 HADD2.F32 R2, -RZ, R32.reuse.H0_H0 ;  /* 0x20000020ff028230 */ /* 0x100fe20000004100 */
[----:B------:R-:W-:Y:S01]  /*50b0*/  @!P0 SHF.R.U32.HI R10, RZ, 0x10, R23 ;  /* 0x00000010ff0a8819 */ /* 0x000fe20000011617 */
[----:B------:R-:W-:Y:S01]  /*50c0*/  @!P0 HADD2.F32 R3, -RZ, R32.H1_H1 ;  /* 0x30000020ff038230 */ /* 0x000fe20000004100 */
[--C-:B------:R-:W-:Y:S01]  /*50d0*/  @!P0 SHF.R.U32.HI R8, RZ, 0x10, R21.reuse ;  /* 0x00000010ff088819 */ /* 0x100fe20000011615 */
[--C-:B------:R-:W-:Y:S01]  /*50e0*/  @!P0 HADD2.F32 R17, -RZ, R71.reuse.H0_H0 ;  /* 0x20000047ff118230 */ /* 0x100fe20000004100 */
[----:B------:R-:W-:Y:S01]  /*50f0*/  @!P0 SHF.R.U64 R9, R20, 0x10, R21 ;  /* 0x0000001014098819 */ /* 0x000fe20000001215 */
[----:B------:R-:W-:Y:S01]  /*5100*/  @!P0 HADD2.F32 R20, -RZ, R71.H1_H1 ;  /* 0x30000047ff148230 */ /* 0x000fe20000004100 */
[--C-:B------:R-:W-:Y:S01]  /*5110*/  @!P0 SHF.R.U32.HI R24, RZ, 0x10, R65.reuse ;  /* 0x00000010ff188819 */ /* 0x100fe20000011641 */
[----:B------:R-:W-:Y:S01]  /*5120*/  @!P0 HADD2.F32 R10, -RZ, R10.H0_H0 ;  /* 0x2000000aff0a8230 */ /* 0x000fe20000004100 */
[----:B------:R-:W-:Y:S01]  /*5130*/  @!P0 SHF.R.U64 R64, R64, 0x10, R65 ;  /* 0x0000001040408819 */ /* 0x000fe20000001241 */
[----:B------:R-:W-:Y:S01]  /*5140*/  @!P0 HADD2.F32 R9, -RZ, R9.H0_H0 ;  /* 0x20000009ff098230 */ /* 0x000fe20000004100 */
[--C-:B------:R-:W-:Y:S01]  /*5150*/  @!P0 SHF.R.U32.HI R43, RZ, 0x10, R67.reuse ;  /* 0x00000010ff2b8819 */ /* 0x100fe20000011643 */
[----:B------:R-:W-:Y:S01]  /*5160*/  @!P0 HADD2.F32 R32, -RZ, R72.H0_H0 ;  /* 0x20000048ff208230 */ /* 0x000fe20000004100 */
[----:B------:R-:W-:Y:S03]  /*5170*/  @!P0 SHF.R.U64 R30, R66, 0x10, R67 ;  /* 0x00000010421e8819 */ /* 0x000fe60000001243 */
[----:B------:R-:W-:Y:S02]  /*5180*/  @!P0 HADD2.F32 R43, -RZ, R43.H0_H0 ;  /* 0x2000002bff2b8230 */ /* 0x000fe40000004100 */
[----:B------:R-:W-:Y:S01]  /*5190*/  @!P0 HADD2.F32 R30, -RZ, R30.H0_H0 ;  /* 0x2000001eff1e8230 */ /* 0x000fe20000004100 */
[----:B-1----:R-:W-:Y:S02]  /*51a0*/  @!P0 MOV R7, R12 ;  /* 0x0000000c00078202 */ /* 0x002fe40000000f00 */
[----:B------:R-:W-:Y:S02]  /*51b0*/  @!P0 MOV R23, R44 ;  /* 0x0000002c00178202 */ /* 0x000fe40000000f00 */
[----:B------:R-:W-:Y:S01]  /*51c0*/  @!P0 MOV R18, R45 ;  /* 0x0000002d00128202 */ /* 0x000fe20000000f00 */
[----:B------:R-:W-:Y:S01]  /*51d0*/  @!P0 HADD2.F32 R4, -RZ, R7.H0_H0 ;  /* 0x20000007ff048230 */ /* 0x000fe20000004100 */
[----:B------:R-:W-:Y:S01]  /*51e0*/  @!P0 MOV R6, R13 ;  /* 0x0000000d00068202 */ /* 0x000fe20000000f00 */
[--C-:B------:R-:W-:Y:S01]  /*51f0*/  @!P0 HADD2.F32 R16, -RZ, R23.reuse.H0_H0 ;  /* 0x20000017ff108230 */ /* 0x100fe20000004100 */
[----:B------:R-:W-:Y:S01]  /*5200*/  @!P0 MOV R25, R46 ;  /* 0x0000002e00198202 */ /* 0x000fe20000000f00 */
[----:B------:R-:W-:Y:S02]  /*5210*/  @!P0 HADD2.F32 R19, -RZ, R18.H0_H0 ;  /* 0x20000012ff138230 */ /* 0x000fe40000004100 */
[----:B------:R-:W-:Y:S01]  /*5220*/  @!P0 HADD2.F32 R5, -RZ, R6.H0_H0 ;  /* 0x20000006ff058230 */ /* 0x000fe20000004100 */
[-C--:B------:R-:W-:Y:S02]  /*5230*/  @!P0 FMUL.FTZ R22, R16, R2.reuse ;  /* 0x0000000210168220 */ /* 0x080fe40000410000 */
[C---:B------:R-:W-:Y:S02]  /*5240*/  @!P0 FMUL.FTZ R2, R4.reuse, R2 ;  /* 0x0000000204028220 */ /* 0x040fe40000410000 */
[----:B------:R-:W-:Y:S02]  /*5250*/  @!P0 FMUL.FTZ R21, R19, R3 ;  /* 0x0000000313158220 */ /* 0x000fe40000410000 */
[-C--:B------:R-:W-:Y:S01]  /*5260*/  @!P0 FFMA.FTZ R56, R4, R17.reuse, -R22 ;  /* 0x0000001104388223 */ /* 0x080fe20000010816 */
[----:B------:R-:W-:Y:S01]  /*5270*/  @!P0 HADD2.F32 R22, -RZ, R24.H0_H0 ;  /* 0x20000018ff168230 */ /* 0x000fe20000004100 */
[----:B------:R-:W-:Y:S01]  /*5280*/  @!P0 FFMA.FTZ R2, R16, R17, R2 ;  /* 0x0000001110028223 */ /* 0x000fe20000010002 */
[----:B------:R-:W-:Y:S01]  /*5290*/  @!P0 HADD2.F32 R17, -RZ, R23.H1_H1 ;  /* 0x30000017ff118230 */ /* 0x000fe20000004100 */
[C---:B------:R-:W-:Y:S01]  /*52a0*/  @!P0 FMUL.FTZ R4, R5.reuse, R3 ;  /* 0x0000000305048220 */ /* 0x040fe20000410000 */
[----:B------:R-:W-:Y:S01]  /*52b0*/  @!P0 HADD2.F32 R3, -RZ, R6.H1_H1 ;  /* 0x30000006ff038230 */ /* 0x000fe20000004100 */
[----:B------:R-:W-:Y:S01]  /*52c0*/  @!P0 FFMA.FTZ R55, R5, R20, -R21 ;  /* 0x0000001405378223 */ /* 0x000fe20000010815 */
[----:B------:R-:W-:Y:S02]  /*52d0*/  @!P0 HADD2.F32 R5, -RZ, R8.H0_H0 ;  /* 0x20000008ff058230 */ /* 0x000fe40000004100 */
[----:B------:R-:W-:Y:S02]  /*52e0*/  @!P0 HADD2.F32 R21, -RZ, R18.H1_H1 ;  /* 0x30000012ff158230 */ /* 0x000fe40000004100 */
[----:B------:R-:W-:Y:S02]  /*52f0*/  @!P0 HADD2.F32 R18, -RZ, R64.H0_H0 ;  /* 0x20000040ff128230 */ /* 0x000fe40000004100 */
[----:B------:R-:W-:Y:S01]  /*5300*/  @!P0 HADD2.F32 R6, -RZ, R7.H1_H1 ;  /* 0x30000007ff068230 */ /* 0x000fe20000004100 */
[----:B------:R-:W-:Y:S01]  /*5310*/  @!P0 FMUL.FTZ R8, R21, R5 ;  /* 0x0000000515088220 */ /* 0x000fe20000410000 */
[----:B------:R-:W-:Y:S01]  /*5320*/  @!P0 HADD2.F32 R24, -RZ, R72.H1_H1 ;  /* 0x30000048ff188230 */ /* 0x000fe20000004100 */
[----:B------:R-:W-:Y:S01]  /*5330*/  @!P0 FMUL.FTZ R7, R17, R9 ;  /* 0x0000000911078220 */ /* 0x000fe20000410000 */
[--C-:B------:R-:W-:Y:S01]  /*5340*/  @!P0 HADD2.F32 R23, -RZ, R25.reuse.H0_H0 ;  /* 0x20000019ff178230 */ /* 0x100fe20000004100 */
[C---:B------:R-:W-:Y:S01]  /*5350*/  @!P0 FFMA.FTZ R54, R3.reuse, R22, -R8 ;  /* 0x0000001603368223 */ /* 0x040fe20000010808 */
[----:B------:R-:W-:Y:S01]  /*5360*/  @!P0 HADD2.F32 R25, -RZ, R25.H1_H1 ;  /* 0x30000019ff198230 */ /* 0x000fe20000004100 */
[----:B------:R-:W-:Y:S02]  /*5370*/  @!P0 IMAD.MOV.U32 R8, RZ, RZ, R47 ;  /* 0x000000ffff088224 */ /* 0x000fe400078e002f */
[CC--:B------:R-:W-:Y:S01]  /*5380*/  @!P0 FFMA.FTZ R51, R6.reuse, R18.reuse, -R7 ;  /* 0x0000001206338223 */ /* 0x0c0fe20000010807 */
[----:B------:R-:W-:Y:S01]  /*5390*/  @!P0 MOV R7, R15 ;  /* 0x0000000f00078202 */ /* 0x000fe20000000f00 */
[----:B------:R-:W-:Y:S01]  /*53a0*/  @!P0 FMUL.FTZ R5, R3, R5 ;  /* 0x0000000503058220 */ /* 0x000fe20000410000 */
[--C-:B------:R-:W-:Y:S01]  /*53b0*/  @!P0 HADD2.F32 R31, -RZ, R8.reuse.H0_H0 ;  /* 0x20000008ff1f8230 */ /* 0x100fe20000004100 */
[----:B------:R-:W-:Y:S01]  /*53c0*/  @!P0 FMUL.FTZ R3, R6, R9 ;  /* 0x0000000906038220 */ /* 0x000fe20000410000 */
[----:B------:R-:W-:Y:S02]  /*53d0*/  @!P0 HADD2.F32 R6, -RZ, R33.H0_H0 ;  /* 0x20000021ff068230 */ /* 0x000fe40000004100 */
[--C-:B------:R-:W-:Y:S01]  /*53e0*/  @!P0 HADD2.F32 R9, -RZ, R7.reuse.H0_H0 ;  /* 0x20000007ff098230 */ /* 0x100fe20000004100 */
[----:B------:R-:W-:Y:S01]  /*53f0*/  @!P0 FFMA.FTZ R3, R17, R18, R3 ;  /* 0x0000001211038223 */ /* 0x000fe20000010003 */
[----:B------:R-:W-:Y:S01]  /*5400*/  @!P0 HADD2.F32 R42, -RZ, R8.H1_H1 ;  /* 0x30000008ff2a8230 */ /* 0x000fe20000004100 */
[-C--:B------:R-:W-:Y:S01]  /*5410*/  @!P0 FMUL.FTZ R16, R31, R6.reuse ;  /* 0x000000061f108220 */ /* 0x080fe20000410000 */
[----:B------:R-:W-:Y:S01]  /*5420*/  @!P0 HADD2.F32 R7, -RZ, R7.H1_H1 ;  /* 0x30000007ff078230 */ /* 0x000fe20000004100 */
[----:B------:R-:W-:Y:S01]  /*5430*/  @!P0 FMUL.FTZ R8, R9, R6 ;  /* 0x0000000609088220 */ /* 0x000fe20000410000 */
[----:B------:R-:W-:Y:S01]  /*5440*/  @!P0 F2FP.PACK_AB R17, R54, R55 ;  /* 0x000000373611823e */ /* 0x000fe200000000ff */
[----:B------:R-:W-:Y:S01]  /*5450*/  @!P0 FMUL.FTZ R6, R42, R10 ;  /* 0x0000000a2a068220 */ /* 0x000fe20000410000 */
[----:B------:R-:W-:Y:S01]  /*5460*/  @!P0 F2FP.PACK_AB R2, R3, R2 ;  /* 0x000000020302823e */ /* 0x000fe200000000ff */
[----:B------:R-:W-:Y:S01]  /*5470*/  @!P0 FFMA.FTZ R50, R9, R32, -R16 ;  /* 0x0000002009328223 */ /* 0x000fe20000010810 */
[----:B------:R-:W-:Y:S01]  /*5480*/  @!P0 MOV R13, R17 ;  /* 0x00000011000d8202 */ /* 0x000fe20000000f00 */
[C---:B------:R-:W-:Y:S01]  /*5490*/  @!P0 FMUL.FTZ R9, R7.reuse, R10 ;  /* 0x0000000a07098220 */ /* 0x040fe20000410000 */
[----:B------:R-:W-:Y:S01]  /*54a0*/  @!P0 HADD2.F32 R16, -RZ, R11.H0_H0 ;  /* 0x2000000bff108230 */ /* 0x000fe20000004100 */
[----:B------:R-:W-:Y:S01]  /*54b0*/  @!P0 FFMA.FTZ R49, R7, R43, -R6 ;  /* 0x0000002b07318223 */ /* 0x000fe20000010806 */
[----:B------:R-:W-:Y:S01]  /*54c0*/  @!P0 MOV R7, R14 ;  /* 0x0000000e00078202 */ /* 0x000fe20000000f00 */
[----:B------:R-:W-:Y:S01]  /*54d0*/  @!P0 FFMA.FTZ R4, R19, R20, R4 ;  /* 0x0000001413048223 */ /* 0x000fe20000010004 */
[----:B------:R-:W-:Y:S01]  /*54e0*/  @!P0 HADD2.F32 R6, -RZ, R33.H1_H1 ;  /* 0x30000021ff068230 */ /* 0x000fe20000004100 */
[----:B------:R-:W-:Y:S02]  /*54f0*/  @!P0 FMUL.FTZ R33, R25, R16 ;  /* 0x0000001019218220 */ /* 0x000fe40000410000 */
[--C-:B------:R-:W-:Y:S01]  /*5500*/  @!P0 HADD2.F32 R11, -RZ, R7.reuse.H0_H0 ;  /* 0x20000007ff0b8230 */ /* 0x100fe20000004100 */
[----:B------:R-:W-:Y:S01]  /*5510*/  @!P0 FFMA.FTZ R5, R21, R22, R5 ;  /* 0x0000001615058223 */ /* 0x000fe20000010005 */
[----:B------:R-:W-:Y:S01]  /*5520*/  @!P0 HADD2.F32 R10, -RZ, R7.H1_H1 ;  /* 0x30000007ff0a8230 */ /* 0x000fe20000004100 */
[-C--:B------:R-:W-:Y:S02]  /*5530*/  @!P0 FMUL.FTZ R7, R23, R6.reuse ;  /* 0x0000000617078220 */ /* 0x080fe40000410000 */
[----:B------:R-:W-:Y:S01]  /*5540*/  @!P0 FMUL.FTZ R6, R11, R6 ;  /* 0x000000060b068220 */ /* 0x000fe20000410000 */
[----:B------:R-:W-:Y:S01]  /*5550*/  @!P0 F2FP.PACK_AB R4, R5, R4 ;  /* 0x000000040504823e */ /* 0x000fe200000000ff */
[----:B------:R-:W-:Y:S01]  /*5560*/  @!P0 FFMA.FTZ R48, R11, R24, -R7 ;  /* 0x000000180b308223 */ /* 0x000fe20000010807 */
[----:B------:R-:W-:Y:S01]  /*5570*/  @!P0 F2FP.PACK_AB R11, R49, R50 ;  /* 0x00000032310b823e */ /* 0x000fe200000000ff */
[C---:B------:R-:W-:Y:S01]  /*5580*/  @!P0 FFMA.FTZ R33, R10.reuse, R30, -R33 ;  /* 0x0000001e0a218223 */ /* 0x040fe20000010821 */
[----:B------:R-:W-:Y:S01]  /*5590*/  @!P0 MOV R45, R4 ;  /* 0x00000004002d8202 */ /* 0x000fe20000000f00 */
        /* <DEDUP_REMOVED lines=8> */
[----:B------:R-:W-:Y:S01]  /*5620*/  @!P0 IMAD.MOV.U32 R12, RZ, RZ, R16 ;  /* 0x000000ffff0c8224 */ /* 0x000fe200078e0010 */
[----:B------:R-:W-:Y:S01]  /*5630*/  @!P0 F2FP.PACK_AB R6, R7, R6 ;  /* 0x000000060706823e */ /* 0x000fe200000000ff */
[----:B------:R-:W-:Y:S02]  /*5640*/  @!P0 FFMA.FTZ R9, R42, R43, R9 ;  /* 0x0000002b2a098223 */ /* 0x000fe40000010009 */
[----:B------:R-:W-:Y:S01]  /*5650*/  @!P0 IMAD.MOV.U32 R44, RZ, RZ, R2 ;  /* 0x000000ffff2c8224 */ /* 0x000fe200078e0002 */
[----:B------:R1:W-:Y:S01]  /*5660*/  STG.E.128 [R52.64], R12 ;  /* 0x0000000c34007986 */ /* 0x0003e2000c101d0c */
[----:B------:R-:W-:Y:S02]  /*5670*/  @!P0 MOV R46, R6 ;  /* 0x00000006002e8202 */ /* 0x000fe40000000f00 */
[----:B------:R-:W-:Y:S04]  /*5680*/  @!P0 F2FP.PACK_AB R8, R9, R8 ;  /* 0x000000080908823e */ /* 0x000fe800000000ff */
[----:B------:R-:W-:Y:S02]  /*5690*/  @!P0 MOV R47, R8 ;  /* 0x00000008002f8202 */ /* 0x000fe40000000f00 */
[----:B------:R-:W-:Y:S11]  /*56a0*/  ISETP.GE.AND P0, PT, R103, c[0x0][0x1d4], PT ;  /* 0x0000750067007a0c */ /* 0x000ff60003f06270 */
[----:B------:R-:W-:Y:S02]  /*56b0*/  @!UPT UIADD3 URZ, URZ, URZ, URZ ;  /* 0x0000003f3f3ff290 */ /* 0x000fe4000fffe03f */
[----:B------:R-:W-:-:S05]  /*56c0*/  @P0 BRA `(.L_x_372) ;  /* 0x0000023000000947 */ /* 0x000fca0003800000 */
[----:B------:R-:W-:Y:S04]  /*56d0*/  IADD3 R3, P1, P0, R90, R81, R103 ;  /* 0x000000515a037210 */ /* 0x000fe8000783e067 */
[----:B------:R-:W-:Y:S02]  /*56e0*/  IADD3.X R4, R92, R80, R127, P1, P0 ;  /* 0x000000505c047210 */ /* 0x000fe40000fe047f */
[C---:B------:R-:W-:Y:S04]  /*56f0*/  LEA R2, P0, R3.reuse, c[0x0][0x1c8], 0x1 ;  /* 0x0000720003027a11 */ /* 0x040fe800078008ff */
[----:B------:R-:W-:Y:S05]  /*5700*/  LEA.HI.X R3, R3, c[0x0][0x1cc], R4, 0x1, P0 ;  /* 0x0000730003037a11 */ /* 0x000fea00000f0c04 */
[----:B------:R2:W-:Y:S01]  /*5710*/  STG.E.128 [R2.64], R44 ;  /* 0x0000002c02007986 */ /* 0x0005e2000c101d0c */
[----:B------:R-:W-:-:S05]  /*5720*/  BRA `(.L_x_372) ;  /* 0x000001d000007947 */ /* 0x000fca0003800000 */
.L_x_368:
[----:B------:R-:W-:Y:S05]  /*5730*/  IMAD R2, R41, -0x30, R0 ;  /* 0xffffffd029027824 */ /* 0x000fea00078e0200 */
[----:B------:R-:W-:Y:S04]  /*5740*/  IMNMX R89, R2, 0x30, PT ;  /* 0x0000003002597817 */ /* 0x000fe80003800200 */
[----:B------:R-:W-:Y:S11]  /*5750*/  ISETP.GE.AND P0, PT, R94, R89, PT ;  /* 0x000000595e00720c */ /* 0x000ff60003f06270 */
[----:B------:R-:W-:Y:S02]  /*5760*/  @!UPT UIADD3 URZ, URZ, URZ, URZ ;  /* 0x0000003f3f3ff290 */ /* 0x000fe4000fffe03f */
[----:B------:R-:W-:-:S05]  /*5770*/  @P0 BRA `(.L_x_372) ;  /* 0x0000018000000947 */ /* 0x000fca0003800000 */
[----:B------:R-:W-:Y:S11]  /*5780*/  ISETP.GE.AND P0, PT, R26, c[0x0][0x1d4], PT ;  /* 0x000075001a007a0c */ /* 0x000ff60003f06270 */
[----:B------:R-:W-:Y:S02]  /*5790*/  @!UPT UIADD3 URZ, URZ, URZ, URZ ;  /* 0x0000003f3f3ff290 */ /* 0x000fe4000fffe03f */
[----:B------:R-:W1:Y:S04]  /*57a0*/  @!P0 LDS.128 R4, [R87+0x2400] ;  /* 0x0024000057048984 */ /* 0x000e680000000c00 */
[----:B-1----:R-:W-:Y:S01]  /*57b0*/  @!P0 STG.E.128 [R62.64], R4 ;  /* 0x000000043e008986 */ /* 0x002fe2000c101d0c */
[----:B------:R-:W-:Y:S11]  /*57c0*/  ISETP.GE.AND P0, PT, R28, c[0x0][0x1d4], PT ;  /* 0x000075001c007a0c */ /* 0x000ff60003f06270 */
[----:B------:R-:W-:Y:S02]  /*57d0*/  @!UPT UIADD3 URZ, URZ, URZ, URZ ;  /* 0x0000003f3f3ff290 */ /* 0x000fe4000fffe03f */
[----:B------:R-:W1:Y:S04]  /*57e0*/  @!P0 LDS.128 R4, [R88+0x2400] ;  /* 0x0024000058048984 */ /* 0x000e680000000c00 */
[----:B-1----:R-:W-:Y:S01]  /*57f0*/  @!P0 STG.E.128 [R62.64+0x20], R4 ;  /* 0x000020043e008986 */ /* 0x002fe2000c101d0c */
        /* <DEDUP_REMOVED lines=15> */
[----:B-1----:R1:W-:Y:S02]  /*58f0*/  @!P0 STG.E.128 [R62.64+0xa0], R4 ;  /* 0x0000a0043e008986 */ /* 0x0023e4000c101d0c */
.L_x_372:
[----:B------:R-:W-:Y:S05]  /*5900*/  BSYNC B1 ;  /* 0x0000000000017941 */ /* 0x000fea0003800000 */
.L_x_367:
[----:B-1----:R-:W-:Y:S01]  /*5910*/  IMAD.WIDE.U32 R8, R41, 0x30, RZ ;  /* 0x0000003029087825 */ /* 0x002fe200078e00ff */
[-C--:B--2--5:R-:W-:Y:S01]  /*5920*/  IADD3 R3, -R105, R89.reuse, RZ ;  /* 0x0000005969037210 */ /* 0x0a4fe20007ffe1ff */
[----:B------:R-:W-:Y:S02]  /*5930*/  BSSY B0, `(.L_x_389) ;  /* 0x000004b000007945 */ /* 0x000fe40003800000 */
[----:B------:R-:W-:Y:S01]  /*5940*/  IMAD R2, R93, 0x30, RZ ;  /* 0x000000305d027824 */ /* 0x000fe200078e02ff */
[----:B------:R-:W-:Y:S03]  /*5950*/  IADD3 R4, P0, R142, R8, RZ ;  /* 0x000000088e047210 */ /* 0x000fe60007f1e0ff */
[----:B------:R-:W-:Y:S04]  /*5960*/  IMAD.IADD R11, R9, 0x1, R2 ;  /* 0x00000001090b7824 */ /* 0x000fe800078e0202 */
[----:B------:R-:W-:Y:S01]  /*5970*/  IMAD.X R2, R11, 0x1, R148, P0 ;  /* 0x000000010b027824 */ /* 0x000fe200000e0694 */
[C---:B------:R-:W-:Y:S11]  /*5980*/  ISETP.GE.AND P0, PT, R3.reuse, 0x21, PT ;  /* 0x000000210300780c */ /* 0x040ff60003f06270 */
[----:B------:R-:W-:Y:S02]  /*5990*/  @!UPT UIADD3 URZ, URZ, URZ, URZ ;  /* 0x0000003f3f3ff290 */ /* 0x000fe4000fffe03f */
[----:B------:R-:W-:Y:S02]  /*59a0*/  @P0 IADD3 R10, P1, R4, 0x20, RZ ;  /* 0x00000020040a0810 */ /* 0x000fe40007f3e0ff */
[----:B------:R-:W-:Y:S03]  /*59b0*/  @P0 MOV R7, R104 ;  /* 0x0000006800070202 */ /* 0x000fe60000000f00 */
[----:B------:R-:W-:Y:S01]  /*59c0*/  @P0 IMAD.X R6, RZ, RZ, R2, P1 ;  /* 0x000000ffff060224 */ /* 0x000fe200008e0602 */
[----:B------:R-:W-:Y:S11]  /*59d0*/  ISETP.GE.AND P1, PT, R3, 0x1, PT ;  /* 0x000000010300780c */ /* 0x000ff60003f26270 */
[----:B------:R-:W-:Y:S02]  /*59e0*/  @!UPT UIADD3 URZ, URZ, URZ, URZ ;  /* 0x0000003f3f3ff290 */ /* 0x000fe4000fffe03f */
[----:B------:R-:W-:Y:S01]  /*59f0*/  @P1 IMAD R5, R2, c[0x0][0x258], RZ ;  /* 0x0000960002051a24 */ /* 0x000fe200078e02ff */
[----:B------:R-:W-:Y:S01]  /*5a00*/  @P1 MOV R2, R100 ;  /* 0x0000006400021202 */ /* 0x000fe20000000f00 */
[----:B------:R-:W-:Y:S04]  /*5a10*/  @P1 IMAD.MOV.U32 R3, RZ, RZ, R104 ;  /* 0x000000ffff031224 */ /* 0x000fe800078e0068 */
[C---:B------:R-:W-:Y:S04]  /*5a20*/  @P1 IMAD.WIDE.U32 R2, R4.reuse, c[0x0][0x258], R2 ;  /* 0x0000960004021a25 */ /* 0x040fe800078e0002 */
[----:B------:R-:W-:Y:S05]  /*5a30*/  @P1 IMAD R4, R4, c[0x0][0x25c], R5 ;  /* 0x0000970004041a24 */ /* 0x000fea00078e0205 */
[----:B------:R-:W-:Y:S02]  /*5a40*/  @P1 IADD3 R3, R3, R4, RZ ;  /* 0x0000000403031210 */ /* 0x000fe40007ffe0ff */
[C---:B------:R-:W-:Y:S04]  /*5a50*/  @P1 LEA R4, P2, R2.reuse, c[0x0][0x250], 0x1 ;  /* 0x0000940002041a11 */ /* 0x040fe800078408ff */
[----:B------:R-:W-:Y:S01]  /*5a60*/  @P1 LEA.HI.X R5, R2, c[0x0][0x254], R3, 0x1, P2 ;  /* 0x0000950002051a11 */ /* 0x000fe200010f0c03 */
[----:B------:R-:W-:Y:S02]  /*5a70*/  @P0 IMAD R2, R6, c[0x0][0x258], RZ ;  /* 0x0000960006020a24 */ /* 0x000fe400078e02ff */
[----:B------:R-:W-:Y:S02]  /*5a80*/  @P0 IMAD.MOV.U32 R6, RZ, RZ, R100 ;  /* 0x000000ffff060224 */ /* 0x000fe400078e0064 */
[----:B------:R-:W-:Y:S01]  /*5a90*/  @!PT LDS RZ, [RZ] ;  /* 0x00000000fffff984 */ /* 0x000fe20000000800 */
[----:B------:R-:W-:Y:S01]  /*5aa0*/  @!PT LDS RZ, [RZ] ;  /* 0x00000000fffff984 */ /* 0x000fe20000000800 */
[----:B------:R-:W-:Y:S01]  /*5ab0*/  @!PT LDS RZ, [RZ] ;  /* 0x00000000fffff984 */ /* 0x000fe20000000800 */
[----:B------:R1:W-:Y:S01]  /*5ac0*/  @P1 LDGSTS.E.BYPASS.LTC128B.128 [R86+0x1880], [R4.64], !P6 ;  /* 0x0188000004561fae */ /* 0x0003e2000f101d4c */
[C---:B------:R-:W-:Y:S02]  /*5ad0*/  @P0 IMAD R2, R10.reuse, c[0x0][0x25c], R2 ;  /* 0x000097000a020a24 */ /* 0x040fe400078e0202 */
[----:B------:R-:W-:Y:S01]  /*5ae0*/  @P0 IMAD.WIDE.U32 R6, R10, c[0x0][0x258], R6 ;  /* 0x000096000a060a25 */ /* 0x000fe200078e0006 */
[----:B------:R1:W-:Y:S04]  /*5af0*/  @P1 LDGSTS.E.BYPASS.LTC128B.128 [R86+0x2480], [R4.64+0x40], !P5 ;  /* 0x0248004004561fae */ /* 0x0003e8000e901d4c */
[----:B------:R1:W-:Y:S01]  /*5b00*/  @P1 LDGSTS.E.BYPASS.LTC128B.128 [R86+0x3080], [R4.64+0x80], !P4 ;  /* 0x0308008004561fae */ /* 0x0003e2000e101d4c */
[----:B------:R-:W-:Y:S02]  /*5b10*/  @P0 IADD3 R3, R7, R2, RZ ;  /* 0x0000000207030210 */ /* 0x000fe40007ffe0ff */
[C---:B------:R-:W-:Y:S04]  /*5b20*/  @P0 LEA R2, P2, R6.reuse, c[0x0][0x250], 0x1 ;  /* 0x0000940006020a11 */ /* 0x040fe800078408ff */
[----:B------:R-:W-:Y:S05]  /*5b30*/  @P0 LEA.HI.X R3, R6, c[0x0][0x254], R3, 0x1, P2 ;  /* 0x0000950006030a11 */ /* 0x000fea00010f0c03 */
[----:B------:R1:W-:Y:S04]  /*5b40*/  @P0 LDGSTS.E.BYPASS.LTC128B.128 [R86+0x2080], [R2.64], !P6 ;  /* 0x0208000002560fae */ /* 0x0003e8000f101d4c */
        /* <DEDUP_REMOVED lines=8> */
[----:B------:R-:W-:Y:S02]  /*5bd0*/  IMAD.MOV.U32 R4, RZ, RZ, R116 ;  /* 0x000000ffff047224 */ /* 0x000fe400078e0074 */
[----:B------:R-:W-:Y:S02]  /*5be0*/  IMAD.MOV.U32 R5, RZ, RZ, R134 ;  /* 0x000000ffff057224 */ /* 0x000fe400078e0086 */
[----:B------:R-:W-:Y:S02]  /*5bf0*/  IMAD.X R3, R11, 0x1, R144, P0 ;  /* 0x000000010b037824 */ /* 0x000fe400000e0690 */
[C---:B------:R-:W-:Y:S04]  /*5c00*/  IMAD.WIDE.U32 R4, R2.reuse, c[0x0][0x208], R4 ;  /* 0x0000820002047a25 */ /* 0x040fe800078e0004 */
[----:B------:R-:W-:Y:S04]  /*5c10*/  IMAD R3, R3, c[0x0][0x208], RZ ;  /* 0x0000820003037a24 */ /* 0x000fe800078e02ff */
[----:B------:R-:W-:Y:S04]  /*5c20*/  IMAD R2, R2, c[0x0][0x20c], R3 ;  /* 0x0000830002027a24 */ /* 0x000fe800078e0203 */
[----:B------:R-:W-:Y:S01]  /*5c30*/  IMAD.IADD R3, R5, 0x1, R2 ;  /* 0x0000000105037824 */ /* 0x000fe200078e0202 */
[C---:B------:R-:W-:Y:S04]  /*5c40*/  LEA R2, P0, R4.reuse, c[0x0][0x1f8], 0x1 ;  /* 0x00007e0004027a11 */ /* 0x040fe800078008ff */
[----:B------:R-:W-:Y:S02]  /*5c50*/  LEA.HI.X R3, R4, c[0x0][0x1fc], R3, 0x1, P0 ;  /* 0x00007f0004037a11 */ /* 0x000fe400000f0c03 */
[----:B------:R-:W-:Y:S11]  /*5c60*/  ISETP.GE.AND P0, PT, R26, c[0x0][0x1d4], PT ;  /* 0x000075001a007a0c */ /* 0x000ff60003f06270 */
[----:B------:R-:W-:Y:S02]  /*5c70*/  @!UPT UIADD3 URZ, URZ, URZ, URZ ;  /* 0x0000003f3f3ff290 */ /* 0x000fe4000fffe03f */
[----:B------:R-:W1:Y:S04]  /*5c80*/  @!P0 LDS.128 R4, [R87] ;  /* 0x0000000057048984 */ /* 0x000e680000000c00 */
[----:B-1----:R-:W-:Y:S01]  /*5c90*/  @!P0 STG.E.128 [R2.64], R4 ;  /* 0x0000000402008986 */ /* 0x002fe2000c101d0c */
[----:B------:R-:W-:Y:S11]  /*5ca0*/  ISETP.GE.AND P0, PT, R28, c[0x0][0x1d4], PT ;  /* 0x000075001c007a0c */ /* 0x000ff60003f06270 */
[----:B------:R-:W-:Y:S02]  /*5cb0*/  @!UPT UIADD3 URZ, URZ, URZ, URZ ;  /* 0x0000003f3f3ff290 */ /* 0x000fe4000fffe03f */
[----:B------:R-:W1:Y:S04]  /*5cc0*/  @!P0 LDS.128 R4, [R88] ;  /* 0x0000000058048984 */ /* 0x000e680000000c00 */
        /* <DEDUP_REMOVED lines=17> */
.L_x_390:
[----:B-1----:R-:W-:Y:S05]  /*5de0*/  BSYNC B0 ;  /* 0x0000000000007941 */ /* 0x002fea0003800000 */
.L_x_389:
[----:B------:R-:W-:Y:S11]  /*5df0*/  ISETP.GT.AND P3, PT, R41, R143, PT ;  /* 0x0000008f2900720c */ /* 0x000ff60003f64270 */
[----:B------:R-:W-:Y:S02]  /*5e00*/  @!UPT UIADD3 URZ, URZ, URZ, URZ ;  /* 0x0000003f3f3ff290 */ /* 0x000fe4000fffe03f */
[----:B------:R-:W-:-:S05]  /*5e10*/  @!P3 BRA `(.L_x_391) ;  /* 0x000001900000b947 */ /* 0x000fca0003800000 */
[----:B------:R-:W-:Y:S01]  /*5e20*/  IADD3 R4, R41, -0x1, RZ ;  /* 0xffffffff29047810 */ /* 0x000fe20007ffe0ff */
[----:B------:R-:W-:Y:S01]  /*5e30*/  IMAD.MOV.U32 R2, RZ, RZ, R118 ;  /* 0x000000ffff027224 */ /* 0x000fe200078e0076 */
[----:B------:R-:W-:Y:S01]  /*5e40*/  ISETP.GE.AND P1, PT, R98, 0x1, PT ;  /* 0x000000016200780c */ /* 0x000fe20003f26270 */
[----:B------:R-:W-:Y:S01]  /*5e50*/  IMAD.MOV.U32 R3, RZ, RZ, R109 ;  /* 0x000000ffff037224 */ /* 0x000fe200078e006d */
[----:B------:R-:W-:Y:S01]  /*5e60*/  SHF.R.S32.HI R6, RZ, 0x1f, R4 ;  /* 0x0000001fff067819 */ /* 0x000fe20000011404 */
[C---:B------:R-:W-:Y:S02]  /*5e70*/  IMAD R5, R4.reuse, UR7, RZ ;  /* 0x0000000704057c24 */ /* 0x040fe4000f8e02ff */
[----:B------:R-:W-:Y:S04]  /*5e80*/  IMAD.WIDE.U32 R2, R4, UR8, R2 ;  /* 0x0000000804027c25 */ /* 0x000fe8000f8e0002 */
[----:B------:R-:W-:Y:S04]  /*5e90*/  IMAD R4, R6, UR8, R5 ;  /* 0x0000000806047c24 */ /* 0x000fe8000f8e0205 */
[----:B------:R-:W-:Y:S01]  /*5ea0*/  IMAD.IADD R3, R3, 0x1, R4 ;  /* 0x0000000103037824 */ /* 0x000fe200078e0204 */
[C---:B------:R-:W-:Y:S04]  /*5eb0*/  @P1 LEA R4, P0, R2.reuse, c[0x0][0x220], 0x1 ;  /* 0x0000880002041a11 */ /* 0x040fe800078008ff */
[----:B------:R-:W-:Y:S02]  /*5ec0*/  @P1 LEA.HI.X R5, R2, c[0x0][0x224], R3, 0x1, P0 ;  /* 0x0000890002051a11 */ /* 0x000fe400000f0c03 */
[----:B------:R-:W-:Y:S03]  /*5ed0*/  ISETP.GE.AND P0, PT, R98, 0x21, PT ;  /* 0x000000216200780c */ /* 0x000fe60003f06270 */
[----:B------:R-:W-:Y:S01]  /*5ee0*/  @!PT LDS RZ, [RZ] ;  /* 0x00000000fffff984 */ /* 0x000fe20000000800 */
[----:B------:R-:W-:Y:S01]  /*5ef0*/  @!PT LDS RZ, [RZ] ;  /* 0x00000000fffff984 */ /* 0x000fe20000000800 */
[----:B------:R-:W-:Y:S01]  /*5f00*/  @!PT LDS RZ, [RZ] ;  /* 0x00000000fffff984 */ /* 0x000fe20000000800 */
[----:B------:R1:W-:Y:S04]  /*5f10*/  @P1 LDGSTS.E.BYPASS.LTC128B.128 [R86+0x3c80], [R4.64], !P6 ;  /* 0x03c8000004561fae */ /* 0x0003e8000f101d4c */
[----:B------:R1:W-:Y:S04]  /*5f20*/  @P1 LDGSTS.E.BYPASS.LTC128B.128 [R86+0x4880], [R4.64+0x40], !P5 ;  /* 0x0488004004561fae */ /* 0x0003e8000e901d4c */
[----:B------:R1:W-:Y:S02]  /*5f30*/  @P1 LDGSTS.E.BYPASS.LTC128B.128 [R86+0x5480], [R4.64+0x80], !P4 ;  /* 0x0548008004561fae */ /* 0x0003e4000e101d4c */
[----:B------:R-:W-:Y:S04]  /*5f40*/  @P0 IADD3 R6, P2, R2, UR11, RZ ;  /* 0x0000000b02060c10 */ /* 0x000fe8000ff5e0ff */
[----:B------:R-:W-:Y:S02]  /*5f50*/  @P0 IADD3.X R3, R3, UR10, RZ, P2, !PT ;  /* 0x0000000a03030c10 */ /* 0x000fe400097fe4ff */
[C---:B------:R-:W-:Y:S04]  /*5f60*/  @P0 LEA R2, P2, R6.reuse, c[0x0][0x220], 0x1 ;  /* 0x0000880006020a11 */ /* 0x040fe800078408ff */
[----:B------:R-:W-:Y:S05]  /*5f70*/  @P0 LEA.HI.X R3, R6, c[0x0][0x224], R3, 0x1, P2 ;  /* 0x0000890006030a11 */ /* 0x000fea00010f0c03 */
[----:B------:R1:W-:Y:S04]  /*5f80*/  @P0 LDGSTS.E.BYPASS.LTC128B.128 [R86+0x4480], [R2.64], !P6 ;  /* 0x0448000002560fae */ /* 0x0003e8000f101d4c */
[----:B------:R1:W-:Y:S04]  /*5f90*/  @P0 LDGSTS.E.BYPASS.LTC128B.128 [R86+0x5080], [R2.64+0x40], !P5 ;  /* 0x0508004002560fae */ /* 0x0003e8000e901d4c */
[----:B------:R1:W-:Y:S02]  /*5fa0*/  @P0 LDGSTS.E.BYPASS.LTC128B.128 [R86+0x5c80], [R2.64+0x80], !P4 ;  /* 0x05c8008002560fae */ /* 0x0003e4000e101d4c */
.L_x_391:
[----:B------:R-:W0:Y:S01]  /*5fb0*/  LDGDEPBAR ;  /* 0x00000000000079af */ /* 0x000e220000000000 */
[----:B------:R-:W-:Y:S01]  /*5fc0*/  IADD3 R41, R41, -0x1, RZ ;  /* 0xffffffff29297810 */ /* 0x000fe20007ffe0ff */
[----:B------:R-:W-:-:S05]  /*5fd0*/  @P3 BRA `(.L_x_392) ;  /* 0xffffbfa000003947 */ /* 0x000fca000383ffff */
[----:B------:R-:W-:Y:S06]  /*5fe0*/  BAR.SYNC.DEFER_BLOCKING 0x0 ;  /* 0x0000000000007b1d */ /* 0x000fec0000010000 */
.L_x_366:
[----:B------:R-:W-:Y:S02]  /*5ff0*/  IMAD.MOV.U32 R0, RZ, RZ, c[0x0][0x2c4] ;  /* 0x0000b100ff007624 */ /* 0x000fe400078e00ff */
[----:B------:R-:W-:-:S02]  /*6000*/  IMAD.MOV.U32 R250, RZ, RZ, c[0x0][0x32c] ;  /* 0x0000cb00fffa7624 */ /* 0x000fc400078e00ff */
[----:B------:R-:W-:Y:S01]  /*6010*/  IMAD.IADD R6, R150, 0x1, R151 ;  /* 0x0000000196067824 */ /* 0x000fe200078e0297 */
[----:B------:R-:W-:Y:S02]  /*6020*/  ISETP.NE.AND P6, PT, R0, 0x1, PT ;  /* 0x000000010000780c */ /* 0x000fe40003fc5270 */
[----:B------:R-:W-:Y:S02]  /*6030*/  IADD3 R0, R196, 0x7f, RZ ;  /* 0x0000007fc4007810 */ /* 0x000fe40007ffe0ff */
[----:B------:R-:W-:-:S09]  /*6040*/  ISETP.GE.AND P5, PT, R250, 0x1, PT ;  /* 0x00000001fa00780c */ /* 0x000fd20003fa6270 */
[----:B-1----:R-:W-:-:S05]  /*6050*/  @P6 IMAD.HI.U32 R2, R0, c[0x0][0x2c8], RZ ;  /* 0x0000b20000026a27 */ /* 0x002fca00078e00ff */
[----:B------:R-:W-:-:S05]  /*6060*/  @P6 SHF.R.U32.HI R0, RZ, c[0x0][0x2cc], R2 ;  /* 0x0000b300ff006a19 */ /* 0x000fca0000011602 */
[----:B------:R-:W-:-:S05]  /*6070*/  IMAD.IADD R0, R152, 0x1, R0 ;  /* 0x0000000198007824 */ /* 0x000fca00078e0200 */
[----:B------:R-:W-:Y:S01]  /*6080*/  IADD3 R3, R0, c[0x0][0x328], RZ ;  /* 0x0000ca0000037a10 */ /* 0x000fe20007ffe0ff */
[----:B------:R-:W-:Y:S05]  /*6090*/  @!P5 BRA `(.L_x_393) ;  /* 0x000000f00000d947 */ /* 0x000fea0003800000 */
[C---:B------:R-:W-:Y:S01]  /*60a0*/  ISETP.GT.AND P0, PT, R0.reuse, RZ, PT ;  /* 0x000000ff0000720c */ /* 0x040fe20003f04270 */
        /* <DEDUP_REMOVED lines=9> */
.L_x_394:
[----:B------:R-:W-:-:S13]  /*6140*/  ISETP.NE.AND P0, PT, R4, 0x1, PT ;  /* 0x000000010400780c */ /* 0x000fda0003f05270 */
[----:B------:R-:W-:-:S05]  /*6150*/  @P0 IMAD.HI.U32 R0, R2, c[0x0][0x330], RZ ;  /* 0x0000cc0002000a27 */ /* 0x000fca00078e00ff */
[----:B------:R-:W-:-:S05]  /*6160*/  @P0 SHF.R.U32.HI R2, RZ, c[0x0][0x334], R0 ;  /* 0x0000cd00ff020a19 */ /* 0x000fca0000011600 */
.L_x_395:
[----:B------:R-:W-:-:S05]  /*6170*/  IMAD R2, R2, R4, c[0x0][0x32c] ;  /* 0x0000cb0002027624 */ /* 0x000fca00078e0204 */
[----:B------:R-:W-:-:S04]  /*6180*/  IMNMX R3, R3, R2, PT ;  /* 0x0000000203037217 */ /* 0x000fc80003800200 */
.L_x_393:
[----:B------:R-:W-:Y:S01]  /*6190*/  IADD3 R3, R3, 0x2f, RZ ;  /* 0x0000002f03037810 */ /* 0x000fe20007ffe0ff */
[----:B------:R-:W-:-:S04]  /*61a0*/  @P6 IMAD.HI.U32 R2, R196, c[0x0][0x2c8], RZ ;  /* 0x0000b200c4026a27 */ /* 0x000fc800078e00ff */
[----:B------:R-:W-:-:S04]  /*61b0*/  IMAD.HI R3, R3, 0x2aaaaaab, RZ ;  /* 0x2aaaaaab03037827 */ /* 0x000fc800078e02ff */
[----:B------:R-:W-:Y:S01]  /*61c0*/  IMAD.MOV.U32 R0, RZ, RZ, R196 ;  /* 0x000000ffff007224 */ /* 0x000fe200078e00c4 */
[----:B------:R-:W-:Y:S02]  /*61d0*/  @P6 SHF.R.U32.HI R0, RZ, c[0x0][0x2cc], R2 ;  /* 0x0000b300ff006a19 */ /* 0x000fe40000011602 */
[----:B------:R-:W-:-:S03]  /*61e0*/  SHF.R.U32.HI R2, RZ, 0x1f, R3 ;  /* 0x0000001fff027819 */ /* 0x000fc60000011603 */
[----:B------:R-:W-:Y:S01]  /*61f0*/  IMAD.IADD R0, R240, 0x1, R0 ;  /* 0x00000001f0007824 */ /* 0x000fe200078e0200 */
[----:B------:R-:W-:-:S04]  /*6200*/  LEA.HI.SX32 R2, R3, R2, 0x1d ;  /* 0x0000000203027211 */ /* 0x000fc800078feaff */
[----:B------:R-:W-:Y:S02]  /*6210*/  IADD3 R3, R0, -c[0x0][0x324], RZ ;  /* 0x8000c90000037a10 */ /* 0x000fe40007ffe0ff */
[----:B------:R-:W-:Y:S01]  /*6220*/  IMNMX R239, R2, R154, PT ;  /* 0x0000009a02ef7217 */ /* 0x000fe20003800200 */
        /* <DEDUP_REMOVED lines=10> */
.L_x_397:
[----:B------:R-:W-:-:S04]  /*62d0*/  MOV R2, c[0x0][0x32c] ;  /* 0x0000cb0000027a02 */ /* 0x000fc80000000f00 */
[----:B------:R-:W-:-:S13]  /*62e0*/  ISETP.NE.AND P0, PT, R2, 0x1, PT ;  /* 0x000000010200780c */ /* 0x000fda0003f05270 */
[----:B------:R-:W-:-:S05]  /*62f0*/  @P0 IMAD.HI.U32 R2, R0, c[0x0][0x330], RZ ;  /* 0x0000cc0000020a27 */ /* 0x000fca00078e00ff */
[----:B------:R-:W-:-:S05]  /*6300*/  @P0 SHF.R.U32.HI R0, RZ, c[0x0][0x334], R2 ;  /* 0x0000cd00ff000a19 */ /* 0x000fca0000011602 */
.L_x_398:
[----:B------:R-:W-:-:S05]  /*6310*/  IMAD R0, R0, c[0x0][0x32c], RZ ;  /* 0x0000cb0000007a24 */ /* 0x000fca00078e02ff */
[----:B------:R-:W-:-:S05]  /*6320*/  IMNMX R3, R3, R0, !PT ;  /* 0x0000000003037217 */ /* 0x000fca0007800200 */
.L_x_396:
        /* <DEDUP_REMOVED lines=11> */
[----:B------:R-:W-:Y:S01]  /*63e0*/  MOV R90, RZ ;  /* 0x000000ff005a7202 */ /* 0x000fe20000000f00 */
[----:B------:R-:W-:Y:S01]  /*63f0*/  CS2R R86, SRZ ;  /* 0x0000000000567805 */ /* 0x000fe2000001ff00 */
[----:B------:R-:W-:Y:S01]  /*6400*/  IMNMX R241, RZ, R0, !PT ;  /* 0x00000000fff17217 */ /* 0x000fe20007800200 */
[----:B------:R-:W-:Y:S01]  /*6410*/  CS2R R84, SRZ ;  /* 0x0000000000547805 */ /* 0x000fe2000001ff00 */
[----:B------:R-:W-:Y:S01]  /*6420*/  CS2R R14, SRZ ;  /* 0x00000000000e7805 */ /* 0x000fe2000001ff00 */
[----:B------:R-:W-:Y:S01]  /*6430*/  IMAD.MOV.U32 R78, RZ, RZ, RZ ;  /* 0x000000ffff4e7224 */ /* 0x000fe200078e00ff */
[----:B------:R-:W-:Y:S01]  /*6440*/  ISETP.GT.AND P0, PT, R239, R241, PT ;  /* 0x000000f1ef00720c */ /* 0x000fe20003f04270 */
[----:B------:R1:W-:Y:S01]  /*6450*/  STL [R1+0x48], R241 ;  /* 0x000048f101007387 */ /* 0x0003e20000100800 */
        /* <DEDUP_REMOVED lines=57> */
[----:B-1----:R-:W2:Y:S01]  /*67f0*/  LDL R48, [R1+0x64] ;  /* 0x0000640001307983 */ /* 0x002ea20000100800 */
[----:B------:R-:W-:-:S03]  /*6800*/  ISETP.NE.U32.AND P0, PT, RZ, c[0x0][0x340], PT ;  /* 0x0000d000ff007a0c */ /* 0x000fc60003f05070 */
[----:B------:R-:W3:Y:S01]  /*6810*/  LDL.LU R29, [R1+0x20] ;  /* 0x00002000011d7983 */ /* 0x000ee20000300800 */
[----:B------:R-:W-:-:S03]  /*6820*/  ISETP.NE.AND.EX P1, PT, RZ, c[0x0][0x344], PT, P0 ;  /* 0x0000d100ff007a0c */ /* 0x000fc60003f25300 */
[----:B------:R-:W4:Y:S04]  /*6830*/  LDL R129, [R1+0x24] ;  /* 0x0000240001817983 */ /* 0x000f280000100800 */
[----:B------:R-:W1:Y:S06]  /*6840*/  S2R R131, SR_TID.X ;  /* 0x0000000000837919 */ /* 0x000e6c0000002100 */
[----:B------:R-:W-:Y:S01]  /*6850*/  @P1 IMAD.MOV.U32 R2, RZ, RZ, 0x4 ;  /* 0x00000004ff021424 */ /* 0x000fe200078e00ff */
[----:B------:R-:W1:Y:S01]  /*6860*/  S2R R5, SR_CTAID.Y ;  /* 0x0000000000057919 */ /* 0x000e620000002600 */
[----:B------:R-:W-:-:S03]  /*6870*/  SHF.R.S32.HI R0, RZ, 0x1f, R153 ;  /* 0x0000001fff007819 */ /* 0x000fc60000011499 */
[----:B------:R-:W2:Y:S02]  /*6880*/  S2R R49, SR_CTAID.Y ;  /* 0x0000000000317919 */ /* 0x000ea40000002600 */
[----:B------:R-:W-:Y:S01]  /*6890*/  IMAD R0, R0, c[0x0][0x178], RZ ;  /* 0x00005e0000007a24 */ /* 0x000fe200078e02ff */
[----:B-1----:R-:W-:-:S04]  /*68a0*/  SHF.R.S32.HI R11, RZ, 0x1f, R131 ;  /* 0x0000001fff0b7819 */ /* 0x002fc80000011483 */
[CC--:B------:R-:W-:Y:S02]  /*68b0*/  LEA.HI R114, R11.reuse, R131.reuse, RZ, 0x3 ;  /* 0x000000830b727211 */ /* 0x0c0fe400078f18ff */
[----:B------:R-:W-:Y:S02]  /*68c0*/  LEA.HI R10, R11, R131, RZ, 0x2 ;  /* 0x000000830b0a7211 */ /* 0x000fe400078f10ff */
[----:B------:R-:W-:Y:S01]  /*68d0*/  SHF.R.S32.HI R112, RZ, 0x3, R114 ;  /* 0x00000003ff707819 */ /* 0x000fe20000011472 */
[----:B------:R-:W-:-:S04]  /*68e0*/  IMAD R4, R153, c[0x0][0x17c], R0 ;  /* 0x00005f0099047a24 */ /* 0x000fc800078e0200 */
[----:B------:R-:W-:Y:S01]  /*68f0*/  IMAD.SHL.U32 R0, R112, 0x40, RZ ;  /* 0x0000004070007824 */ /* 0x000fe200078e00ff */
[----:B------:R-:W-:Y:S02]  /*6900*/  SHF.R.S32.HI R52, RZ, 0x1f, R5 ;  /* 0x0000001fff347819 */ /* 0x000fe40000011405 */
[----:B------:R-:W-:Y:S02]  /*6910*/  SHF.R.S32.HI R132, RZ, 0x2, R10 ;  /* 0x00000002ff847819 */ /* 0x000fe4000001140a */
[----:B------:R-:W-:Y:S01]  /*6920*/  LOP3.LUT R0, R0, 0xc0, RZ, 0xc0, !PT ;  /* 0x000000c000007812 */ /* 0x000fe200078ec0ff */
[----:B--2---:R-:W-:-:S05]  /*6930*/  @P1 IMAD.WIDE R2, R48, R2, c[0x0][0x340] ;  /* 0x0000d00030021625 */ /* 0x004fca00078e0202 */
[----:B------:R1:W2:Y:S01]  /*6940*/  @P1 LDG.E R21, [R2.64] ;  /* 0x0000000c02151981 */ /* 0x0002a2000c1e1900 */
[----:B------:R-:W-:Y:S01]  /*6950*/  IMAD R5, R52, c[0x0][0x1b8], RZ ;  /* 0x00006e0034057a24 */ /* 0x000fe200078e02ff */
[----:B------:R-:W-:Y:S01]  /*6960*/  SHF.R.S32.HI R18, RZ, 0x1f, R48 ;  /* 0x0000001fff127819 */ /* 0x000fe20000011430 */
[----:B----4-:R-:W-:Y:S01]  /*6970*/  IMAD R44, R129, c[0x0][0x2c4], RZ ;  /* 0x0000b100812c7a24 */ /* 0x010fe200078e02ff */
[----:B------:R-:W-:Y:S01]  /*6980*/  LEA.HI R124, R11, R131, RZ, 0x5 ;  /* 0x000000830b7c7211 */ /* 0x000fe200078f28ff */
[----:B------:R-:W-:Y:S01]  /*6990*/  BSSY B0, `(.L_x_400) ;  /* 0x000008a000007945 */ /* 0x000fe20003800000 */
[----:B---3--:R-:W-:Y:S02]  /*69a0*/  LOP3.LUT R29, R29, 0xfffffdff, RZ, 0xc0, !PT ;  /* 0xfffffdff1d1d7812 */ /* 0x008fe400078ec0ff */
[----:B------:R-:W-:Y:S02]  /*69b0*/  SHF.R.S32.HI R123, RZ, 0x5, R124 ;  /* 0x00000005ff7b7819 */ /* 0x000fe4000001147c */
[----:B-1----:R-:W-:-:S05]  /*69c0*/  LOP3.LUT R2, R10, 0xfffffffc, RZ, 0xc0, !PT ;  /* 0xfffffffc0a027812 */ /* 0x002fca00078ec0ff */
[----:B------:R-:W-:Y:S02]  /*69d0*/  IMAD.IADD R120, R131, 0x1, -R2 ;  /* 0x0000000183787824 */ /* 0x000fe400078e0a02 */
[----:B------:R-:W-:-:S03]  /*69e0*/  IMAD.WIDE.U32 R2, R153, c[0x0][0x178], RZ ;  /* 0x00005e0099027a25 */ /* 0x000fc600078e00ff */
[C---:B------:R-:W-:Y:S01]  /*69f0*/  LEA R8, R120.reuse, R132, 0x5 ;  /* 0x0000008478087211 */ /* 0x040fe200078e28ff */
[----:B------:R-:W-:Y:S02]  /*6a00*/  IMAD.SHL.U32 R12, R120, 0x8, RZ ;  /* 0x00000008780c7824 */ /* 0x000fe400078e00ff */
[----:B------:R-:W-:Y:S02]  /*6a10*/  IMAD.IADD R3, R3, 0x1, R4 ;  /* 0x0000000103037824 */ /* 0x000fe400078e0204 */
[----:B------:R-:W-:Y:S01]  /*6a20*/  IMAD.IADD R8, R196, 0x1, R8 ;  /* 0x00000001c4087824 */ /* 0x000fe200078e0208 */
[----:B------:R-:W-:Y:S01]  /*6a30*/  LOP3.LUT R4, R0, 0x18, R12, 0xf8, !PT ;  /* 0x0000001800047812 */ /* 0x000fe200078ef80c */
[----:B------:R-:W-:Y:S01]  /*6a40*/  IMAD.WIDE.U32 R2, R49, c[0x0][0x1b8], R2 ;  /* 0x00006e0031027a25 */ /* 0x000fe200078e0002 */
[----:B------:R-:W-:Y:S02]  /*6a50*/  SHF.R.U32.HI R0, RZ, 0x3, R0 ;  /* 0x00000003ff007819 */ /* 0x000fe40000011600 */
[----:B------:R-:W-:-:S02]  /*6a60*/  IADD3 R7, R12, 0x40, RZ ;  /* 0x000000400c077810 */ /* 0x000fc40007ffe0ff */
[----:B------:R-:W-:Y:S01]  /*6a70*/  LOP3.LUT R9, R4, R0, RZ, 0x3c, !PT ;  /* 0x0000000004097212 */ /* 0x000fe200078e3cff */
[----:B------:R-:W-:Y:S01]  /*6a80*/  IMAD R4, R49, c[0x0][0x1bc], R5 ;  /* 0x00006f0031047a24 */ /* 0x000fe200078e0205 */
[----:B------:R-:W-:Y:S02]  /*6a90*/  SHF.R.S32.HI R5, RZ, 0x1f, R6 ;  /* 0x0000001fff057819 */ /* 0x000fe40000011406 */
[----:B------:R-:W-:Y:S01]  /*6aa0*/  IADD3 R0, P0, R132, R6, RZ ;  /* 0x0000000684007210 */ /* 0x000fe20007f1e0ff */
[----:B------:R-:W-:Y:S01]  /*6ab0*/  @P6 IMAD.HI.U32 R6, R8, c[0x0][0x2c8], RZ ;  /* 0x0000b20008066a27 */ /* 0x000fe200078e00ff */
[----:B------:R-:W-:Y:S02]  /*6ac0*/  ISETP.GE.AND P2, PT, R7, c[0x0][0x1d4], PT ;  /* 0x0000750007007a0c */ /* 0x000fe40003f46270 */
[----:B------:R-:W-:Y:S01]  /*6ad0*/  LEA.HI.X.SX32 R5, R132, R5, 0x1, P0 ;  /* 0x0000000584057211 */ /* 0x000fe200000f0eff */
[----:B------:R-:W-:Y:S01]  /*6ae0*/  IMAD.IADD R3, R3, 0x1, R4 ;  /* 0x0000000103037824 */ /* 0x000fe200078e0204 */
[----:B------:R-:W-:Y:S01]  /*6af0*/  ISETP.NE.U32.AND P0, PT, RZ, c[0x0][0x348], PT ;  /* 0x0000d200ff007a0c */ /* 0x000fe20003f05070 */
[----:B------:R-:W-:Y:S01]  /*6b00*/  IMAD.MOV.U32 R4, RZ, RZ, R8 ;  /* 0x000000ffff047224 */ /* 0x000fe200078e0008 */
[----:B------:R-:W-:Y:S01]  /*6b10*/  @P6 SHF.R.U32.HI R4, RZ, c[0x0][0x2cc], R6 ;  /* 0x0000b300ff046a19 */ /* 0x000fe20000011606 */
[----:B------:R-:W-:Y:S01]  /*6b20*/  IMAD R6, R5, c[0x0][0x1e0], RZ ;  /* 0x0000780005067a24 */ /* 0x000fe200078e02ff */
[----:B------:R-:W-:Y:S01]  /*6b30*/  LEA.HI R7, R11, R131, RZ, 0x4 ;  /* 0x000000830b077211 */ /* 0x000fe200078f20ff */
[----:B------:R-:W-:Y:S01]  /*6b40*/  IMAD R5, R5, c[0x0][0x208], RZ ;  /* 0x0000820005057a24 */ /* 0x000fe200078e02ff */
[----:B------:R-:W-:Y:S01]  /*6b50*/  ISETP.NE.AND.EX P0, PT, RZ, c[0x0][0x34c], PT, P0 ;  /* 0x0000d300ff007a0c */ /* 0x000fe20003f05300 */
[C---:B------:R-:W-:Y:S01]  /*6b60*/  IMAD R19, R0.reuse, c[0x0][0x1e4], R6 ;  /* 0x0000790000137a24 */ /* 0x040fe200078e0206 */
[----:B------:R-:W-:Y:S01]  /*6b70*/  SHF.R.S32.HI R13, RZ, 0x1f, R12 ;  /* 0x0000001fff0d7819 */ /* 0x000fe2000001140c */
[----:B------:R-:W-:Y:S01]  /*6b80*/  IMAD R20, R0, c[0x0][0x20c], R5 ;  /* 0x0000830000147a24 */ /* 0x000fe200078e0205 */
[----:B------:R-:W-:-:S02]  /*6b90*/  LOP3.LUT R6, R7, 0xfffffff0, RZ, 0xc0, !PT ;  /* 0xfffffff007067812 */ /* 0x000fc400078ec0ff */
[----:B------:R-:W-:Y:S01]  /*6ba0*/  SEL R7, R18, RZ, !P0 ;  /* 0x000000ff12077207 */ /* 0x000fe20004000000 */
[--C-:B------:R-:W-:Y:S01]  /*6bb0*/  IMAD.WIDE.U32 R16, R0, c[0x0][0x1e0], R12.reuse ;  /* 0x0000780000107a25 */ /* 0x100fe200078e000c */
[----:B------:R-:W-:Y:S02]  /*6bc0*/  LEA.HI R5, R10, R132, RZ, 0x1 ;  /* 0x000000840a057211 */ /* 0x000fe400078f08ff */
[----:B------:R-:W-:Y:S01]  /*6bd0*/  @P2 LOP3.LUT R29, R29, 0x200, RZ, 0xfc, !PT ;  /* 0x000002001d1d2812 */ /* 0x000fe200078efcff */
[----:B------:R-:W-:Y:S01]  /*6be0*/  IMAD.WIDE.U32 R14, R0, c[0x0][0x208], R12 ;  /* 0x00008200000e7a25 */ /* 0x000fe200078e000c */
[----:B------:R-:W-:Y:S02]  /*6bf0*/  SEL R0, R48, RZ, !P0 ;  /* 0x000000ff30007207 */ /* 0x000fe40004000000 */
[----:B------:R-:W-:Y:S01]  /*6c00*/  LOP3.LUT R5, R5, 0x7fffffe, RZ, 0xc0, !PT ;  /* 0x07fffffe05057812 */ /* 0x000fe200078ec0ff */
[----:B------:R-:W-:Y:S01]  /*6c10*/  IMAD.IADD R104, R131, 0x1, -R6 ;  /* 0x0000000183687824 */ /* 0x000fe200078e0a06 */
[----:B------:R-:W-:Y:S01]  /*6c20*/  ISETP.NE.U32.AND P0, PT, RZ, c[0x0][0x350], PT ;  /* 0x0000d400ff007a0c */ /* 0x000fe20003f05070 */
[----:B------:R-:W-:Y:S01]  /*6c30*/  IMAD R6, R7, c[0x0][0x1c0], RZ ;  /* 0x0000700007067a24 */ /* 0x000fe200078e02ff */
[----:B------:R-:W-:Y:S01]  /*6c40*/  IADD3 R5, R132, -R5, RZ ;  /* 0x8000000584057210 */ /* 0x000fe20007ffe0ff */
[----:B------:R-:W-:Y:S01]  /*6c50*/  IMAD.WIDE.U32 R2, R0, c[0x0][0x1c0], R2 ;  /* 0x0000700000027a25 */ /* 0x000fe200078e0002 */
[----:B------:R-:W-:-:S02]  /*6c60*/  LEA.HI R109, R104, R104, RZ, 0x1 ;  /* 0x00000068686d7211 */ /* 0x000fc400078f08ff */
[----:B------:R-:W-:Y:S01]  /*6c70*/  LOP3.LUT R29, R29, 0xfffffeff, RZ, 0xc0, !PT ;  /* 0xfffffeff1d1d7812 */ /* 0x000fe200078ec0ff */
[----:B------:R-:W-:Y:S01]  /*6c80*/  IMAD R6, R0, c[0x0][0x1c4], R6 ;  /* 0x0000710000067a24 */ /* 0x000fe200078e0206 */
[--C-:B------:R-:W-:Y:S01]  /*6c90*/  SHF.R.S32.HI R0, RZ, 0x1f, R4.reuse ;  /* 0x0000001fff007819 */ /* 0x100fe20000011404 */
[----:B------:R-:W-:Y:S01]  /*6ca0*/  IMAD.MOV R10, RZ, RZ, -R4 ;  /* 0x000000ffff0a7224 */ /* 0x000fe200078e0a04 */
[----:B------:R-:W-:Y:S01]  /*6cb0*/  SHF.R.S32.HI R11, RZ, 0x1, R109 ;  /* 0x00000001ff0b7819 */ /* 0x000fe2000001146d */
[----:B------:R-:W-:Y:S01]  /*6cc0*/  IMAD R5, R123, 0x8, R5 ;  /* 0x000000087b057824 */ /* 0x000fe200078e0205 */
[----:B------:R-:W-:Y:S01]  /*6cd0*/  SHF.R.S32.HI R7, RZ, 0x1f, R109 ;  /* 0x0000001fff077819 */ /* 0x000fe2000001146d */
[----:B------:R-:W-:Y:S02]  /*6ce0*/  IMAD R0, R0, c[0x0][0x1b0], RZ ;  /* 0x00006c0000007a24 */ /* 0x000fe400078e02ff */
[----:B------:R-:W-:Y:S01]  /*6cf0*/  IMAD R10, R10, c[0x0][0x2c4], R8 ;  /* 0x0000b1000a0a7a24 */ /* 0x000fe200078e0208 */
[----:B------:R-:W-:Y:S01]  /*6d00*/  MOV R8, R14 ;  /* 0x0000000e00087202 */ /* 0x000fe20000000f00 */
[----:B------:R-:W-:-:S02]  /*6d10*/  IMAD.IADD R3, R3, 0x1, R6 ;  /* 0x0000000103037824 */ /* 0x000fc400078e0206 */
[----:B------:R-:W-:Y:S01]  /*6d20*/  IMAD.U32 R222, R5, 0x20, R9 ;  /* 0x0000002005de7824 */ /* 0x000fe200078e0009 */
[----:B------:R-:W-:Y:S01]  /*6d30*/  LEA.HI R5, R7, R11, RZ, 0x2 ;  /* 0x0000000b07057211 */ /* 0x000fe200078f10ff */
[C---:B------:R-:W-:Y:S01]  /*6d40*/  IMAD R6, R4.reuse, c[0x0][0x1b4], R0 ;  /* 0x00006d0004067a24 */ /* 0x040fe200078e0200 */
[----:B------:R-:W-:Y:S01]  /*6d50*/  SHF.R.S32.HI R0, RZ, 0x1f, R10 ;  /* 0x0000001fff007819 */ /* 0x000fe2000001140a */
[----:B------:R-:W-:Y:S01]  /*6d60*/  IMAD.WIDE.U32 R2, R4, c[0x0][0x1b0], R2 ;  /* 0x00006c0004027a25 */ /* 0x000fe200078e0002 */
[----:B------:R-:W-:Y:S02]  /*6d70*/  LOP3.LUT R4, R5, 0xfffffffc, RZ, 0xc0, !PT ;  /* 0xfffffffc05047812 */ /* 0x000fe400078ec0ff */
[----:B------:R-:W-:Y:S01]  /*6d80*/  IADD3 R5, R17, R19, RZ ;  /* 0x0000001311057210 */ /* 0x000fe20007ffe0ff */
[----:B------:R-:W-:Y:S02]  /*6d90*/  IMAD R0, R0, c[0x0][0x1a8], RZ ;  /* 0x00006a0000007a24 */ /* 0x000fe400078e02ff */
[----:B------:R-:W-:-:S02]  /*6da0*/  IMAD.IADD R3, R3, 0x1, R6 ;  /* 0x0000000103037824 */ /* 0x000fc400078e0206 */
[----:B------:R-:W-:Y:S02]  /*6db0*/  IMAD.IADD R111, R11, 0x1, -R4 ;  /* 0x000000010b6f7824 */ /* 0x000fe400078e0a04 */
[----:B------:R-:W-:Y:S02]  /*6dc0*/  IMAD R14, R10, c[0x0][0x1ac], R0 ;  /* 0x00006b000a0e7a24 */ /* 0x000fe400078e0200 */
[----:B------:R-:W-:Y:S02]  /*6dd0*/  IMAD.IADD R9, R15, 0x1, R20 ;  /* 0x000000010f097824 */ /* 0x000fe400078e0214 */
[----:B------:R-:W-:Y:S02]  /*6de0*/  IMAD.MOV.U32 R4, RZ, RZ, R16 ;  /* 0x000000ffff047224 */ /* 0x000fe400078e0010 */
[C---:B------:R-:W-:Y:S02]  /*6df0*/  IMAD R6, R52.reuse, c[0x0][0x1e8], RZ ;  /* 0x00007a0034067a24 */ /* 0x040fe400078e02ff */
[----:B------:R-:W-:-:S02]  /*6e00*/  IMAD R0, R52, c[0x0][0x210], RZ ;  /* 0x0000840034007a24 */ /* 0x000fc400078e02ff */
[----:B------:R-:W-:-:S04]  /*6e10*/  IMAD.WIDE.U32 R10, R10, c[0x0][0x1a8], R2 ;  /* 0x00006a000a0a7a25 */ /* 0x000fc800078e0002 */
[C---:B------:R-:W-:Y:S02]  /*6e20*/  IMAD R6, R49.reuse, c[0x0][0x1ec], R6 ;  /* 0x00007b0031067a24 */ /* 0x040fe400078e0206 */
[C---:B------:R-:W-:Y:S02]  /*6e30*/  IMAD R0, R49.reuse, c[0x0][0x214], R0 ;  /* 0x0000850031007a24 */ /* 0x040fe400078e0200 */
[----:B------:R-:W-:-:S04]  /*6e40*/  IMAD.WIDE.U32 R4, R49, c[0x0][0x1e8], R4 ;  /* 0x00007a0031047a25 */ /* 0x000fc800078e0004 */
[----:B------:R-:W-:-:S04]  /*6e50*/  IMAD.WIDE.U32 R8, R49, c[0x0][0x210], R8 ;  /* 0x0000840031087a25 */ /* 0x000fc800078e0008 */
[----:B------:R-:W-:Y:S01]  /*6e60*/  IMAD.IADD R7, R6, 0x1, R5 ;  /* 0x0000000106077824 */ /* 0x000fe200078e0205 */
[----:B------:R-:W-:Y:S01]  /*6e70*/  IADD3 R5, R0, R9, RZ ;  /* 0x0000000900057210 */ /* 0x000fe20007ffe0ff */
[----:B------:R-:W-:Y:S02]  /*6e80*/  IMAD.IADD R9, R11, 0x1, R14 ;  /* 0x000000010b097824 */ /* 0x000fe400078e020e */
[----:B------:R-:W-:Y:S02]  /*6e90*/  IMAD.MOV.U32 R6, RZ, RZ, R4 ;  /* 0x000000ffff067224 */ /* 0x000fe400078e0004 */
[----:B------:R-:W-:Y:S02]  /*6ea0*/  IMAD.MOV.U32 R4, RZ, RZ, R8 ;  /* 0x000000ffff047224 */ /* 0x000fe400078e0008 */
[----:B------:R-:W-:Y:S02]  /*6eb0*/  IMAD.IADD R14, R196, 0x1, R132 ;  /* 0x00000001c40e7824 */ /* 0x000fe400078e0284 */
[----:B------:R-:W-:-:S03]  /*6ec0*/  IMAD.SHL.U32 R11, R120, 0x8, RZ ;  /* 0x00000008780b7824 */ /* 0x000fc600078e00ff */
[----:B------:R-:W-:Y:S02]  /*6ed0*/  ISETP.GE.AND P4, PT, R14, R44, PT ;  /* 0x0000002c0e00720c */ /* 0x000fe40003f86270 */
[----:B------:R-:W-:Y:S02]  /*6ee0*/  ISETP.GE.AND P3, PT, R11, c[0x0][0x198], PT ;  /* 0x000066000b007a0c */ /* 0x000fe40003f66270 */
[--C-:B--2---:R-:W-:Y:S01]  /*6ef0*/  @P1 SHF.R.S32.HI R3, RZ, 0x1f, R21.reuse ;  /* 0x0000001fff031819 */ /* 0x104fe20000011415 */
[----:B------:R-:W-:Y:S02]  /*6f00*/  @P1 IMAD.MOV.U32 R2, RZ, RZ, R21 ;  /* 0x000000ffff021224 */ /* 0x000fe400078e0015 */
[----:B------:R-:W-:Y:S02]  /*6f10*/  @!P1 IMAD.MOV.U32 R2, RZ, RZ, R48 ;  /* 0x000000ffff029224 */ /* 0x000fe400078e0030 */
[----:B------:R-:W-:Y:S01]  /*6f20*/  @!P1 IMAD.MOV.U32 R3, RZ, RZ, R18 ;  /* 0x000000ffff039224 */ /* 0x000fe200078e0012 */
[----:B------:R-:W-:-:S02]  /*6f30*/  ISETP.NE.AND.EX P1, PT, RZ, c[0x0][0x354], PT, P0 ;  /* 0x0000d500ff007a0c */ /* 0x000fc40003f25300 */
[----:B------:R-:W-:Y:S02]  /*6f40*/  LEA R16, P0, R10, c[0x0][0x160], 0x1 ;  /* 0x000058000a107a11 */ /* 0x000fe400078008ff */
[----:B------:R-:W-:Y:S02]  /*6f50*/  SEL R0, R3, RZ, !P1 ;  /* 0x000000ff03007207 */ /* 0x000fe40004800000 */
[----:B------:R-:W-:Y:S02]  /*6f60*/  SEL R2, R2, RZ, !P1 ;  /* 0x000000ff02027207 */ /* 0x000fe40004800000 */
[----:B------:R-:W-:Y:S01]  /*6f70*/  ISETP.GE.AND P1, PT, R12, c[0x0][0x1d4], PT ;  /* 0x000075000c007a0c */ /* 0x000fe20003f26270 */
[----:B------:R-:W-:Y:S01]  /*6f80*/  IMAD R3, R0, c[0x0][0x1f0], RZ ;  /* 0x00007c0000037a24 */ /* 0x000fe200078e02ff */
[----:B------:R-:W-:Y:S01]  /*6f90*/  LEA.HI.X R15, R10, c[0x0][0x164], R9, 0x1, P0 ;  /* 0x000059000a0f7a11 */ /* 0x000fe200000f0c09 */
[----:B------:R-:W-:Y:S01]  /*6fa0*/  IMAD R0, R0, c[0x0][0x218], RZ ;  /* 0x0000860000007a24 */ /* 0x000fe200078e02ff */
[----:B------:R-:W-:Y:S01]  /*6fb0*/  LOP3.LUT P0, RZ, R111, 0x2, RZ, 0xc0, !PT ;  /* 0x000000026fff7812 */ /* 0x000fe2000780c0ff */
[----:B------:R-:W-:Y:S01]  /*6fc0*/  IMAD R9, R2, c[0x0][0x1f4], R3 ;  /* 0x00007d0002097a24 */ /* 0x000fe200078e0203 */
[----:B------:R-:W-:Y:S01]  /*6fd0*/  IADD3 R3, R12, 0x20, RZ ;  /* 0x000000200c037810 */ /* 0x000fe20007ffe0ff */
[C---:B------:R-:W-:Y:S01]  /*6fe0*/  IMAD R8, R2.reuse, c[0x0][0x21c], R0 ;  /* 0x0000870002087a24 */ /* 0x040fe200078e0200 */
[----:B------:R-:W-:Y:S01]  /*6ff0*/  IADD3 R0, R11, 0x40, RZ ;  /* 0x000000400b007810 */ /* 0x000fe20007ffe0ff */
[----:B------:R-:W-:-:S03]  /*7000*/  IMAD.WIDE.U32 R248, R2, c[0x0][0x1f0], R6 ;  /* 0x00007c0002f87a25 */ /* 0x000fc600078e0006 */
[----:B------:R-:W-:Y:S01]  /*7010*/  ISETP.GE.AND P2, PT, R0, c[0x0][0x198], PT ;  /* 0x0000660000007a0c */ /* 0x000fe20003f46270 */
[----:B------:R-:W-:Y:S01]  /*7020*/  IMAD.WIDE.U32 R246, R2, c[0x0][0x218], R4 ;  /* 0x0000860002f67a25 */ /* 0x000fe200078e0004 */
[----:B------:R-:W-:Y:S01]  /*7030*/  MOV R2, 0x10 ;  /* 0x0000001000027802 */ /* 0x000fe20000000f00 */
[----:B------:R1:W-:Y:S01]  /*7040*/  STL.64 [R1+0x30], R248 ;  /* 0x000030f801007387 */ /* 0x0003e20000100a00 */
[----:B------:R-:W-:Y:S01]  /*7050*/  @P1 LOP3.LUT R29, R29, 0x100, RZ, 0xfc, !PT ;  /* 0x000001001d1d1812 */ /* 0x000fe200078efcff */
[----:B------:R-:W-:Y:S01]  /*7060*/  IMAD.IADD R21, R249, 0x1, R9 ;  /* 0x00000001f9157824 */ /* 0x000fe200078e0209 */
[----:B------:R-:W-:Y:S01]  /*7070*/  SEL R2, R2, 0xfffffff0, !P0 ;  /* 0xfffffff002027807 */ /* 0x000fe20004000000 */
[----:B------:R-:W-:Y:S01]  /*7080*/  IMAD.IADD R119, R247, 0x1, R8 ;  /* 0x00000001f7777824 */ /* 0x000fe200078e0208 */
[----:B------:R-:W-:Y:S01]  /*7090*/  ISETP.GE.AND P0, PT, R3, c[0x0][0x1d4], PT ;  /* 0x0000750003007a0c */ /* 0x000fe20003f06270 */
[----:B------:R1:W-:Y:S01]  /*70a0*/  STL.64 [R1+0x40], R246 ;  /* 0x000040f601007387 */ /* 0x0003e20000100a00 */
[----:B------:R-:W-:-:S02]  /*70b0*/  LOP3.LUT R29, R29, 0xffffff7f, RZ, 0xc0, !PT ;  /* 0xffffff7f1d1d7812 */ /* 0x000fc400078ec0ff */
[----:B------:R-:W-:Y:S01]  /*70c0*/  ISETP.GE.AND P1, PT, R3, c[0x0][0x198], PT ;  /* 0x0000660003007a0c */ /* 0x000fe20003f26270 */
[----:B------:R1:W-:Y:S04]  /*70d0*/  STL [R1+0x2c], R21 ;  /* 0x00002c1501007387 */ /* 0x0003e80000100800 */
[----:B------:R1:W-:Y:S04]  /*70e0*/  STL [R1+0x3c], R119 ;  /* 0x00003c7701007387 */ /* 0x0003e80000100800 */
[----:B------:R-:W-:Y:S01]  /*70f0*/  @P0 LOP3.LUT R29, R29, 0x80, RZ, 0xfc, !PT ;  /* 0x000000801d1d0812 */ /* 0x000fe200078efcff */
[----:B------:R1:W2:Y:S04]  /*7100*/  SHFL.IDX PT, R4, R16, RZ, 0x1c1f ;  /* 0x001c1fff10047589 */ /* 0x0002a800000e0000 */
[----:B------:R1:W-:Y:S04]  /*7110*/  STL [R1+0x20], R29 ;  /* 0x0000201d01007387 */ /* 0x0003e80000100800 */
[----:B------:R1:W3:Y:S01]  /*7120*/  SHFL.IDX PT, R5, R15, RZ, 0x1c1f ;  /* 0x001c1fff0f057589 */ /* 0x0002e200000e0000 */
[----:B------:R-:W-:Y:S05]  /*7130*/  @P4 BRA `(.L_x_401) ;  /* 0x000000f000004947 */ /* 0x000fea0003800000 */
[----:B------:R-:W-:Y:S02]  /*7140*/  SHF.R.S32.HI R8, RZ, 0x1f, R3 ;  /* 0x0000001fff087819 */ /* 0x000fe40000011403 */
[----:B------:R-:W-:-:S02]  /*7150*/  SHF.R.S32.HI R9, RZ, 0x1f, R0 ;  /* 0x0000001fff097819 */ /* 0x000fc40000011400 */
[----:B------:R-:W-:Y:S02]  /*7160*/  LEA.HI R8, R8, R3, RZ, 0x3 ;  /* 0x0000000308087211 */ /* 0x000fe400078f18ff */
[----:B------:R-:W-:Y:S02]  /*7170*/  LEA.HI R0, R9, R0, RZ, 0x3 ;  /* 0x0000000009007211 */ /* 0x000fe400078f18ff */
[C---:B--2---:R-:W-:Y:S02]  /*7180*/  LEA R6, P0, R11.reuse, R4, 0x1 ;  /* 0x000000040b067211 */ /* 0x044fe400078008ff */
        /* <DEDUP_REMOVED lines=10> */
.L_x_401:
[----:B------:R-:W-:Y:S05]  /*7230*/  BSYNC B0 ;  /* 0x0000000000007941 */ /* 0x000fea0003800000 */
.L_x_400:
[----:B--2---:R-:W-:Y:S01]  /*7240*/  IADD3 R0, R14, 0x20, RZ ;  /* 0x000000200e007810 */ /* 0x004fe20007ffe0ff */
        /* <DEDUP_REMOVED lines=21> */
.L_x_403:
[----:B------:R-:W-:Y:S05]  /*73a0*/  BSYNC B0 ;  /* 0x0000000000007941 */ /* 0x000fea0003800000 */
.L_x_402:
        /* <DEDUP_REMOVED lines=22> */
.L_x_405:
[----:B------:R-:W-:Y:S05]  /*7510*/  BSYNC B0 ;  /* 0x0000000000007941 */ /* 0x000fea0003800000 */
.L_x_404:
[----:B--2---:R-:W2:Y:S01]  /*7520*/  LDL R128, [R1+0x1c] ;  /* 0x00001c0001807983 */ /* 0x004ea20000100800 */
[----:B------:R-:W-:-:S03]  /*7530*/  IMAD.MOV.U32 R130, RZ, RZ, R29 ;  /* 0x000000ffff827224 */ /* 0x000fc600078e001d */
[----:B-1--4-:R-:W1:Y:S01]  /*7540*/  SHFL.IDX PT, R4, R16, 0x3, 0x1c1f ;  /* 0x007c1f0010047f89 */ /* 0x012e6200000e0000 */
[----:B------:R-:W-:Y:S01]  /*7550*/  IADD3 R0, R14, 0x60, RZ ;  /* 0x000000600e007810 */ /* 0x000fe20007ffe0ff */
[----:B------:R-:W-:Y:S02]  /*7560*/  IMAD.MOV.U32 R242, RZ, RZ, R20 ;  /* 0x000000fffff27224 */ /* 0x000fe400078e0014 */
[----:B------:R-:W4:Y:S01]  /*7570*/  SHFL.IDX PT, R5, R15, 0x3, 0x1c1f ;  /* 0x007c1f000f057f89 */ /* 0x000f2200000e0000 */
[----:B------:R-:W-:Y:S01]  /*7580*/  ISETP.GE.AND P0, PT, R0, R44, PT ;  /* 0x0000002c0000720c */ /* 0x000fe20003f06270 */
[----:B------:R-:W-:Y:S01]  /*7590*/  IMAD.MOV.U32 R243, RZ, RZ, R21 ;  /* 0x000000fffff37224 */ /* 0x000fe200078e0015 */
[----:B------:R-:W-:Y:S01]  /*75a0*/  IADD3 R121, R239, -0x1, RZ ;  /* 0xffffffffef797810 */ /* 0x000fe20007ffe0ff */
[----:B------:R-:W-:-:S10]  /*75b0*/  ULDC.64 UR4, c[0x0][0x1e0] ;  /* 0x0000780000047ab9 */ /* 0x000fd40000000a00 */
[----:B------:R-:W-:Y:S01]  /*75c0*/  @!P0 IMAD.SHL.U32 R8, R222, 0x2, RZ ;  /* 0x00000002de088824 */ /* 0x000fe200078e00ff */
[----:B-1----:R-:W-:-:S04]  /*75d0*/  @!P0 LEA R6, P4, R11, R4, 0x1 ;  /* 0x000000040b068211 */ /* 0x002fc800078808ff */
[----:B----4-:R-:W-:-:S05]  /*75e0*/  @!P0 LEA.HI.X R7, R11, R5, R13, 0x1, P4 ;  /* 0x000000050b078211 */ /* 0x010fca00020f0c0d */
[----:B------:R-:W-:Y:S01]  /*75f0*/  @!PT LDS RZ, [RZ] ;  /* 0x00000000fffff984 */ /* 0x000fe20000000800 */
[----:B------:R1:W-:Y:S01]  /*7600*/  @!P0 LDGSTS.E.BYPASS.LTC128B.128 [R8+0x7880], [R6.64], !P3 ;  /* 0x0788000006088fae */ /* 0x0003e2000d901d4c */
[----:B------:R-:W-:Y:S02]  /*7610*/  @!P0 IADD3 R0, R11, 0x40, RZ ;  /* 0x000000400b008810 */ /* 0x000fe40007ffe0ff */
[----:B-1----:R-:W-:-:S04]  /*7620*/  @!P0 SHF.R.S32.HI R6, RZ, 0x1f, R3 ;  /* 0x0000001fff068819 */ /* 0x002fc80000011403 */
[----:B------:R-:W-:-:S04]  /*7630*/  @!P0 LEA.HI R6, R6, R3, RZ, 0x3 ;  /* 0x0000000306068211 */ /* 0x000fc800078f18ff */
[----:B------:R-:W-:-:S05]  /*7640*/  @!P0 LOP3.LUT R6, R6, 0xfffffff8, RZ, 0xc0, !PT ;  /* 0xfffffff806068812 */ /* 0x000fca00078ec0ff */
[----:B------:R-:W-:-:S05]  /*7650*/  @!P0 IMAD.WIDE R6, R6, 0x2, R4 ;  /* 0x0000000206068825 */ /* 0x000fca00078e0204 */
[----:B------:R1:W-:Y:S01]  /*7660*/  @!P0 LDGSTS.E.BYPASS.LTC128B.128 [R8+0x9880], [R6.64], !P1 ;  /* 0x0988000006088fae */ /* 0x0003e2000c901d4c */
[----:B------:R-:W-:-:S04]  /*7670*/  @!P0 SHF.R.S32.HI R3, RZ, 0x1f, R0 ;  /* 0x0000001fff038819 */ /* 0x000fc80000011400 */
[----:B------:R-:W-:Y:S01]  /*7680*/  @!P0 LEA.HI R0, R3, R0, RZ, 0x3 ;  /* 0x0000000003008211 */ /* 0x000fe200078f18ff */
[----:B-1----:R-:W-:-:S04]  /*7690*/  IMAD.MOV.U32 R6, RZ, RZ, 0x30 ;  /* 0x00000030ff067424 */ /* 0x002fc800078e00ff */
[----:B------:R-:W-:Y:S01]  /*76a0*/  IMAD R116, R239, -0x30, R6 ;  /* 0xffffffd0ef747824 */ /* 0x000fe200078e0206 */
[----:B------:R-:W-:Y:S01]  /*76b0*/  @!P0 LOP3.LUT R0, R0, 0xfffffff8, RZ, 0xc0, !PT ;  /* 0xfffffff800008812 */ /* 0x000fe200078ec0ff */
[C---:B------:R-:W-:Y:S02]  /*76c0*/  IMAD R7, R6.reuse, c[0x0][0x1e4], RZ ;  /* 0x0000790006077a24 */ /* 0x040fe400078e02ff */
[----:B------:R-:W-:Y:S01]  /*76d0*/  IMAD.WIDE.U32 R126, R6, c[0x0][0x1e0], RZ ;  /* 0x00007800067e7a25 */ /* 0x000fe200078e00ff */
[----:B------:R-:W-:-:S03]  /*76e0*/  SHF.R.S32.HI R110, RZ, 0x1f, R121 ;  /* 0x0000001fff6e7819 */ /* 0x000fc60000011479 */
[----:B------:R-:W-:Y:S02]  /*76f0*/  IMAD.IADD R125, R127, 0x1, R7 ;  /* 0x000000017f7d7824 */ /* 0x000fe400078e0207 */
[----:B------:R-:W-:-:S04]  /*7700*/  @!P0 IMAD.WIDE R4, R0, 0x2, R4 ;  /* 0x0000000200048825 */ /* 0x000fc800078e0204 */
[----:B------:R-:W-:Y:S01]  /*7710*/  IMAD R0, R125, R121, RZ ;  /* 0x000000797d007224 */ /* 0x000fe200078e02ff */
[----:B------:R1:W-:Y:S01]  /*7720*/  @!P0 LDGSTS.E.BYPASS.LTC128B.128 [R8+0xb880], [R4.64], !P2 ;  /* 0x0b88000004088fae */ /* 0x0003e2000d101d4c */
[----:B------:R-:W-:Y:S02]  /*7730*/  IMAD.MOV.U32 R242, RZ, RZ, R248 ;  /* 0x000000fffff27224 */ /* 0x000fe400078e00f8 */
[-C--:B------:R-:W-:Y:S01]  /*7740*/  IMAD R0, R110, R126.reuse, R0 ;  /* 0x0000007e6e007224 */ /* 0x080fe200078e0200 */
[----:B------:R-:W-:Y:S01]  /*7750*/  USHF.L.U32 UR6, UR4, 0x5, URZ ;  /* 0x0000000504067899 */ /* 0x000fe2000800063f */
[----:B------:R-:W0:Y:S01]  /*7760*/  LDGDEPBAR ;  /* 0x00000000000079af */ /* 0x000e220000000000 */
[----:B------:R-:W-:Y:S01]  /*7770*/  UMOV UR7, 0x5 ;  /* 0x0000000500077882 */ /* 0x000fe20000000000 */
[----:B-1----:R-:W-:-:S04]  /*7780*/  IMAD.WIDE.U32 R4, R121, R126, R242 ;  /* 0x0000007e79047225 */ /* 0x002fc800078e00f2 */
[----:B------:R-:W-:Y:S01]  /*7790*/  IMAD.IADD R0, R5, 0x1, R0 ;  /* 0x0000000105007824 */ /* 0x000fe200078e0200 */
[----:B------:R-:W-:Y:S01]  /*77a0*/  USHF.L.U64.HI UR7, UR4, UR7, UR5 ;  /* 0x0000000704077299 */ /* 0x000fe20008010205 */
[----:B------:R-:W-:Y:S01]  /*77b0*/  BAR.SYNC.DEFER_BLOCKING 0x0 ;  /* 0x0000000000007b1d */ /* 0x000fe20000010000 */
[C---:B------:R-:W-:Y:S02]  /*77c0*/  LOP3.LUT P3, RZ, R130.reuse, 0x80, RZ, 0xc0, !PT ;  /* 0x0000008082ff7812 */ /* 0x040fe4000786c0ff */
[----:B------:R-:W-:-:S03]  /*77d0*/  LOP3.LUT P4, RZ, R130, 0x200, RZ, 0xc0, !PT ;  /* 0x0000020082ff7812 */ /* 0x000fc6000788c0ff */
[----:B------:R1:W-:Y:S01]  /*77e0*/  STL.64 [R1+0x28], R242 ;  /* 0x000028f201007387 */ /* 0x0003e20000100a00 */
[----:B--2---:R-:W-:-:S05]  /*77f0*/  IMAD.IADD R122, R128, 0x1, R116 ;  /* 0x00000001807a7824 */ /* 0x004fca00078e0274 */
[----:B------:R-:W-:-:S05]  /*7800*/  IMNMX R3, R122, 0x30, PT ;  /* 0x000000307a037817 */ /* 0x000fca0003800200 */
[----:B------:R-:W-:-:S05]  /*7810*/  IMAD.IADD R3, R3, 0x1, -R132 ;  /* 0x0000000103037824 */ /* 0x000fca00078e0a84 */
[----:B------:R-:W-:-:S13]  /*7820*/  ISETP.GE.AND P1, PT, R3, 0x1, PT ;  /* 0x000000010300780c */ /* 0x000fda0003f26270 */
[----:B------:R-:W-:-:S04]  /*7830*/  @P1 LEA R6, P0, R4, c[0x0][0x1c8], 0x1 ;  /* 0x0000720004061a11 */ /* 0x000fc800078008ff */
[----:B------:R-:W-:Y:S02]  /*7840*/  @P1 LEA.HI.X R7, R4, c[0x0][0x1cc], R0, 0x1, P0 ;  /* 0x0000730004071a11 */ /* 0x000fe400000f0c00 */
[----:B------:R-:W-:-:S13]  /*7850*/  ISETP.GE.AND P0, PT, R3, 0x21, PT ;  /* 0x000000210300780c */ /* 0x000fda0003f06270 */
[----:B------:R-:W-:-:S04]  /*7860*/  @P0 IADD3 R5, P2, R4, UR6, RZ ;  /* 0x0000000604050c10 */ /* 0x000fc8000ff5e0ff */
[----:B------:R-:W-:Y:S02]  /*7870*/  @P0 IADD3.X R0, R0, UR7, RZ, P2, !PT ;  /* 0x0000000700000c10 */ /* 0x000fe400097fe4ff */
[----:B------:R-:W-:-:S04]  /*7880*/  @P0 LEA R4, P2, R5, c[0x0][0x1c8], 0x1 ;  /* 0x0000720005040a11 */ /* 0x000fc800078408ff */
[----:B------:R-:W-:Y:S02]  /*7890*/  @P0 LEA.HI.X R5, R5, c[0x0][0x1cc], R0, 0x1, P2 ;  /* 0x0000730005050a11 */ /* 0x000fe400010f0c00 */
[----:B------:R-:W-:Y:S01]  /*78a0*/  LOP3.LUT P2, RZ, R130, 0x100, RZ, 0xc0, !PT ;  /* 0x0000010082ff7812 */ /* 0x000fe2000784c0ff */
[C---:B------:R-:W-:Y:S02]  /*78b0*/  @P1 IMAD.SHL.U32 R3, R222.reuse, 0x2, RZ ;  /* 0x00000002de031824 */ /* 0x040fe400078e00ff */
[----:B------:R-:W-:-:S10]  /*78c0*/  @P0 IMAD.SHL.U32 R0, R222, 0x2, RZ ;  /* 0x00000002de000824 */ /* 0x000fd400078e00ff */
        /* <DEDUP_REMOVED lines=11> */
[----:B------:R-:W-:Y:S02]  /*7980*/  SEL R113, RZ, 0x1, P2 ;  /* 0x00000001ff717807 */ /* 0x000fe40001000000 */
[----:B--2---:R-:W-:-:S04]  /*7990*/  SHF.R.S32.HI R0, RZ, 0x1f, R131 ;  /* 0x0000001fff007819 */ /* 0x004fc80000011483 */
[----:B------:R-:W-:-:S04]  /*79a0*/  LEA.HI R0, R0, R131, RZ, 0x4 ;  /* 0x0000008300007211 */ /* 0x000fc800078f20ff */
[----:B------:R-:W-:Y:S01]  /*79b0*/  SHF.R.S32.HI R92, RZ, 0x4, R0 ;  /* 0x00000004ff5c7819 */ /* 0x000fe20000011400 */
[----:B------:R-:W-:Y:S05]  /*79c0*/  @P0 BRA `(.L_x_406) ;  /* 0x0000002000000947 */ /* 0x000fea0003800000 */
[----:B-1----:R-:W-:-:S04]  /*79d0*/  DEPBAR.LE SB0, 0x1 ;  /* 0x000080400000791a */ /* 0x002fc80000000000 */
[----:B------:R-:W-:Y:S05]  /*79e0*/  BRA `(.L_x_407) ;  /* 0x000070c000007947 */ /* 0x000fea0003800000 */
.L_x_406:
[----:B-1----:R-:W-:Y:S01]  /*79f0*/  ULDC.U8 UR4, c[0x0][0x298] ;  /* 0x0000a60000047ab9 */ /* 0x002fe20000000000 */
[----:B-----5:R-:W-:Y:S01]  /*7a00*/  SHF.R.S32.HI R0, RZ, 0x1f, R149 ;  /* 0x0000001fff007819 */ /* 0x020fe20000011495 */
[----:B------:R-:W-:Y:S01]  /*7a10*/  IMAD.WIDE.U32 R10, R149, c[0x0][0x280], RZ ;  /* 0x0000a000950a7a25 */ /* 0x000fe200078e00ff */
[----:B------:R-:W-:Y:S01]  /*7a20*/  ISETP.NE.AND P0, PT, RZ, UR4, PT ;  /* 0x00000004ff007c0c */ /* 0x000fe2000bf05270 */
[----:B------:R-:W-:Y:S01]  /*7a30*/  BSSY B2, `(.L_x_407) ;  /* 0x0000707000027945 */ /* 0x000fe20003800000 */
[-C--:B------:R-:W-:Y:S01]  /*7a40*/  LEA.HI R4, R131, R131.reuse, RZ, 0x1 ;  /* 0x0000008383047211 */ /* 0x080fe200078f08ff */
[C---:B------:R-:W-:Y:S02]  /*7a50*/  IMAD R3, R0.reuse, c[0x0][0x280], RZ ;  /* 0x0000a00000037a24 */ /* 0x040fe400078e02ff */
[----:B------:R-:W-:Y:S01]  /*7a60*/  IMAD R0, R0, c[0x0][0x290], RZ ;  /* 0x0000a40000007a24 */ /* 0x000fe200078e02ff */
[----:B------:R-:W-:Y:S01]  /*7a70*/  SHF.R.S32.HI R60, RZ, 0x1, R4 ;  /* 0x00000001ff3c7819 */ /* 0x000fe20000011404 */
[C---:B------:R-:W-:Y:S01]  /*7a80*/  IMAD R3, R149.reuse, c[0x0][0x284], R3 ;  /* 0x0000a10095037a24 */ /* 0x040fe200078e0203 */
[----:B------:R-:W-:Y:S01]  /*7a90*/  LOP3.LUT R4, R4, 0xfffffffe, RZ, 0xc0, !PT ;  /* 0xfffffffe04047812 */ /* 0x000fe200078ec0ff */
[C---:B------:R-:W-:Y:S01]  /*7aa0*/  IMAD R0, R149.reuse, c[0x0][0x294], R0 ;  /* 0x0000a50095007a24 */ /* 0x040fe200078e0200 */
[----:B------:R-:W-:Y:S01]  /*7ab0*/  IADD3 R24, R196, R60, RZ ;  /* 0x0000003cc4187210 */ /* 0x000fe20007ffe0ff */
[----:B------:R-:W-:Y:S01]  /*7ac0*/  IMAD.WIDE.U32 R8, R149, c[0x0][0x290], RZ ;  /* 0x0000a40095087a25 */ /* 0x000fe200078e00ff */
[----:B------:R-:W-:-:S02]  /*7ad0*/  IADD3 R48, -R4, R131, RZ ;  /* 0x0000008304307210 */ /* 0x000fc40007ffe1ff */
[----:B------:R-:W-:Y:S01]  /*7ae0*/  IADD3 R7, R3, R11, RZ ;  /* 0x0000000b03077210 */ /* 0x000fe20007ffe0ff */
[----:B------:R-:W-:Y:S01]  /*7af0*/  IMAD.IADD R5, R0, 0x1, R9 ;  /* 0x0000000100057824 */ /* 0x000fe200078e0209 */
[C---:B------:R-:W-:Y:S01]  /*7b00*/  SHF.L.U32 R61, R48.reuse, 0x3, RZ ;  /* 0x00000003303d7819 */ /* 0x040fe200000006ff */
[----:B------:R-:W-:Y:S01]  /*7b10*/  IMAD R0, R48, 0x40, R24 ;  /* 0x0000004030007824 */ /* 0x000fe200078e0218 */
[----:B------:R-:W-:Y:S05]  /*7b20*/  @!P0 BRA `(.L_x_408) ;  /* 0x0000358000008947 */ /* 0x000fea0003800000 */
[----:B------:R-:W-:Y:S01]  /*7b30*/  @P6 IMAD.HI.U32 R3, R0, c[0x0][0x2c8], RZ ;  /* 0x0000b20000036a27 */ /* 0x000fe200078e00ff */
[----:B------:R-:W-:Y:S01]  /*7b40*/  MOV R6, R10 ;  /* 0x0000000a00067202 */ /* 0x000fe20000000f00 */
[----:B------:R-:W-:Y:S01]  /*7b50*/  BSSY B0, `(.L_x_409) ;  /* 0x0000062000007945 */ /* 0x000fe20003800000 */
[----:B------:R-:W-:Y:S01]  /*7b60*/  MOV R4, R8 ;  /* 0x0000000800047202 */ /* 0x000fe20000000f00 */
[----:B---3--:R-:W-:Y:S01]  /*7b70*/  IMAD.SHL.U32 R16, R48, 0x4, RZ ;  /* 0x0000000430107824 */ /* 0x008fe200078e00ff */
[----:B------:R-:W-:Y:S01]  /*7b80*/  @P6 SHF.R.U32.HI R0, RZ, c[0x0][0x2cc], R3 ;  /* 0x0000b300ff006a19 */ /* 0x000fe20000011603 */
[----:B------:R-:W-:Y:S01]  /*7b90*/  CS2R R68, SRZ ;  /* 0x0000000000447805 */ /* 0x000fe2000001ff00 */
[----:B------:R-:W-:Y:S01]  /*7ba0*/  CS2R R40, SRZ ;  /* 0x0000000000287805 */ /* 0x000fe2000001ff00 */
[----:B------:R-:W-:Y:S01]  /*7bb0*/  CS2R R36, SRZ ;  /* 0x0000000000247805 */ /* 0x000fe2000001ff00 */
[----:B------:R-:W-:Y:S01]  /*7bc0*/  SHF.R.S32.HI R3, RZ, 0x1f, R0 ;  /* 0x0000001fff037819 */ /* 0x000fe20000011400 */
[----:B------:R-:W-:Y:S01]  /*7bd0*/  IMAD.WIDE.U32 R6, R0, c[0x0][0x280], R6 ;  /* 0x0000a00000067a25 */ /* 0x000fe200078e0006 */
[----:B------:R-:W-:Y:S01]  /*7be0*/  CS2R R32, SRZ ;  /* 0x0000000000207805 */ /* 0x000fe2000001ff00 */
[----:B------:R-:W-:Y:S01]  /*7bf0*/  CS2R R30, SRZ ;  /* 0x00000000001e7805 */ /* 0x000fe2000001ff00 */
[----:B------:R-:W-:Y:S01]  /*7c00*/  CS2R R20, SRZ ;  /* 0x0000000000147805 */ /* 0x000fe2000001ff00 */
[C---:B------:R-:W-:Y:S01]  /*7c10*/  IMAD R9, R3.reuse, c[0x0][0x280], RZ ;  /* 0x0000a00003097a24 */ /* 0x040fe200078e02ff */
[----:B------:R-:W-:Y:S01]  /*7c20*/  LEA R26, P1, R6, c[0x0][0x270], 0x1 ;  /* 0x00009c00061a7a11 */ /* 0x000fe200078208ff */
[----:B------:R-:W-:Y:S01]  /*7c30*/  IMAD R8, R3, c[0x0][0x290], RZ ;  /* 0x0000a40003087a24 */ /* 0x000fe200078e02ff */
[----:B------:R-:W-:Y:S01]  /*7c40*/  CS2R R14, SRZ ;  /* 0x00000000000e7805 */ /* 0x000fe2000001ff00 */
[C---:B------:R-:W-:Y:S01]  /*7c50*/  IMAD.WIDE.U32 R4, R0.reuse, c[0x0][0x290], R4 ;  /* 0x0000a40000047a25 */ /* 0x040fe200078e0004 */
[----:B------:R-:W-:Y:S01]  /*7c60*/  CS2R R42, SRZ ;  /* 0x00000000002a7805 */ /* 0x000fe2000001ff00 */
[----:B------:R-:W-:Y:S01]  /*7c70*/  CS2R R38, SRZ ;  /* 0x0000000000267805 */ /* 0x000fe2000001ff00 */
[----:B------:R-:W-:Y:S01]  /*7c80*/  CS2R R34, SRZ ;  /* 0x0000000000227805 */ /* 0x000fe2000001ff00 */
[----:B------:R-:W-:Y:S01]  /*7c90*/  IMAD R3, R0, c[0x0][0x284], R9 ;  /* 0x0000a10000037a24 */ /* 0x000fe200078e0209 */
[----:B------:R-:W-:Y:S01]  /*7ca0*/  LEA R27, P0, R4, c[0x0][0x288], 0x1 ;  /* 0x0000a200041b7a11 */ /* 0x000fe200078008ff */
[----:B------:R-:W-:Y:S01]  /*7cb0*/  IMAD R0, R0, c[0x0][0x294], R8 ;  /* 0x0000a50000007a24 */ /* 0x000fe200078e0208 */
[----:B------:R-:W-:Y:S01]  /*7cc0*/  CS2R R28, SRZ ;  /* 0x00000000001c7805 */ /* 0x000fe2000001ff00 */
[----:B------:R-:W-:Y:S01]  /*7cd0*/  IMAD.IADD R3, R7, 0x1, R3 ;  /* 0x0000000107037824 */ /* 0x000fe200078e0203 */
[----:B------:R-:W-:Y:S01]  /*7ce0*/  CS2R R22, SRZ ;  /* 0x0000000000167805 */ /* 0x000fe2000001ff00 */
[----:B------:R-:W-:Y:S01]  /*7cf0*/  CS2R R18, SRZ ;  /* 0x0000000000127805 */ /* 0x000fe2000001ff00 */
[----:B------:R-:W-:-:S02]  /*7d00*/  IADD3 R0, R5, R0, RZ ;  /* 0x0000000005007210 */ /* 0x000fc40007ffe0ff */
[----:B------:R-:W-:Y:S02]  /*7d10*/  LEA.HI.X R25, R6, c[0x0][0x274], R3, 0x1, P1 ;  /* 0x00009d0006197a11 */ /* 0x000fe400008f0c03 */
[----:B------:R-:W-:Y:S01]  /*7d20*/  LEA.HI.X R17, R4, c[0x0][0x28c], R0, 0x1, P0 ;  /* 0x0000a30004117a11 */ /* 0x000fe200000f0c00 */
[----:B------:R1:W2:Y:S01]  /*7d30*/  SHFL.IDX PT, R6, R27, RZ, 0x1e1f ;  /* 0x001e1fff1b067589 */ /* 0x0002a200000e0000 */
[----:B------:R-:W-:-:S03]  /*7d40*/  ISETP.GE.AND P0, PT, R24, R44, PT ;  /* 0x0000002c1800720c */ /* 0x000fc60003f06270 */
[----:B------:R1:W3:Y:S04]  /*7d50*/  SHFL.IDX PT, R4, R26, RZ, 0x1e1f ;  /* 0x001e1fff1a047589 */ /* 0x0002e800000e0000 */
[----:B------:R1:W4:Y:S04]  /*7d60*/  SHFL.IDX PT, R5, R25, RZ, 0x1e1f ;  /* 0x001e1fff19057589 */ /* 0x00032800000e0000 */
[----:B------:R1:W1:Y:S02]  /*7d70*/  SHFL.IDX PT, R7, R17, RZ, 0x1e1f ;  /* 0x001e1fff11077589 */ /* 0x00026400000e0000 */
[----:B------:R-:W-:Y:S05]  /*7d80*/  @P0 BRA `(.L_x_410) ;  /* 0x000003e000000947 */ /* 0x000fea0003800000 */
[C---:B------:R-:W-:Y:S01]  /*7d90*/  IADD3 R3, R16.reuse, 0x8, RZ ;  /* 0x0000000810037810 */ /* 0x040fe20007ffe0ff */
[----:B------:R-:W-:Y:S01]  /*7da0*/  CS2R R14, SRZ ;  /* 0x00000000000e7805 */ /* 0x000fe2000001ff00 */
[----:B------:R-:W-:Y:S01]  /*7db0*/  ISETP.GE.AND P0, PT, R16, c[0x0][0x27c], PT ;  /* 0x00009f0010007a0c */ /* 0x000fe20003f06270 */
[----:B------:R-:W-:Y:S01]  /*7dc0*/  CS2R R18, SRZ ;  /* 0x0000000000127805 */ /* 0x000fe2000001ff00 */
[----:B------:R-:W-:-:S02]  /*7dd0*/  ISETP.GE.AND P2, PT, R3, c[0x0][0x27c], PT ;  /* 0x00009f0003007a0c */ /* 0x000fc40003f46270 */
[----:B------:R-:W-:-:S09]  /*7de0*/  IADD3 R12, R16, 0x18, RZ ;  /* 0x00000018100c7810 */ /* 0x000fd20007ffe0ff */
[C---:B---34-:R-:W-:Y:S02]  /*7df0*/  @!P0 IMAD.WIDE R10, R16.reuse, 0x2, R4 ;  /* 0x00000002100a8825 */ /* 0x058fe400078e0204 */
[----:B------:R-:W-:Y:S02]  /*7e00*/  @!P2 SHF.R.S32.HI R0, RZ, 0x1f, R3 ;  /* 0x0000001fff00a819 */ /* 0x000fe40000011403 */
[----:B-12---:R-:W-:Y:S01]  /*7e10*/  @!P0 IMAD.WIDE R8, R16, 0x2, R6 ;  /* 0x0000000210088825 */ /* 0x006fe200078e0206 */
[----:B------:R1:W5:Y:S01]  /*7e20*/  @!P0 LD.E.64 R14, [R10.64] ;  /* 0x0000000c0a0e8980 */ /* 0x000362000c101b00 */
[----:B------:R-:W-:Y:S02]  /*7e30*/  @!P2 LEA.HI R0, R0, R3, RZ, 0x2 ;  /* 0x000000030000a211 */ /* 0x000fe400078f10ff */
[----:B------:R-:W-:Y:S01]  /*7e40*/  IADD3 R3, R16, 0x10, RZ ;  /* 0x0000001010037810 */ /* 0x000fe20007ffe0ff */
[----:B------:R2:W5:Y:S03]  /*7e50*/  @!P0 LD.E.64 R18, [R8.64] ;  /* 0x0000000c08128980 */ /* 0x000566000c101b00 */
[----:B------:R-:W-:-:S02]  /*7e60*/  ISETP.GE.AND P1, PT, R3, c[0x0][0x27c], PT ;  /* 0x00009f0003007a0c */ /* 0x000fc40003f26270 */
[----:B------:R-:W-:Y:S01]  /*7e70*/  ISETP.GE.AND P0, PT, R12, c[0x0][0x27c], PT ;  /* 0x00009f000c007a0c */ /* 0x000fe20003f06270 */
[----:B------:R-:W-:Y:S01]  /*7e80*/  CS2R R22, SRZ ;  /* 0x0000000000167805 */ /* 0x000fe2000001ff00 */
[----:B------:R-:W-:Y:S01]  /*7e90*/  CS2R R30, SRZ ;  /* 0x00000000001e7805 */ /* 0x000fe2000001ff00 */
[----:B--2---:R-:W-:-:S08]  /*7ea0*/  @!P2 LOP3.LUT R8, R0, 0xfffffffc, RZ, 0xc0, !PT ;  /* 0xfffffffc0008a812 */ /* 0x004fd000078ec0ff */
[----:B------:R-:W-:-:S04]  /*7eb0*/  @!P1 SHF.R.S32.HI R0, RZ, 0x1f, R3 ;  /* 0x0000001fff009819 */ /* 0x000fc80000011403 */
[----:B------:R-:W-:Y:S01]  /*7ec0*/  @!P1 LEA.HI R0, R0, R3, RZ, 0x2 ;  /* 0x0000000300009211 */ /* 0x000fe200078f10ff */
[----:B-1----:R-:W-:-:S03]  /*7ed0*/  @!P2 IMAD.WIDE R10, R8, 0x2, R4 ;  /* 0x00000002080aa825 */ /* 0x002fc600078e0204 */
[----:B------:R-:W-:Y:S01]  /*7ee0*/  @!P1 LOP3.LUT R0, R0, 0xfffffffc, RZ, 0xc0, !PT ;  /* 0xfffffffc00009812 */ /* 0x000fe200078ec0ff */
[----:B------:R-:W-:Y:S01]  /*7ef0*/  @!P2 IMAD.WIDE R8, R8, 0x2, R6 ;  /* 0x000000020808a825 */ /* 0x000fe200078e0206 */
[----:B------:R-:W-:-:S04]  /*7f00*/  @!P0 SHF.R.S32.HI R3, RZ, 0x1f, R12 ;  /* 0x0000001fff038819 */ /* 0x000fc8000001140c */
[----:B------:R1:W5:Y:S01]  /*7f10*/  @!P2 LD.E.64 R22, [R8.64] ;  /* 0x0000000c0816a980 */ /* 0x000362000c101b00 */
[----:B------:R-:W-:Y:S01]  /*7f20*/  @!P0 LEA.HI R3, R3, R12, RZ, 0x2 ;  /* 0x0000000c03038211 */ /* 0x000fe200078f10ff */
[----:B------:R-:W-:Y:S01]  /*7f30*/  CS2R R20, SRZ ;  /* 0x0000000000147805 */ /* 0x000fe2000001ff00 */
[----:B------:R-:W-:Y:S01]  /*7f40*/  CS2R R28, SRZ ;  /* 0x00000000001c7805 */ /* 0x000fe2000001ff00 */
[C---:B------:R-:W-:Y:S01]  /*7f50*/  @!P1 IMAD.WIDE R12, R0.reuse, 0x2, R6 ;  /* 0x00000002000c9825 */ /* 0x040fe200078e0206 */
[----:B------:R-:W-:Y:S01]  /*7f60*/  CS2R R32, SRZ ;  /* 0x0000000000207805 */ /* 0x000fe2000001ff00 */
[----:B------:R-:W-:Y:S02]  /*7f70*/  CS2R R34, SRZ ;  /* 0x0000000000227805 */ /* 0x000fe4000001ff00 */
[----:B------:R2:W5:Y:S04]  /*7f80*/  @!P2 LD.E.64 R20, [R10.64] ;  /* 0x0000000c0a14a980 */ /* 0x000568000c101b00 */
[----:B------:R3:W5:Y:S01]  /*7f90*/  @!P1 LD.E.64 R28, [R12.64] ;  /* 0x0000000c0c1c9980 */ /* 0x000762000c101b00 */
[----:B-1----:R-:W-:-:S05]  /*7fa0*/  @!P1 IMAD.WIDE R8, R0, 0x2, R4 ;  /* 0x0000000200089825 */ /* 0x002fca00078e0204 */
[----:B------:R1:W5:Y:S01]  /*7fb0*/  @!P1 LD.E.64 R30, [R8.64] ;  /* 0x0000000c081e9980 */ /* 0x000362000c101b00 */
[C---:B---3--:R-:W-:Y:S02]  /*7fc0*/  IADD3 R12, R16.reuse, 0x20, RZ ;  /* 0x00000020100c7810 */ /* 0x048fe40007ffe0ff */
[----:B------:R-:W-:Y:S02]  /*7fd0*/  IADD3 R13, R16, 0x28, RZ ;  /* 0x00000028100d7810 */ /* 0x000fe40007ffe0ff */
[----:B------:R-:W-:Y:S02]  /*7fe0*/  ISETP.GE.AND P1, PT, R12, c[0x0][0x27c], PT ;  /* 0x00009f000c007a0c */ /* 0x000fe40003f26270 */
[----:B-1----:R-:W-:-:S05]  /*7ff0*/  @!P0 LOP3.LUT R8, R3, 0xfffffffc, RZ, 0xc0, !PT ;  /* 0xfffffffc03088812 */ /* 0x002fca00078ec0ff */
[----:B--2---:R-:W-:-:S04]  /*8000*/  @!P0 IMAD.WIDE R10, R8, 0x2, R4 ;  /* 0x00000002080a8825 */ /* 0x004fc800078e0204 */
[----:B------:R-:W-:Y:S01]  /*8010*/  @!P0 IMAD.WIDE R8, R8, 0x2, R6 ;  /* 0x0000000208088825 */ /* 0x000fe200078e0206 */
[----:B------:R1:W5:Y:S04]  /*8020*/  @!P0 LD.E.64 R32, [R10.64] ;  /* 0x0000000c0a208980 */ /* 0x000368000c101b00 */
[----:B------:R2:W5:Y:S01]  /*8030*/  @!P0 LD.E.64 R34, [R8.64] ;  /* 0x0000000c08228980 */ /* 0x000562000c101b00 */
[----:B------:R-:W-:Y:S02]  /*8040*/  ISETP.GE.AND P0, PT, R13, c[0x0][0x27c], PT ;  /* 0x00009f000d007a0c */ /* 0x000fe40003f06270 */
[----:B------:R-:W-:-:S11]  /*8050*/  @!P1 SHF.R.S32.HI R3, RZ, 0x1f, R12 ;  /* 0x0000001fff039819 */ /* 0x000fd6000001140c */
[----:B------:R-:W-:Y:S02]  /*8060*/  @!P0 SHF.R.S32.HI R0, RZ, 0x1f, R13 ;  /* 0x0000001fff008819 */ /* 0x000fe4000001140d */
[----:B--2---:R-:W-:Y:S02]  /*8070*/  @!P1 LEA.HI R8, R3, R12, RZ, 0x2 ;  /* 0x0000000c03089211 */ /* 0x004fe400078f10ff */
[----:B------:R-:W-:Y:S02]  /*8080*/  @!P0 LEA.HI R3, R0, R13, RZ, 0x2 ;  /* 0x0000000d00038211 */ /* 0x000fe400078f10ff */
[----:B------:R-:W-:Y:S02]  /*8090*/  @!P1 LOP3.LUT R0, R8, 0xfffffffc, RZ, 0xc0, !PT ;  /* 0xfffffffc08009812 */ /* 0x000fe400078ec0ff */
[----:B------:R-:W-:Y:S01]  /*80a0*/  @!P0 LOP3.LUT R3, R3, 0xfffffffc, RZ, 0xc0, !PT ;  /* 0xfffffffc03038812 */ /* 0x000fe200078ec0ff */
[----:B------:R-:W-:Y:S01]  /*80b0*/  CS2R R36, SRZ ;  /* 0x0000000000247805 */ /* 0x000fe2000001ff00 */
[----:B------:R-:W-:Y:S01]  /*80c0*/  CS2R R40, SRZ ;  /* 0x0000000000287805 */ /* 0x000fe2000001ff00 */
[----:B-1----:R-:W-:Y:S01]  /*80d0*/  @!P1 IMAD.WIDE R10, R0, 0x2, R4 ;  /* 0x00000002000a9825 */ /* 0x002fe200078e0204 */
[----:B------:R-:W-:Y:S01]  /*80e0*/  CS2R R38, SRZ ;  /* 0x0000000000267805 */ /* 0x000fe2000001ff00 */
[----:B------:R-:W-:-:S02]  /*80f0*/  CS2R R42, SRZ ;  /* 0x00000000002a7805 */ /* 0x000fc4000001ff00 */
[C---:B------:R-:W-:Y:S01]  /*8100*/  @!P0 IMAD.WIDE R8, R3.reuse, 0x2, R4 ;  /* 0x0000000203088825 */ /* 0x040fe200078e0204 */
[----:B------:R1:W5:Y:S03]  /*8110*/  @!P1 LD.E.64 R36, [R10.64] ;  /* 0x0000000c0a249980 */ /* 0x000366000c101b00 */
[--C-:B------:R-:W-:Y:S01]  /*8120*/  @!P1 IMAD.WIDE R4, R0, 0x2, R6.reuse ;  /* 0x0000000200049825 */ /* 0x100fe200078e0206 */
[----:B------:R1:W5:Y:S03]  /*8130*/  @!P0 LD.E.64 R40, [R8.64] ;  /* 0x0000000c08288980 */ /* 0x000366000c101b00 */
[----:B------:R-:W-:Y:S01]  /*8140*/  @!P0 IMAD.WIDE R6, R3, 0x2, R6 ;  /* 0x0000000203068825 */ /* 0x000fe200078e0206 */
[----:B------:R1:W5:Y:S04]  /*8150*/  @!P1 LD.E.64 R38, [R4.64] ;  /* 0x0000000c04269980 */ /* 0x000368000c101b00 */
[----:B------:R1:W5:Y:S02]  /*8160*/  @!P0 LD.E.64 R42, [R6.64] ;  /* 0x0000000c062a8980 */ /* 0x000364000c101b00 */
.L_x_410:
[----:B------:R-:W-:Y:S05]  /*8170*/  BSYNC B0 ;  /* 0x0000000000007941 */ /* 0x000fea0003800000 */
.L_x_409:
[----:B------:R-:W-:Y:S01]  /*8180*/  IADD3 R3, R24, 0x40, RZ ;  /* 0x0000004018037810 */ /* 0x000fe20007ffe0ff */
[----:B-----5:R-:W-:Y:S01]  /*8190*/  IMAD.MOV.U32 R0, RZ, RZ, R40 ;  /* 0x000000ffff007224 */ /* 0x020fe200078e0028 */
[----:B-1----:R-:W-:Y:S01]  /*81a0*/  MOV R9, R22 ;  /* 0x0000001600097202 */ /* 0x002fe20000000f00 */
[----:B---3--:R-:W-:Y:S01]  /*81b0*/  IMAD.MOV.U32 R4, RZ, RZ, R36 ;  /* 0x000000ffff047224 */ /* 0x008fe200078e0024 */
[----:B------:R-:W-:Y:S01]  /*81c0*/  ISETP.GE.AND P0, PT, R3, R44, PT ;  /* 0x0000002c0300720c */ /* 0x000fe20003f06270 */
[----:B------:R-:W-:Y:S01]  /*81d0*/  IMAD.MOV.U32 R3, RZ, RZ, R37 ;  /* 0x000000ffff037224 */ /* 0x000fe200078e0025 */
[----:B------:R-:W-:Y:S01]  /*81e0*/  PRMT R82, R0, 0x7610, R82 ;  /* 0x0000761000527816 */ /* 0x000fe20000000052 */
[----:B------:R-:W-:Y:S01]  /*81f0*/  IMAD.MOV.U32 R0, RZ, RZ, R32 ;  /* 0x000000ffff007224 */ /* 0x000fe200078e0020 */
[----:B------:R-:W-:Y:S01]  /*8200*/  PRMT R78, R4, 0x7610, R78 ;  /* 0x00007610044e7816 */ /* 0x000fe2000000004e */
[----:B------:R-:W-:Y:S01]  /*8210*/  IMAD.MOV.U32 R4, RZ, RZ, R30 ;  /* 0x000000ffff047224 */ /* 0x000fe200078e001e */
[----:B------:R-:W-:Y:S01]  /*8220*/  PRMT R79, R3, 0x7610, R79 ;  /* 0x00007610034f7816 */ /* 0x000fe2000000004f */
[----:B------:R-:W-:Y:S01]  /*8230*/  IMAD.MOV.U32 R3, RZ, RZ, R31 ;  /* 0x000000ffff037224 */ /* 0x000fe200078e001f */
[----:B------:R-:W-:Y:S01]  /*8240*/  PRMT R76, R0, 0x7610, R76 ;  /* 0x00007610004c7816 */ /* 0x000fe2000000004c */
[----:B----4-:R-:W-:Y:S01]  /*8250*/  IMAD.MOV.U32 R5, RZ, RZ, R41 ;  /* 0x000000ffff057224 */ /* 0x010fe200078e0029 */
[----:B------:R-:W-:Y:S01]  /*8260*/  MOV R0, R20 ;  /* 0x0000001400007202 */ /* 0x000fe20000000f00 */
[----:B------:R-:W-:Y:S01]  /*8270*/  IMAD.MOV.U32 R8, RZ, RZ, R35 ;  /* 0x000000ffff087224 */ /* 0x000fe200078e0023 */
[----:B------:R-:W-:Y:S01]  /*8280*/  PRMT R74, R4, 0x5410, R3 ;  /* 0x00005410044a7816 */ /* 0x000fe20000000003 */
[----:B------:R-:W-:Y:S01]  /*8290*/  IMAD.MOV.U32 R4, RZ, RZ, R14 ;  /* 0x000000ffff047224 */ /* 0x000fe200078e000e */
[----:B------:R-:W-:Y:S01]  /*82a0*/  PRMT R72, R0, 0x7610, R72 ;  /* 0x0000761000487816 */ /* 0x000fe20000000048 */
[----:B------:R-:W-:Y:S01]  /*82b0*/  IMAD.MOV.U32 R3, RZ, RZ, R15 ;  /* 0x000000ffff037224 */ /* 0x000fe200078e000f */
[----:B------:R-:W-:Y:S01]  /*82c0*/  PRMT R83, R5, 0x7610, R83 ;  /* 0x0000761005537816 */ /* 0x000fe20000000053 */
[----:B------:R-:W-:Y:S01]  /*82d0*/  IMAD.MOV.U32 R0, RZ, RZ, R42 ;  /* 0x000000ffff007224 */ /* 0x000fe200078e002a */
[----:B------:R-:W1:Y:S01]  /*82e0*/  SHFL.IDX PT, R7, R17, 0x1, 0x1e1f ;  /* 0x003e1f0011077f89 */ /* 0x000e6200000e0000 */
[----:B------:R-:W-:Y:S01]  /*82f0*/  IMAD.MOV.U32 R5, RZ, RZ, R33 ;  /* 0x000000ffff057224 */ /* 0x000fe200078e0021 */
[----:B------:R-:W-:Y:S01]  /*8300*/  PRMT R70, R4, 0x5410, R3 ;  /* 0x0000541004467816 */ /* 0x000fe20000000003 */
[----:B------:R-:W-:Y:S01]  /*8310*/  IMAD.MOV.U32 R3, RZ, RZ, R39 ;  /* 0x000000ffff037224 */ /* 0x000fe200078e0027 */
[----:B------:R-:W-:Y:S01]  /*8320*/  PRMT R81, R0, 0x7610, R81 ;  /* 0x0000761000517816 */ /* 0x000fe20000000051 */
[----:B------:R-:W-:Y:S01]  /*8330*/  IMAD.MOV.U32 R0, RZ, RZ, R34 ;  /* 0x000000ffff007224 */ /* 0x000fe200078e0022 */
[----:B------:R-:W-:Y:S01]  /*8340*/  PRMT R76, R76, 0x5410, R5 ;  /* 0x000054104c4c7816 */ /* 0x000fe20000000005 */
[----:B------:R-:W-:Y:S01]  /*8350*/  IMAD.MOV.U32 R5, RZ, RZ, R21 ;  /* 0x000000ffff057224 */ /* 0x000fe200078e0015 */
[----:B------:R-:W-:Y:S01]  /*8360*/  MOV R4, R38 ;  /* 0x0000002600047202 */ /* 0x000fe20000000f00 */
[----:B--2---:R-:W2:Y:S01]  /*8370*/  SHFL.IDX PT, R6, R27, 0x1, 0x1e1f ;  /* 0x003e1f001b067f89 */ /* 0x004ea200000e0000 */
[----:B------:R-:W-:Y:S01]  /*8380*/  PRMT R75, R0, 0x7610, R75 ;  /* 0x00007610004b7816 */ /* 0x000fe2000000004b */
        /* <DEDUP_REMOVED lines=11> */
[----:B------:R-:W3:Y:S01]  /*8440*/  SHFL.IDX PT, R5, R25, 0x1, 0x1e1f ;  /* 0x003e1f0019057f89 */ /* 0x000ee200000e0000 */
[----:B------:R-:W-:Y:S01]  /*8450*/  BSSY B0, `(.L_x_411) ;  /* 0x000004e000007945 */ /* 0x000fe20003800000 */
[----:B------:R-:W-:Y:S01]  /*8460*/  PRMT R71, R9, 0x5410, R8 ;  /* 0x0000541009477816 */ /* 0x000fe20000000008 */
[----:B------:R-:W-:Y:S01]  /*8470*/  CS2R R62, SRZ ;  /* 0x00000000003e7805 */ /* 0x000fe2000001ff00 */
[----:B------:R4:W1:Y:S01]  /*8480*/  SHFL.IDX PT, R4, R26, 0x1, 0x1e1f ;  /* 0x003e1f001a047f89 */ /* 0x00086200000e0000 */
[----:B------:R-:W-:Y:S01]  /*8490*/  PRMT R45, R3, 0x5410, R0 ;  /* 0x00005410032d7816 */ /* 0x000fe20000000000 */
        /* <DEDUP_REMOVED lines=9> */
[----:B----4-:R-:W-:Y:S01]  /*8530*/  CS2R R26, SRZ ;  /* 0x00000000001a7805 */ /* 0x010fe2000001ff00 */
[----:B------:R-:W-:Y:S05]  /*8540*/  @P0 BRA `(.L_x_412) ;  /* 0x000003e000000947 */ /* 0x000fea0003800000 */
[C---:B-123--:R-:W-:Y:S01]  /*8550*/  IADD3 R3, R16.reuse, 0x8, RZ ;  /* 0x0000000810037810 */ /* 0x04efe20007ffe0ff */
[----:B------:R-:W-:Y:S01]  /*8560*/  CS2R R26, SRZ ;  /* 0x00000000001a7805 */ /* 0x000fe2000001ff00 */
[----:B------:R-:W-:Y:S01]  /*8570*/  ISETP.GE.AND P0, PT, R16, c[0x0][0x27c], PT ;  /* 0x00009f0010007a0c */ /* 0x000fe20003f06270 */
[----:B------:R-:W-:Y:S01]  /*8580*/  CS2R R46, SRZ ;  /* 0x00000000002e7805 */ /* 0x000fe2000001ff00 */
[----:B------:R-:W-:-:S02]  /*8590*/  ISETP.GE.AND P2, PT, R3, c[0x0][0x27c], PT ;  /* 0x00009f0003007a0c */ /* 0x000fc40003f46270 */
[----:B------:R-:W-:-:S09]  /*85a0*/  IADD3 R12, R16, 0x18, RZ ;  /* 0x00000018100c7810 */ /* 0x000fd20007ffe0ff */
[C---:B------:R-:W-:Y:S02]  /*85b0*/  @!P0 IMAD.WIDE R10, R16.reuse, 0x2, R4 ;  /* 0x00000002100a8825 */ /* 0x040fe400078e0204 */
[----:B------:R-:W-:Y:S02]  /*85c0*/  @!P2 SHF.R.S32.HI R0, RZ, 0x1f, R3 ;  /* 0x0000001fff00a819 */ /* 0x000fe40000011403 */
[----:B------:R-:W-:Y:S01]  /*85d0*/  @!P0 IMAD.WIDE R8, R16, 0x2, R6 ;  /* 0x0000000210088825 */ /* 0x000fe200078e0206 */
[----:B------:R1:W5:Y:S01]  /*85e0*/  @!P0 LD.E.64 R26, [R10.64] ;  /* 0x0000000c0a1a8980 */ /* 0x000362000c101b00 */
[----:B------:R-:W-:Y:S02]  /*85f0*/  @!P2 LEA.HI R0, R0, R3, RZ, 0x2 ;  /* 0x000000030000a211 */ /* 0x000fe400078f10ff */
[----:B------:R-:W-:Y:S01]  /*8600*/  IADD3 R3, R16, 0x10, RZ ;  /* 0x0000001010037810 */ /* 0x000fe20007ffe0ff */
[----:B------:R2:W5:Y:S03]  /*8610*/  @!P0 LD.E.64 R46, [R8.64] ;  /* 0x0000000c082e8980 */ /* 0x000566000c101b00 */
[----:B------:R-:W-:-:S02]  /*8620*/  ISETP.GE.AND P1, PT, R3, c[0x0][0x27c], PT ;  /* 0x00009f0003007a0c */ /* 0x000fc40003f26270 */
[----:B------:R-:W-:Y:S02]  /*8630*/  @!P2 LOP3.LUT R0, R0, 0xfffffffc, RZ, 0xc0, !PT ;  /* 0xfffffffc0000a812 */ /* 0x000fe400078ec0ff */
[----:B------:R-:W-:Y:S01]  /*8640*/  ISETP.GE.AND P0, PT, R12, c[0x0][0x27c], PT ;  /* 0x00009f000c007a0c */ /* 0x000fe20003f06270 */
[----:B------:R-:W-:Y:S02]  /*8650*/  CS2R R50, SRZ ;  /* 0x0000000000327805 */ /* 0x000fe4000001ff00 */
[----:B-1----:R-:W-:-:S04]  /*8660*/  @!P2 IMAD.WIDE R10, R0, 0x2, R4 ;  /* 0x00000002000aa825 */ /* 0x002fc800078e0204 */
[----:B--2---:R-:W-:Y:S02]  /*8670*/  @!P2 IMAD.WIDE R8, R0, 0x2, R6 ;  /* 0x000000020008a825 */ /* 0x004fe400078e0206 */
[----:B------:R-:W-:-:S04]  /*8680*/  @!P1 SHF.R.S32.HI R0, RZ, 0x1f, R3 ;  /* 0x0000001fff009819 */ /* 0x000fc80000011403 */
[----:B------:R-:W-:Y:S01]  /*8690*/  @!P1 LEA.HI R0, R0, R3, RZ, 0x2 ;  /* 0x0000000300009211 */ /* 0x000fe200078f10ff */
[----:B------:R1:W5:Y:S03]  /*86a0*/  @!P2 LD.E.64 R50, [R8.64] ;  /* 0x0000000c0832a980 */ /* 0x000366000c101b00 */
[----:B------:R-:W-:Y:S01]  /*86b0*/  @!P1 LOP3.LUT R0, R0, 0xfffffffc, RZ, 0xc0, !PT ;  /* 0xfffffffc00009812 */ /* 0x000fe200078ec0ff */
[----:B------:R-:W-:Y:S01]  /*86c0*/  CS2R R54, SRZ ;  /* 0x0000000000367805 */ /* 0x000fe2000001ff00 */
[----:B------:R-:W-:Y:S01]  /*86d0*/  @!P0 SHF.R.S32.HI R3, RZ, 0x1f, R12 ;  /* 0x0000001fff038819 */ /* 0x000fe2000001140c */
[----:B------:R-:W-:-:S03]  /*86e0*/  CS2R R48, SRZ ;  /* 0x0000000000307805 */ /* 0x000fc6000001ff00 */
[----:B------:R-:W-:Y:S01]  /*86f0*/  @!P0 LEA.HI R3, R3, R12, RZ, 0x2 ;  /* 0x0000000c03038211 */ /* 0x000fe200078f10ff */
[----:B------:R-:W-:Y:S01]  /*8700*/  CS2R R52, SRZ ;  /* 0x0000000000347805 */ /* 0x000fe2000001ff00 */
[C---:B------:R-:W-:Y:S01]  /*8710*/  @!P1 IMAD.WIDE R12, R0.reuse, 0x2, R6 ;  /* 0x00000002000c9825 */ /* 0x040fe200078e0206 */
[----:B------:R2:W5:Y:S01]  /*8720*/  @!P2 LD.E.64 R48, [R10.64] ;  /* 0x0000000c0a30a980 */ /* 0x000562000c101b00 */
[----:B------:R-:W-:Y:S01]  /*8730*/  CS2R R56, SRZ ;  /* 0x0000000000387805 */ /* 0x000fe2000001ff00 */
[----:B------:R-:W-:Y:S02]  /*8740*/  CS2R R58, SRZ ;  /* 0x00000000003a7805 */ /* 0x000fe4000001ff00 */
[----:B------:R3:W5:Y:S01]  /*8750*/  @!P1 LD.E.64 R52, [R12.64] ;  /* 0x0000000c0c349980 */ /* 0x000762000c101b00 */
[----:B-1----:R-:W-:-:S05]  /*8760*/  @!P1 IMAD.WIDE R8, R0, 0x2, R4 ;  /* 0x0000000200089825 */ /* 0x002fca00078e0204 */
[----:B------:R1:W5:Y:S01]  /*8770*/  @!P1 LD.E.64 R54, [R8.64] ;  /* 0x0000000c08369980 */ /* 0x000362000c101b00 */
[C---:B---3--:R-:W-:Y:S02]  /*8780*/  IADD3 R12, R16.reuse, 0x20, RZ ;  /* 0x00000020100c7810 */ /* 0x048fe40007ffe0ff */
[----:B------:R-:W-:Y:S02]  /*8790*/  IADD3 R13, R16, 0x28, RZ ;  /* 0x00000028100d7810 */ /* 0x000fe40007ffe0ff */
[----:B-1----:R-:W-:-:S05]  /*87a0*/  @!P0 LOP3.LUT R8, R3, 0xfffffffc, RZ, 0xc0, !PT ;  /* 0xfffffffc03088812 */ /* 0x002fca00078ec0ff */
[----:B--2---:R-:W-:-:S04]  /*87b0*/  @!P0 IMAD.WIDE R10, R8, 0x2, R4 ;  /* 0x00000002080a8825 */ /* 0x004fc800078e0204 */
[----:B------:R-:W-:Y:S01]  /*87c0*/  @!P0 IMAD.WIDE R8, R8, 0x2, R6 ;  /* 0x0000000208088825 */ /* 0x000fe200078e0206 */
[----:B------:R1:W5:Y:S01]  /*87d0*/  @!P0 LD.E.64 R56, [R10.64] ;  /* 0x0000000c0a388980 */ /* 0x000362000c101b00 */
[----:B------:R-:W-:-:S03]  /*87e0*/  ISETP.GE.AND P1, PT, R12, c[0x0][0x27c], PT ;  /* 0x00009f000c007a0c */ /* 0x000fc60003f26270 */
[----:B------:R2:W5:Y:S01]  /*87f0*/  @!P0 LD.E.64 R58, [R8.64] ;  /* 0x0000000c083a8980 */ /* 0x000562000c101b00 */
[----:B------:R-:W-:-:S09]  /*8800*/  ISETP.GE.AND P0, PT, R13, c[0x0][0x27c], PT ;  /* 0x00009f000d007a0c */ /* 0x000fd20003f06270 */
[----:B------:R-:W-:-:S04]  /*8810*/  @!P1 SHF.R.S32.HI R3, RZ, 0x1f, R12 ;  /* 0x0000001fff039819 */ /* 0x000fc8000001140c */
        /* <DEDUP_REMOVED lines=17> */
.L_x_412:
[----:B-123--:R-:W-:Y:S05]  /*8930*/  BSYNC B0 ;  /* 0x0000000000007941 */ /* 0x00efea0003800000 */
.L_x_411:
[----:B-----5:R-:W-:Y:S01]  /*8940*/  IMAD.MOV.U32 R0, RZ, RZ, R68 ;  /* 0x000000ffff007224 */ /* 0x020fe200078e0044 */
[----:B------:R-:W-:Y:S01]  /*8950*/  LEA.HI R7, R60, R60, RZ, 0x1 ;  /* 0x0000003c3c077211 */ /* 0x000fe200078f08ff */
[----:B------:R-:W-:Y:S01]  /*8960*/  IMAD.MOV.U32 R5, RZ, RZ, R69 ;  /* 0x000000ffff057224 */ /* 0x000fe200078e0045 */
[----:B------:R-:W-:-:S04]  /*8970*/  DEPBAR.LE SB0, 0x1 ;  /* 0x000080400000791a */ /* 0x000fc80000000000 */
[----:B------:R-:W-:Y:S01]  /*8980*/  PRMT R91, R0, 0x5410, R5 ;  /* 0x00005410005b7816 */ /* 0x000fe20000000005 */
[----:B------:R-:W-:Y:S01]  /*8990*/  IMAD.MOV.U32 R0, RZ, RZ, R56 ;  /* 0x000000ffff007224 */ /* 0x000fe200078e0038 */
[----:B------:R-:W-:Y:S01]  /*89a0*/  BSSY B1, `(.L_x_413) ;  /* 0x0000155000017945 */ /* 0x000fe20003800000 */
[----:B------:R-:W-:Y:S02]  /*89b0*/  IMAD.MOV.U32 R4, RZ, RZ, R62 ;  /* 0x000000ffff047224 */ /* 0x000fe400078e003e */
[----:B------:R-:W-:Y:S01]  /*89c0*/  IMAD.MOV.U32 R3, RZ, RZ, R63 ;  /* 0x000000ffff037224 */ /* 0x000fe200078e003f */
[----:B------:R-:W-:Y:S01]  /*89d0*/  PRMT R87, R0, 0x7610, R87 ;  /* 0x0000761000577816 */ /* 0x000fe20000000057 */
[----:B------:R-:W-:Y:S02]  /*89e0*/  IMAD.MOV.U32 R0, RZ, RZ, R48 ;  /* 0x000000ffff007224 */ /* 0x000fe400078e0030 */
[----:B------:R-:W-:Y:S01]  /*89f0*/  IMAD.MOV.U32 R5, RZ, RZ, R57 ;  /* 0x000000ffff057224 */ /* 0x000fe200078e0039 */
[----:B------:R-:W-:Y:S01]  /*8a00*/  PRMT R89, R4, 0x5410, R3 ;  /* 0x0000541004597816 */ /* 0x000fe20000000003 */
[----:B------:R-:W-:Y:S01]  /*8a10*/  IMAD.MOV.U32 R4, RZ, RZ, R54 ;  /* 0x000000ffff047224 */ /* 0x000fe200078e0036 */
[----:B------:R-:W-:Y:S01]  /*8a20*/  PRMT R82, R82, 0x5410, R0 ;  /* 0x0000541052527816 */ /* 0x000fe20000000000 */
[----:B------:R-:W-:Y:S01]  /*8a30*/  IMAD.MOV.U32 R3, RZ, RZ, R55 ;  /* 0x000000ffff037224 */ /* 0x000fe200078e0037 */
[----:B------:R-:W-:Y:S01]  /*8a40*/  PRMT R87, R87, 0x5410, R5 ;  /* 0x0000541057577816 */ /* 0x000fe20000000005 */
[----:B------:R-:W-:Y:S01]  /*8a50*/  IMAD.MOV.U32 R0, RZ, RZ, R49 ;  /* 0x000000ffff007224 */ /* 0x000fe200078e0031 */
[----:B------:R-:W-:-:S02]  /*8a60*/  SHF.R.S32.HI R5, RZ, 0x1f, R132 ;  /* 0x0000001fff057819 */ /* 0x000fc40000011484 */
[----:B------:R-:W-:Y:S01]  /*8a70*/  PRMT R85, R4, 0x5410, R3 ;  /* 0x0000541004557816 */ /* 0x000fe20000000003 */
[----:B------:R-:W-:Y:S01]  /*8a80*/  IMAD.MOV.U32 R4, RZ, RZ, R26 ;  /* 0x000000ffff047224 */ /* 0x000fe200078e001a */
[----:B------:R-:W-:Y:S01]  /*8a90*/  PRMT R83, R83, 0x5410, R0 ;  /* 0x0000541053537816 */ /* 0x000fe20000000000 */
[----:B------:R-:W-:Y:S01]  /*8aa0*/  IMAD.MOV.U32 R3, RZ, RZ, R27 ;  /* 0x000000ffff037224 */ /* 0x000fe200078e001b */
[----:B------:R-:W-:Y:S01]  /*8ab0*/  LEA.HI R0, R5, R132, RZ, 0x2 ;  /* 0x0000008405007211 */ /* 0x000fe200078f10ff */
[----:B------:R-:W-:Y:S01]  /*8ac0*/  IMAD.MOV.U32 R5, RZ, RZ, R66 ;  /* 0x000000ffff057224 */ /* 0x000fe200078e0042 */
[----:B------:R-:W-:Y:S02]  /*8ad0*/  PRMT R78, R78, 0x5410, R4 ;  /* 0x000054104e4e7816 */ /* 0x000fe40000000004 */
[----:B------:R-:W-:Y:S01]  /*8ae0*/  LOP3.LUT R4, R0, 0xfffffffc, RZ, 0xc0, !PT ;  /* 0xfffffffc00047812 */ /* 0x000fe200078ec0ff */
[----:B------:R-:W-:Y:S01]  /*8af0*/  IMAD.MOV.U32 R0, RZ, RZ, R64 ;  /* 0x000000ffff007224 */ /* 0x000fe200078e0040 */
[----:B------:R-:W-:Y:S01]  /*8b00*/  PRMT R79, R79, 0x5410, R3 ;  /* 0x000054104f4f7816 */ /* 0x000fe20000000003 */
[----:B------:R-:W-:-:S02]  /*8b10*/  IMAD.MOV.U32 R3, RZ, RZ, R67 ;  /* 0x000000ffff037224 */ /* 0x000fc400078e0043 */
[----:B------:R-:W-:Y:S01]  /*8b20*/  IMAD.IADD R6, R132, 0x1, -R4 ;  /* 0x0000000184067824 */ /* 0x000fe200078e0a04 */
[----:B------:R-:W-:Y:S01]  /*8b30*/  PRMT R88, R0, 0x7610, R88 ;  /* 0x0000761000587816 */ /* 0x000fe20000000058 */
[----:B------:R-:W-:Y:S01]  /*8b40*/  IMAD.MOV.U32 R0, RZ, RZ, R65 ;  /* 0x000000ffff007224 */ /* 0x000fe200078e0041 */
[----:B------:R-:W-:Y:S01]  /*8b50*/  PRMT R90, R5, 0x5410, R3 ;  /* 0x00005410055a7816 */ /* 0x000fe20000000003 */
[----:B------:R-:W-:Y:S01]  /*8b60*/  IMAD.SHL.U32 R3, R6, 0x40, RZ ;  /* 0x0000004006037824 */ /* 0x000fe200078e00ff */
[----:B------:R-:W-:Y:S01]  /*8b70*/  BAR.SYNC.DEFER_BLOCKING 0x0 ;  /* 0x0000000000007b1d */ /* 0x000fe20000010000 */
[----:B------:R-:W-:Y:S01]  /*8b80*/  IMAD.MOV.U32 R5, RZ, RZ, R58 ;  /* 0x000000ffff057224 */ /* 0x000fe200078e003a */
[----:B------:R-:W-:Y:S01]  /*8b90*/  PRMT R88, R88, 0x5410, R0 ;  /* 0x0000541058587816 */ /* 0x000fe20000000000 */
[----:B------:R-:W-:Y:S01]  /*8ba0*/  IMAD.MOV.U32 R4, RZ, RZ, R59 ;  /* 0x000000ffff047224 */ /* 0x000fe200078e003b */
[----:B------:R-:W-:Y:S01]  /*8bb0*/  LOP3.LUT R0, R3, 0xc0, RZ, 0xc0, !PT ;  /* 0x000000c003007812 */ /* 0x000fe200078ec0ff */
[----:B------:R-:W-:Y:S01]  /*8bc0*/  IMAD.MOV.U32 R3, RZ, RZ, R52 ;  /* 0x000000ffff037224 */ /* 0x000fe200078e0034 */
[----:B------:R-:W-:Y:S01]  /*8bd0*/  LOP3.LUT P0, RZ, R6, 0x2, RZ, 0xc0, !PT ;  /* 0x0000000206ff7812 */ /* 0x000fe2000780c0ff */
[----:B------:R-:W-:Y:S01]  /*8be0*/  IMAD.MOV.U32 R6, RZ, RZ, R51 ;  /* 0x000000ffff067224 */ /* 0x000fe200078e0033 */
[----:B------:R-:W-:-:S02]  /*8bf0*/  PRMT R86, R5, 0x5410, R4 ;  /* 0x0000541005567816 */ /* 0x000fc40000000004 */
[----:B------:R-:W-:Y:S01]  /*8c00*/  PRMT R84, R3, 0x7610, R84 ;  /* 0x0000761003547816 */ /* 0x000fe20000000054 */
[----:B------:R-:W-:Y:S01]  /*8c10*/  IMAD.MOV.U32 R3, RZ, RZ, R53 ;  /* 0x000000ffff037224 */ /* 0x000fe200078e0035 */
[----:B------:R-:W-:Y:S02]  /*8c20*/  LOP3.LUT R4, R0, 0x8, R61, 0xf8, !PT ;  /* 0x0000000800047812 */ /* 0x000fe400078ef83d */
[----:B------:R-:W-:Y:S02]  /*8c30*/  SHF.R.U32.HI R0, RZ, 0x3, R0 ;  /* 0x00000003ff007819 */ /* 0x000fe40000011600 */
[----:B------:R-:W-:Y:S01]  /*8c40*/  PRMT R84, R84, 0x5410, R3 ;  /* 0x0000541054547816 */ /* 0x000fe20000000003 */
[----:B------:R-:W-:Y:S01]  /*8c50*/  IMAD.IADD R3, R44, 0x1, -R196 ;  /* 0x000000012c037824 */ /* 0x000fe200078e0ac4 */
[----:B------:R-:W-:Y:S01]  /*8c60*/  LOP3.LUT R5, R4, R0, RZ, 0x3c, !PT ;  /* 0x0000000004057212 */ /* 0x000fe200078e3cff */
[----:B------:R-:W-:Y:S01]  /*8c70*/  IMAD.MOV.U32 R4, RZ, RZ, R50 ;  /* 0x000000ffff047224 */ /* 0x000fe200078e0032 */
[----:B------:R-:W-:-:S02]  /*8c80*/  LOP3.LUT R0, R7, 0x7fffffe, RZ, 0xc0, !PT ;  /* 0x07fffffe07007812 */ /* 0x000fc400078ec0ff */
[----:B------:R-:W-:Y:S02]  /*8c90*/  IMNMX R44, R3, 0x80, PT ;  /* 0x00000080032c7817 */ /* 0x000fe40003800200 */
[----:B------:R-:W-:Y:S01]  /*8ca0*/  PRMT R80, R4, 0x7610, R80 ;  /* 0x0000761004507816 */ /* 0x000fe20000000050 */
[C---:B------:R-:W-:Y:S01]  /*8cb0*/  IMAD.IADD R0, R60.reuse, 0x1, -R0 ;  /* 0x000000013c007824 */ /* 0x040fe200078e0a00 */
[----:B------:R-:W-:Y:S01]  /*8cc0*/  ISETP.GE.AND P1, PT, R60, R44, PT ;  /* 0x0000002c3c00720c */ /* 0x000fe20003f26270 */
[----:B------:R-:W-:Y:S01]  /*8cd0*/  IMAD.MOV.U32 R4, RZ, RZ, R47 ;  /* 0x000000ffff047224 */ /* 0x000fe200078e002f */
[----:B------:R-:W-:Y:S01]  /*8ce0*/  PRMT R80, R80, 0x5410, R6 ;  /* 0x0000541050507816 */ /* 0x000fe20000000006 */
[----:B------:R-:W-:-:S04]  /*8cf0*/  IMAD R0, R92, 0x8, R0 ;  /* 0x000000085c007824 */ /* 0x000fc800078e0200 */
[----:B------:R-:W-:Y:S02]  /*8d00*/  IMAD.U32 R0, R0, 0x20, R5 ;  /* 0x0000002000007824 */ /* 0x000fe400078e0005 */
[----:B------:R-:W-:-:S03]  /*8d10*/  IMAD.MOV.U32 R5, RZ, RZ, R46 ;  /* 0x000000ffff057224 */ /* 0x000fc600078e002e */
[C---:B------:R-:W-:Y:S02]  /*8d20*/  IADD3 R3, R0.reuse, 0x10, RZ ;  /* 0x0000001000037810 */ /* 0x040fe40007ffe0ff */
[C---:B------:R-:W-:Y:S02]  /*8d30*/  @P0 IADD3 R3, R0.reuse, -0x10, RZ ;  /* 0xfffffff000030810 */ /* 0x040fe40007ffe0ff */
[----:B------:R-:W-:Y:S02]  /*8d40*/  PRMT R61, R5, 0x5410, R4 ;  /* 0x00005410053d7816 */ /* 0x000fe40000000004 */
[----:B------:R-:W-:Y:S02]  /*8d50*/  LEA R24, R0, 0x6080, 0x1 ;  /* 0x0000608000187811 */ /* 0x000fe400078e08ff */
[----:B------:R-:W-:Y:S01]  /*8d60*/  LEA R25, R3, 0x6080, 0x1 ;  /* 0x0000608003197811 */ /* 0x000fe200078e08ff */
[----:B------:R-:W-:Y:S05]  /*8d70*/  @P1 BRA `(.L_x_414) ;  /* 0x0000117000001947 */ /* 0x000fea0003800000 */
[----:B------:R-:W-:Y:S01]  /*8d80*/  ISETP.GE.AND P0, PT, R16, c[0x0][0x27c], PT ;  /* 0x00009f0010007a0c */ /* 0x000fe20003f06270 */
[----:B------:R-:W-:-:S12]  /*8d90*/  BSSY B0, `(.L_x_415) ;  /* 0x000002c000007945 */ /* 0x000fd80003800000 */
[----:B------:R-:W-:Y:S05]  /*8da0*/  @P0 BRA `(.L_x_416) ;  /* 0x000002a000000947 */ /* 0x000fea0003800000 */
[----:B------:R-:W1:Y:S01]  /*8db0*/  LDS.128 R4, [R24] ;  /* 0x0000000018047984 */ /* 0x000e620000000c00 */
[----:B------:R-:W-:Y:S02]  /*8dc0*/  SHF.R.U32.HI R0, RZ, 0x10, R19 ;  /* 0x00000010ff007819 */ /* 0x000fe40000011613 */
[--C-:B------:R-:W-:Y:S02]  /*8dd0*/  SHF.R.U32.HI R3, RZ, 0x10, R15.reuse ;  /* 0x00000010ff037819 */ /* 0x100fe4000001160f */
[----:B------:R-:W-:Y:S02]  /*8de0*/  SHF.R.U64 R17, R14, 0x10, R15 ;  /* 0x000000100e117819 */ /* 0x000fe4000000120f */
[----:B------:R-:W-:Y:S01]  /*8df0*/  SHF.R.U64 R15, R18, 0x10, R19 ;  /* 0x00000010120f7819 */ /* 0x000fe20000001213 */
[----:B------:R-:W-:Y:S02]  /*8e00*/  HADD2.F32 R18, -RZ, R3.H0_H0 ;  /* 0x20000003ff127230 */ /* 0x000fe40000004100 */
[----:B------:R-:W-:-:S02]  /*8e10*/  HADD2.F32 R17, -RZ, R17.H0_H0 ;  /* 0x20000011ff117230 */ /* 0x000fc40000004100 */
[--C-:B-1----:R-:W-:Y:S02]  /*8e20*/  HADD2.F32 R8, -RZ, R7.reuse.H0_H0 ;  /* 0x20000007ff087230 */ /* 0x102fe40000004100 */
[--C-:B------:R-:W-:Y:S02]  /*8e30*/  HADD2.F32 R12, -RZ, R6.reuse.H0_H0 ;  /* 0x20000006ff0c7230 */ /* 0x100fe40000004100 */
[----:B------:R-:W-:Y:S02]  /*8e40*/  HADD2.F32 R11, -RZ, R6.H1_H1 ;  /* 0x30000006ff0b7230 */ /* 0x000fe40000004100 */
[----:B------:R-:W-:Y:S02]  /*8e50*/  HADD2.F32 R7, -RZ, R7.H1_H1 ;  /* 0x30000007ff077230 */ /* 0x000fe40000004100 */
[----:B------:R-:W-:Y:S02]  /*8e60*/  HADD2.F32 R6, -RZ, R0.H0_H0 ;  /* 0x20000000ff067230 */ /* 0x000fe40000004100 */
[----:B------:R-:W-:-:S02]  /*8e70*/  HADD2.F32 R10, -RZ, R4.H0_H0 ;  /* 0x20000004ff0a7230 */ /* 0x000fc40000004100 */
[----:B------:R-:W-:Y:S01]  /*8e80*/  HADD2.F32 R9, -RZ, R4.H1_H1 ;  /* 0x30000004ff097230 */ /* 0x000fe20000004100 */
[-C--:B------:R-:W-:Y:S01]  /*8e90*/  FMUL.FTZ R3, R7, R6.reuse ;  /* 0x0000000607037220 */ /* 0x080fe20000410000 */
[----:B------:R-:W-:Y:S02]  /*8ea0*/  HADD2.F32 R0, -RZ, R45.H0_H0 ;  /* 0x2000002dff007230 */ /* 0x000fe40000004100 */
[--C-:B------:R-:W-:Y:S02]  /*8eb0*/  HADD2.F32 R14, -RZ, R5.reuse.H0_H0 ;  /* 0x20000005ff0e7230 */ /* 0x100fe40000004100 */
[----:B------:R-:W-:Y:S01]  /*8ec0*/  HADD2.F32 R13, -RZ, R5.H1_H1 ;  /* 0x30000005ff0d7230 */ /* 0x000fe20000004100 */
[C---:B------:R-:W-:Y:S01]  /*8ed0*/  FMUL.FTZ R5, R8.reuse, R6 ;  /* 0x0000000608057220 */ /* 0x040fe20000410000 */
[----:B------:R-:W-:Y:S01]  /*8ee0*/  HADD2.F32 R4, -RZ, R70.H0_H0 ;  /* 0x20000046ff047230 */ /* 0x000fe20000004100 */
[----:B------:R-:W-:Y:S02]  /*8ef0*/  FFMA.FTZ R8, R8, R18, -R3 ;  /* 0x0000001208087223 */ /* 0x000fe40000010803 */
[----:B------:R-:W-:-:S02]  /*8f00*/  FMUL.FTZ R6, R9, R0 ;  /* 0x0000000009067220 */ /* 0x000fc40000410000 */
[C---:B------:R-:W-:Y:S01]  /*8f10*/  FMUL.FTZ R3, R10.reuse, R0 ;  /* 0x000000000a037220 */ /* 0x040fe20000410000 */
[----:B------:R-:W-:Y:S01]  /*8f20*/  HADD2.F32 R0, -RZ, R45.H1_H1 ;  /* 0x3000002dff007230 */ /* 0x000fe20000004100 */
[----:B------:R-:W-:Y:S01]  /*8f30*/  FFMA.FTZ R7, R7, R18, R5 ;  /* 0x0000001207077223 */ /* 0x000fe20000010005 */
[----:B------:R-:W-:Y:S01]  /*8f40*/  HADD2.F32 R5, -RZ, R15.H0_H0 ;  /* 0x2000000fff057230 */ /* 0x000fe20000004100 */
[-C--:B------:R-:W-:Y:S02]  /*8f50*/  FFMA.FTZ R10, R10, R4.reuse, -R6 ;  /* 0x000000040a0a7223 */ /* 0x080fe40000010806 */
[----:B------:R-:W-:Y:S01]  /*8f60*/  FFMA.FTZ R9, R9, R4, R3 ;  /* 0x0000000409097223 */ /* 0x000fe20000010003 */
[----:B------:R-:W-:Y:S01]  /*8f70*/  HADD2.F32 R3, -RZ, R70.H1_H1 ;  /* 0x30000046ff037230 */ /* 0x000fe20000004100 */
[----:B------:R-:W-:Y:S01]  /*8f80*/  FMUL.FTZ R4, R11, R0 ;  /* 0x000000000b047220 */ /* 0x000fe20000410000 */
[----:B------:R-:W-:Y:S01]  /*8f90*/  F2FP.PACK_AB R7, R7, R8 ;  /* 0x000000080707723e */ /* 0x000fe200000000ff */
[----:B------:R-:W-:-:S02]  /*8fa0*/  FMUL.FTZ R0, R12, R0 ;  /* 0x000000000c007220 */ /* 0x000fc40000410000 */
[-C--:B------:R-:W-:Y:S02]  /*8fb0*/  FMUL.FTZ R6, R13, R5.reuse ;  /* 0x000000050d067220 */ /* 0x080fe40000410000 */
[----:B------:R-:W-:Y:S02]  /*8fc0*/  FMUL.FTZ R5, R14, R5 ;  /* 0x000000050e057220 */ /* 0x000fe40000410000 */
[-C--:B------:R-:W-:Y:S02]  /*8fd0*/  FFMA.FTZ R4, R12, R3.reuse, -R4 ;  /* 0x000000030c047223 */ /* 0x080fe40000010804 */
[----:B------:R-:W-:Y:S02]  /*8fe0*/  FFMA.FTZ R0, R11, R3, R0 ;  /* 0x000000030b007223 */ /* 0x000fe40000010000 */
[-C--:B------:R-:W-:Y:S02]  /*8ff0*/  FFMA.FTZ R3, R14, R17.reuse, -R6 ;  /* 0x000000110e037223 */ /* 0x080fe40000010806 */
[----:B------:R-:W-:Y:S01]  /*9000*/  FFMA.FTZ R5, R13, R17, R5 ;  /* 0x000000110d057223 */ /* 0x000fe20000010005 */
[----:B------:R-:W-:-:S02]  /*9010*/  F2FP.PACK_AB R6, R0, R4 ;  /* 0x000000040006723e */ /* 0x000fc400000000ff */
[----:B------:R-:W-:Y:S02]  /*9020*/  F2FP.PACK_AB R4, R9, R10 ;  /* 0x0000000a0904723e */ /* 0x000fe400000000ff */
[----:B------:R-:W-:-:S05]  /*9030*/  F2FP.PACK_AB R5, R5, R3 ;  /* 0x000000030505723e */ /* 0x000fca00000000ff */
[----:B------:R1:W-:Y:S02]  /*9040*/  STS.128 [R24], R4 ;  /* 0x0000000418007388 */ /* 0x0003e40000000c00 */
.L_x_416:
[----:B------:R-:W-:Y:S05]  /*9050*/  BSYNC B0 ;  /* 0x0000000000007941 */ /* 0x000fea0003800000 */
.L_x_415:
[----:B------:R-:W-:Y:S01]  /*9060*/  IADD3 R0, R16, 0x8, RZ ;  /* 0x0000000810007810 */ /* 0x000fe20007ffe0ff */
[----:B------:R-:W-:Y:S03]  /*9070*/  BSSY B0, `(.L_x_417) ;  /* 0x000002d000007945 */ /* 0x000fe60003800000 */
[----:B------:R-:W-:-:S13]  /*9080*/  ISETP.GE.AND P0, PT, R0, c[0x0][0x27c], PT ;  /* 0x00009f0000007a0c */ /* 0x000fda0003f06270 */
[----:B------:R-:W-:Y:S05]  /*9090*/  @P0 BRA `(.L_x_418) ;  /* 0x000002a000000947 */ /* 0x000fea0003800000 */
[----:B-1----:R-:W1:Y:S01]  /*90a0*/  LDS.128 R4, [R25] ;  /* 0x0000000019047984 */ /* 0x002e620000000c00 */
[----:B------:R-:W-:Y:S02]  /*90b0*/  SHF.R.U32.HI R0, RZ, 0x10, R23 ;  /* 0x00000010ff007819 */ /* 0x000fe40000011617 */
[----:B------:R-:W-:Y:S02]  /*90c0*/  SHF.R.U32.HI R3, RZ, 0x10, R21 ;  /* 0x00000010ff037819 */ /* 0x000fe40000011615 */
[----:B------:R-:W-:Y:S02]  /*90d0*/  SHF.R.U64 R15, R22, 0x10, R23 ;  /* 0x00000010160f7819 */ /* 0x000fe40000001217 */
[----:B------:R-:W-:Y:S01]  /*90e0*/  SHF.R.U64 R17, R20, 0x10, R21 ;  /* 0x0000001014117819 */ /* 0x000fe20000001215 */
[----:B------:R-:W-:-:S04]  /*90f0*/  HADD2.F32 R18, -RZ, R3.H0_H0 ;  /* 0x20000003ff127230 */ /* 0x000fc80000004100 */
[----:B------:R-:W-:Y:S02]  /*9100*/  HADD2.F32 R17, -RZ, R17.H0_H0 ;  /* 0x20000011ff117230 */ /* 0x000fe40000004100 */
[--C-:B-1----:R-:W-:Y:S02]  /*9110*/  HADD2.F32 R8, -RZ, R7.reuse.H0_H0 ;  /* 0x20000007ff087230 */ /* 0x102fe40000004100 */
[--C-:B------:R-:W-:Y:S02]  /*9120*/  HADD2.F32 R12, -RZ, R6.reuse.H0_H0 ;  /* 0x20000006ff0c7230 */ /* 0x100fe40000004100 */
[----:B------:R-:W-:Y:S02]  /*9130*/  HADD2.F32 R11, -RZ, R6.H1_H1 ;  /* 0x30000006ff0b7230 */ /* 0x000fe40000004100 */
[----:B------:R-:W-:Y:S02]  /*9140*/  HADD2.F32 R7, -RZ, R7.H1_H1 ;  /* 0x30000007ff077230 */ /* 0x000fe40000004100 */
[----:B------:R-:W-:-:S02]  /*9150*/  HADD2.F32 R6, -RZ, R0.H0_H0 ;  /* 0x20000000ff067230 */ /* 0x000fc40000004100 */
[--C-:B------:R-:W-:Y:S02]  /*9160*/  HADD2.F32 R10, -RZ, R4.reuse.H0_H0 ;  /* 0x20000004ff0a7230 */ /* 0x100fe40000004100 */
[----:B------:R-:W-:Y:S01]  /*9170*/  HADD2.F32 R9, -RZ, R4.H1_H1 ;  /* 0x30000004ff097230 */ /* 0x000fe20000004100 */
[-C--:B------:R-:W-:Y:S01]  /*9180*/  FMUL.FTZ R3, R7, R6.reuse ;  /* 0x0000000607037220 */ /* 0x080fe20000410000 */
[----:B------:R-:W-:Y:S02]  /*9190*/  HADD2.F32 R0, -RZ, R71.H0_H0 ;  /* 0x20000047ff007230 */ /* 0x000fe40000004100 */
[--C-:B------:R-:W-:Y:S02]  /*91a0*/  HADD2.F32 R14, -RZ, R5.reuse.H0_H0 ;  /* 0x20000005ff0e7230 */ /* 0x100fe40000004100 */
[----:B------:R-:W-:Y:S01]  /*91b0*/  HADD2.F32 R13, -RZ, R5.H1_H1 ;  /* 0x30000005ff0d7230 */ /* 0x000fe20000004100 */
[C---:B------:R-:W-:Y:S01]  /*91c0*/  FMUL.FTZ R5, R8.reuse, R6 ;  /* 0x0000000608057220 */ /* 0x040fe20000410000 */
[----:B------:R-:W-:Y:S01]  /*91d0*/  HADD2.F32 R4, -RZ, R72.H0_H0 ;  /* 0x20000048ff047230 */ /* 0x000fe20000004100 */
[----:B------:R-:W-:-:S02]  /*91e0*/  FFMA.FTZ R8, R8, R18, -R3 ;  /* 0x0000001208087223 */ /* 0x000fc40000010803 */
[-C--:B------:R-:W-:Y:S02]  /*91f0*/  FMUL.FTZ R6, R9, R0.reuse ;  /* 0x0000000009067220 */ /* 0x080fe40000410000 */
        /* <DEDUP_REMOVED lines=20> */
.L_x_418:
[----:B------:R-:W-:Y:S05]  /*9340*/  BSYNC B0 ;  /* 0x0000000000007941 */ /* 0x000fea0003800000 */
.L_x_417:
[----:B------:R-:W-:Y:S01]  /*9350*/  IADD3 R0, R16, 0x10, RZ ;  /* 0x0000001010007810 */ /* 0x000fe20007ffe0ff */
[----:B------:R-:W-:Y:S03]  /*9360*/  BSSY B0, `(.L_x_419) ;  /* 0x000002d000007945 */ /* 0x000fe60003800000 */
[----:B------:R-:W-:-:S13]  /*9370*/  ISETP.GE.AND P0, PT, R0, c[0x0][0x27c], PT ;  /* 0x00009f0000007a0c */ /* 0x000fda0003f06270 */
[----:B------:R-:W-:Y:S05]  /*9380*/  @P0 BRA `(.L_x_420) ;  /* 0x000002a000000947 */ /* 0x000fea0003800000 */
[----:B-1----:R-:W1:Y:S01]  /*9390*/  LDS.128 R4, [R24+0x2000] ;  /* 0x0020000018047984 */ /* 0x002e620000000c00 */
        /* <DEDUP_REMOVED lines=40> */
[----:B------:R1:W-:Y:S02]  /*9620*/  STS.128 [R24+0x2000], R4 ;  /* 0x0020000418007388 */ /* 0x0003e40000000c00 */
.L_x_420:
[----:B------:R-:W-:Y:S05]  /*9630*/  BSYNC B0 ;  /* 0x0000000000007941 */ /* 0x000fea0003800000 */
.L_x_419:
        /* <DEDUP_REMOVED lines=46> */
.L_x_422:
[----:B------:R-:W-:Y:S05]  /*9920*/  BSYNC B0 ;  /* 0x0000000000007941 */ /* 0x000fea0003800000 */
.L_x_421:
        /* <DEDUP_REMOVED lines=32> */
[----:B------:R-:W-:Y:S01]  /*9b30*/  HADD2.F32 R3, -RZ, R79.H0_H0 ;  /* 0x2000004fff037230 */ /* 0x000fe20000004100 */
        /* <DEDUP_REMOVED lines=13> */
.L_x_424:
[----:B------:R-:W-:Y:S05]  /*9c10*/  BSYNC B0 ;  /* 0x0000000000007941 */ /* 0x000fea0003800000 */
.L_x_423:
[----:B------:R-:W-:-:S04]  /*9c20*/  IADD3 R0, R16, 0x28, RZ ;  /* 0x0000002810007810 */ /* 0x000fc80007ffe0ff */
        /* <DEDUP_REMOVED lines=44> */
.L_x_414:
[----:B------:R-:W-:Y:S05]  /*9ef0*/  BSYNC B1 ;  /* 0x0000000000017941 */ /* 0x000fea0003800000 */
.L_x_413:
[----:B------:R-:W-:-:S04]  /*9f00*/  IADD3 R0, R60, 0x40, RZ ;  /* 0x000000403c007810 */ /* 0x000fc80007ffe0ff */
[----:B------:R-:W-:-:S13]  /*9f10*/  ISETP.GE.AND P0, PT, R0, R44, PT ;  /* 0x0000002c0000720c */ /* 0x000fda0003f06270 */
[----:B------:R-:W-:Y:S05]  /*9f20*/  @P0 BRA `(.L_x_425) ;  /* 0x00004b7000000947 */ /* 0x000fea0003800000 */
[----:B------:R-:W-:Y:S01]  /*9f30*/  ISETP.GE.AND P0, PT, R16, c[0x0][0x27c], PT ;  /* 0x00009f0010007a0c */ /* 0x000fe20003f06270 */
[----:B------:R-:W-:-:S12]  /*9f40*/  BSSY B0, `(.L_x_426) ;  /* 0x000002c000007945 */ /* 0x000fd80003800000 */
        /* <DEDUP_REMOVED lines=20> */
[----:B------:R-:W-:Y:S01]  /*a090*/  HADD2.F32 R4, -RZ, R78.H1_H1 ;  /* 0x3000004eff047230 */ /* 0x000fe20000004100 */
        /* <DEDUP_REMOVED lines=22> */
.L_x_427:
[----:B------:R-:W-:Y:S05]  /*a200*/  BSYNC B0 ;  /* 0x0000000000007941 */ /* 0x000fea0003800000 */
.L_x_426:
        /* <DEDUP_REMOVED lines=46> */
.L_x_429:
[----:B------:R-:W-:Y:S05]  /*a4f0*/  BSYNC B0 ;  /* 0x0000000000007941 */ /* 0x000fea0003800000 */
.L_x_428:
        /* <DEDUP_REMOVED lines=46> */
.L_x_431:
[----:B------:R-:W-:Y:S05]  /*a7e0*/  BSYNC B0 ;  /* 0x0000000000007941 */ /* 0x000fea0003800000 */
.L_x_430:
        /* <DEDUP_REMOVED lines=46> */
.L_x_433:
[----:B------:R-:W-:Y:S05]  /*aad0*/  BSYNC B0 ;  /* 0x0000000000007941 */ /* 0x000fea0003800000 */
.L_x_432:
        /* <DEDUP_REMOVED lines=46> */
.L_x_435:
[----:B------:R-:W-:Y:S05]  /*adc0*/  BSYNC B0 ;  /* 0x0000000000007941 */ /* 0x000fea0003800000 */
.L_x_434:
        /* <DEDUP_REMOVED lines=8> */
[----:B------:R-:W-:Y:S02]  /*ae50*/  HADD2.F32 R16, -RZ, R3.H0_H0 ;  /* 0x20000003ff107230 */ /* 0x000fe40000004100 */
[----:B-1----:R-:W-:-:S02]  /*ae60*/  HADD2.F32 R8, -RZ, R7.H0_H0 ;  /* 0x20000007ff087230 */ /* 0x002fc40000004100 */
[--C-:B------:R-:W-:Y:S02]  /*ae70*/  HADD2.F32 R12, -RZ, R6.reuse.H0_H0 ;  /* 0x20000006ff0c7230 */ /* 0x100fe40000004100 */
[----:B------:R-:W-:Y:S02]  /*ae80*/  HADD2.F32 R11, -RZ, R6.H1_H1 ;  /* 0x30000006ff0b7230 */ /* 0x000fe40000004100 */
[----:B------:R-:W-:Y:S02]  /*ae90*/  HADD2.F32 R7, -RZ, R7.H1_H1 ;  /* 0x30000007ff077230 */ /* 0x000fe40000004100 */
[----:B------:R-:W-:Y:S02]  /*aea0*/  HADD2.F32 R6, -RZ, R0.H0_H0 ;  /* 0x20000000ff067230 */ /* 0x000fe40000004100 */
[--C-:B------:R-:W-:Y:S02]  /*aeb0*/  HADD2.F32 R10, -RZ, R4.reuse.H0_H0 ;  /* 0x20000004ff0a7230 */ /* 0x100fe40000004100 */
[----:B------:R-:W-:Y:S01]  /*aec0*/  HADD2.F32 R9, -RZ, R4.H1_H1 ;  /* 0x30000004ff097230 */ /* 0x000fe20000004100 */
[----:B------:R-:W-:Y:S01]  /*aed0*/  FMUL.FTZ R3, R7, R6 ;  /* 0x0000000607037220 */ /* 0x000fe20000410000 */
[----:B------:R-:W-:-:S02]  /*aee0*/  HADD2.F32 R0, -RZ, R90.H0_H0 ;  /* 0x2000005aff007230 */ /* 0x000fc40000004100 */
[--C-:B------:R-:W-:Y:S01]  /*aef0*/  HADD2.F32 R14, -RZ, R5.reuse.H0_H0 ;  /* 0x20000005ff0e7230 */ /* 0x100fe20000004100 */
[C---:B------:R-:W-:Y:S01]  /*af00*/  FFMA.FTZ R18, R8.reuse, R16, -R3 ;  /* 0x0000001008127223 */ /* 0x040fe20000010803 */
[----:B------:R-:W-:Y:S01]  /*af10*/  HADD2.F32 R13, -RZ, R5.H1_H1 ;  /* 0x30000005ff0d7230 */ /* 0x000fe20000004100 */
[----:B------:R-:W-:Y:S01]  /*af20*/  FMUL.FTZ R5, R8, R6 ;  /* 0x0000000608057220 */ /* 0x000fe20000410000 */
[----:B------:R-:W-:Y:S01]  /*af30*/  HADD2.F32 R4, -RZ, R91.H0_H0 ;  /* 0x2000005bff047230 */ /* 0x000fe20000004100 */
[-C--:B------:R-:W-:Y:S01]  /*af40*/  FMUL.FTZ R6, R9, R0.reuse ;  /* 0x0000000009067220 */ /* 0x080fe20000410000 */
[----:B------:R-:W-:Y:S01]  /*af50*/  HADD2.F32 R8, -RZ, R17.H0_H0 ;  /* 0x20000011ff087230 */ /* 0x000fe20000004100 */
[C---:B------:R-:W-:Y:S01]  /*af60*/  FMUL.FTZ R3, R10.reuse, R0 ;  /* 0x000000000a037220 */ /* 0x040fe20000410000 */
[----:B------:R-:W-:Y:S01]  /*af70*/  HADD2.F32 R0, -RZ, R90.H1_H1 ;  /* 0x3000005aff007230 */ /* 0x000fe20000004100 */
[----:B------:R-:W-:Y:S01]  /*af80*/  FFMA.FTZ R7, R7, R16, R5 ;  /* 0x0000001007077223 */ /* 0x000fe20000010005 */
[----:B------:R-:W-:Y:S01]  /*af90*/  HADD2.F32 R5, -RZ, R15.H0_H0 ;  /* 0x2000000fff057230 */ /* 0x000fe20000004100 */
[----:B------:R-:W-:-:S02]  /*afa0*/  FFMA.FTZ R10, R10, R4, -R6 ;  /* 0x000000040a0a7223 */ /* 0x000fc40000010806 */
[----:B------:R-:W-:Y:S01]  /*afb0*/  FFMA.FTZ R9, R9, R4, R3 ;  /* 0x0000000409097223 */ /* 0x000fe20000010003 */
[----:B------:R-:W-:Y:S01]  /*afc0*/  HADD2.F32 R3, -RZ, R91.H1_H1 ;  /* 0x3000005bff037230 */ /* 0x000fe20000004100 */
[----:B------:R-:W-:Y:S01]  /*afd0*/  FMUL.FTZ R4, R11, R0 ;  /* 0x000000000b047220 */ /* 0x000fe20000410000 */
[----:B------:R-:W-:Y:S01]  /*afe0*/  F2FP.PACK_AB R7, R7, R18 ;  /* 0x000000120707723e */ /* 0x000fe200000000ff */
[----:B------:R-:W-:Y:S02]  /*aff0*/  FMUL.FTZ R0, R12, R0 ;  /* 0x000000000c007220 */ /* 0x000fe40000410000 */
[-C--:B------:R-:W-:Y:S02]  /*b000*/  FMUL.FTZ R6, R13, R5.reuse ;  /* 0x000000050d067220 */ /* 0x080fe40000410000 */
[----:B------:R-:W-:Y:S02]  /*b010*/  FMUL.FTZ R5, R14, R5 ;  /* 0x000000050e057220 */ /* 0x000fe40000410000 */
[----:B------:R-:W-:-:S02]  /*b020*/  FFMA.FTZ R4, R12, R3, -R4 ;  /* 0x000000030c047223 */ /* 0x000fc40000010804 */
[----:B------:R-:W-:Y:S02]  /*b030*/  FFMA.FTZ R0, R11, R3, R0 ;  /* 0x000000030b007223 */ /* 0x000fe40000010000 */
[-C--:B------:R-:W-:Y:S02]  /*b040*/  FFMA.FTZ R3, R14, R8.reuse, -R6 ;  /* 0x000000080e037223 */ /* 0x080fe40000010806 */
[----:B------:R-:W-:Y:S01]  /*b050*/  FFMA.FTZ R5, R13, R8, R5 ;  /* 0x000000080d057223 */ /* 0x000fe20000010005 */
[----:B------:R-:W-:Y:S02]  /*b060*/  F2FP.PACK_AB R6, R0, R4 ;  /* 0x000000040006723e */ /* 0x000fe400000000ff */
[----:B------:R-:W-:Y:S02]  /*b070*/  F2FP.PACK_AB R4, R9, R10 ;  /* 0x0000000a0904723e */ /* 0x000fe400000000ff */
[----:B------:R-:W-:-:S05]  /*b080*/  F2FP.PACK_AB R5, R5, R3 ;  /* 0x000000030505723e */ /* 0x000fca00000000ff */
[----:B------:R1:W-:Y:S01]  /*b090*/  STS.128 [R25+0x5000], R4 ;  /* 0x0050000419007388 */ /* 0x0003e20000000c00 */
[----:B------:R-:W-:Y:S05]  /*b0a0*/  BRA `(.L_x_425) ;  /* 0x000039f000007947 */ /* 0x000fea0003800000 */
.L_x_408:
[----:B------:R-:W-:Y:S01]  /*b0b0*/  @P6 IMAD.HI.U32 R3, R0, c[0x0][0x2c8], RZ ;  /* 0x0000b20000036a27 */ /* 0x000fe200078e00ff */
[----:B------:R-:W-:Y:S01]  /*b0c0*/  BSSY B0, `(.L_x_436) ;  /* 0x0000047000007945 */ /* 0x000fe20003800000 */
[----:B------:R-:W-:Y:S01]  /*b0d0*/  CS2R R86, SRZ ;  /* 0x0000000000567805 */ /* 0x000fe2000001ff00 */
[----:B------:R-:W-:Y:S01]  /*b0e0*/  CS2R R54, SRZ ;  /* 0x0000000000367805 */ /* 0x000fe2000001ff00 */
[----:B------:R-:W-:Y:S01]  /*b0f0*/  IMAD.MOV.U32 R6, RZ, RZ, R10 ;  /* 0x000000ffff067224 */ /* 0x000fe200078e000a */
[----:B------:R-:W-:Y:S01]  /*b100*/  @P6 SHF.R.U32.HI R0, RZ, c[0x0][0x2cc], R3 ;  /* 0x0000b300ff006a19 */ /* 0x000fe20000011603 */
[----:B------:R-:W-:Y:S01]  /*b110*/  IMAD.MOV.U32 R4, RZ, RZ, R8 ;  /* 0x000000ffff047224 */ /* 0x000fe200078e0008 */
        /* <DEDUP_REMOVED lines=19> */
[----:B---3--:R-:W-:Y:S01]  /*b250*/  CS2R R16, SRZ ;  /* 0x0000000000107805 */ /* 0x008fe2000001ff00 */
[----:B------:R-:W-:-:S02]  /*b260*/  IADD3 R3, R7, R3, RZ ;  /* 0x0000000307037210 */ /* 0x000fc40007ffe0ff */
[----:B------:R-:W-:Y:S02]  /*b270*/  IADD3 R0, R5, R0, RZ ;  /* 0x0000000005007210 */ /* 0x000fe40007ffe0ff */
        /* <DEDUP_REMOVED lines=8> */
[C---:B------:R-:W-:Y:S01]  /*b300*/  ISETP.GE.AND P0, PT, R61.reuse, c[0x0][0x27c], PT ;  /* 0x00009f003d007a0c */ /* 0x040fe20003f06270 */
[----:B------:R-:W-:Y:S01]  /*b310*/  CS2R R22, SRZ ;  /* 0x0000000000167805 */ /* 0x000fe2000001ff00 */
[----:B------:R-:W-:Y:S01]  /*b320*/  CS2R R20, SRZ ;  /* 0x0000000000147805 */ /* 0x000fe2000001ff00 */
[----:B------:R-:W-:Y:S01]  /*b330*/  CS2R R18, SRZ ;  /* 0x0000000000127805 */ /* 0x000fe2000001ff00 */
[----:B------:R-:W-:Y:S01]  /*b340*/  CS2R R16, SRZ ;  /* 0x0000000000107805 */ /* 0x000fe2000001ff00 */
[----:B------:R-:W-:-:S02]  /*b350*/  IADD3 R12, R61, 0x10, RZ ;  /* 0x000000103d0c7810 */ /* 0x000fc40007ffe0ff */
[----:B------:R-:W-:-:S06]  /*b360*/  IADD3 R13, R61, 0x20, RZ ;  /* 0x000000203d0d7810 */ /* 0x000fcc0007ffe0ff */
[----:B--2-4-:R-:W-:-:S04]  /*b370*/  @!P0 IMAD.WIDE R10, R61, 0x2, R6 ;  /* 0x000000023d0a8825 */ /* 0x014fc800078e0206 */
[----:B-1-3--:R-:W-:Y:S01]  /*b380*/  @!P0 IMAD.WIDE R8, R61, 0x2, R4 ;  /* 0x000000023d088825 */ /* 0x00afe200078e0204 */
[----:B------:R1:W5:Y:S01]  /*b390*/  @!P0 LD.E.128 R20, [R10.64] ;  /* 0x0000000c0a148980 */ /* 0x000362000c101d00 */
[----:B------:R-:W-:-:S03]  /*b3a0*/  ISETP.GE.AND P1, PT, R12, c[0x0][0x27c], PT ;  /* 0x00009f000c007a0c */ /* 0x000fc60003f26270 */
[----:B------:R2:W5:Y:S01]  /*b3b0*/  @!P0 LD.E.128 R16, [R8.64] ;  /* 0x0000000c08108980 */ /* 0x000562000c101d00 */
[----:B------:R-:W-:Y:S01]  /*b3c0*/  ISETP.GE.AND P0, PT, R13, c[0x0][0x27c], PT ;  /* 0x00009f000d007a0c */ /* 0x000fe20003f06270 */
        /* <DEDUP_REMOVED lines=8> */
[----:B------:R-:W-:-:S04]  /*b450*/  @!P1 SHF.R.S32.HI R3, RZ, 0x1f, R12 ;  /* 0x0000001fff039819 */ /* 0x000fc8000001140c */
[----:B------:R-:W-:Y:S02]  /*b460*/  @!P0 SHF.R.S32.HI R0, RZ, 0x1f, R13 ;  /* 0x0000001fff008819 */ /* 0x000fe4000001140d */
[----:B--2---:R-:W-:Y:S02]  /*b470*/  @!P1 LEA.HI R8, R3, R12, RZ, 0x3 ;  /* 0x0000000c03089211 */ /* 0x004fe400078f18ff */
[----:B------:R-:W-:Y:S02]  /*b480*/  @!P0 LEA.HI R3, R0, R13, RZ, 0x3 ;  /* 0x0000000d00038211 */ /* 0x000fe400078f18ff */
[----:B------:R-:W-:Y:S02]  /*b490*/  @!P1 LOP3.LUT R0, R8, 0xfffffff8, RZ, 0xc0, !PT ;  /* 0xfffffff808009812 */ /* 0x000fe400078ec0ff */
[----:B------:R-:W-:-:S03]  /*b4a0*/  @!P0 LOP3.LUT R3, R3, 0xfffffff8, RZ, 0xc0, !PT ;  /* 0xfffffff803038812 */ /* 0x000fc600078ec0ff */
[----:B-1----:R-:W-:-:S04]  /*b4b0*/  @!P1 IMAD.WIDE R10, R0, 0x2, R6 ;  /* 0x00000002000a9825 */ /* 0x002fc800078e0206 */
[C---:B------:R-:W-:Y:S01]  /*b4c0*/  @!P0 IMAD.WIDE R8, R3.reuse, 0x2, R6 ;  /* 0x0000000203088825 */ /* 0x040fe200078e0206 */
[----:B------:R1:W5:Y:S03]  /*b4d0*/  @!P1 LD.E.128 R36, [R10.64] ;  /* 0x0000000c0a249980 */ /* 0x000366000c101d00 */
[--C-:B------:R-:W-:Y:S01]  /*b4e0*/  @!P1 IMAD.WIDE R6, R0, 0x2, R4.reuse ;  /* 0x0000000200069825 */ /* 0x100fe200078e0204 */
[----:B------:R1:W5:Y:S03]  /*b4f0*/  @!P0 LD.E.128 R52, [R8.64] ;  /* 0x0000000c08348980 */ /* 0x000366000c101d00 */
[----:B------:R-:W-:Y:S01]  /*b500*/  @!P0 IMAD.WIDE R4, R3, 0x2, R4 ;  /* 0x0000000203048825 */ /* 0x000fe200078e0204 */
[----:B------:R1:W5:Y:S04]  /*b510*/  @!P1 LD.E.128 R40, [R6.64] ;  /* 0x0000000c06289980 */ /* 0x000368000c101d00 */
[----:B------:R1:W5:Y:S02]  /*b520*/  @!P0 LD.E.128 R56, [R4.64] ;  /* 0x0000000c04388980 */ /* 0x000364000c101d00 */
.L_x_437:
[----:B------:R-:W-:Y:S05]  /*b530*/  BSYNC B0 ;  /* 0x0000000000007941 */ /* 0x000fea0003800000 */
.L_x_436:
[----:B------:R-:W-:Y:S01]  /*b540*/  IADD3 R3, R24, 0x40, RZ ;  /* 0x0000004018037810 */ /* 0x000fe20007ffe0ff */
[----:B-----5:R-:W-:Y:S01]  /*b550*/  IMAD.MOV.U32 R0, RZ, RZ, R54 ;  /* 0x000000ffff007224 */ /* 0x020fe200078e0036 */
[----:B-1--4-:R-:W1:Y:S01]  /*b560*/  SHFL.IDX PT, R7, R15, 0x1, 0x1e1f ;  /* 0x003e1f000f077f89 */ /* 0x012e6200000e0000 */
[----:B------:R-:W-:Y:S01]  /*b570*/  IMAD.MOV.U32 R5, RZ, RZ, R55 ;  /* 0x000000ffff057224 */ /* 0x000fe200078e0037 */
        /* <DEDUP_REMOVED lines=9> */
[----:B---3--:R-:W-:Y:S01]  /*b610*/  IMAD.MOV.U32 R4, RZ, RZ, R52 ;  /* 0x000000ffff047224 */ /* 0x008fe200078e0034 */
        /* <DEDUP_REMOVED lines=48> */
[----:B----4-:R-:W-:Y:S01]  /*b920*/  PRMT R26, R8, 0x5410, R0 ;  /* 0x00005410081a7816 */ /* 0x010fe20000000000 */
[----:B------:R-:W-:Y:S05]  /*b930*/  @P0 BRA `(.L_x_439) ;  /* 0x0000023000000947 */ /* 0x000fea0003800000 */
[C---:B-123--:R-:W-:Y:S01]  /*b940*/  ISETP.GE.AND P0, PT, R61.reuse, c[0x0][0x27c], PT ;  /* 0x00009f003d007a0c */ /* 0x04efe20003f06270 */
[----:B------:R-:W-:Y:S01]  /*b950*/  CS2R R66, SRZ ;  /* 0x0000000000427805 */ /* 0x000fe2000001ff00 */
[----:B------:R-:W-:Y:S01]  /*b960*/  CS2R R64, SRZ ;  /* 0x0000000000407805 */ /* 0x000fe2000001ff00 */
[----:B------:R-:W-:Y:S01]  /*b970*/  CS2R R70, SRZ ;  /* 0x0000000000467805 */ /* 0x000fe2000001ff00 */
[----:B------:R-:W-:Y:S01]  /*b980*/  CS2R R68, SRZ ;  /* 0x0000000000447805 */ /* 0x000fe2000001ff00 */
[----:B------:R-:W-:-:S02]  /*b990*/  IADD3 R12, R61, 0x10, RZ ;  /* 0x000000103d0c7810 */ /* 0x000fc40007ffe0ff */
[----:B------:R-:W-:-:S06]  /*b9a0*/  IADD3 R13, R61, 0x20, RZ ;  /* 0x000000203d0d7810 */ /* 0x000fcc0007ffe0ff */
[----:B------:R-:W-:-:S04]  /*b9b0*/  @!P0 IMAD.WIDE R10, R61, 0x2, R6 ;  /* 0x000000023d0a8825 */ /* 0x000fc800078e0206 */
[----:B------:R-:W-:Y:S01]  /*b9c0*/  @!P0 IMAD.WIDE R8, R61, 0x2, R4 ;  /* 0x000000023d088825 */ /* 0x000fe200078e0204 */
        /* <DEDUP_REMOVED lines=26> */
.L_x_439:
[----:B-123--:R-:W-:Y:S05]  /*bb70*/  BSYNC B0 ;  /* 0x0000000000007941 */ /* 0x00efea0003800000 */
.L_x_438:
[----:B-----5:R-:W-:Y:S01]  /*bb80*/  IMAD.MOV.U32 R5, RZ, RZ, R87 ;  /* 0x000000ffff057224 */ /* 0x020fe200078e0057 */
[----:B------:R-:W-:-:S04]  /*bb90*/  DEPBAR.LE SB0, 0x1 ;  /* 0x000080400000791a */ /* 0x000fc80000000000 */
[----:B------:R-:W-:Y:S01]  /*bba0*/  IMAD.MOV.U32 R3, RZ, RZ, R85 ;  /* 0x000000ffff037224 */ /* 0x000fe200078e0055 */
[----:B------:R-:W-:Y:S01]  /*bbb0*/  PRMT R106, R5, 0x7610, R106 ;  /* 0x00007610056a7816 */ /* 0x000fe2000000006a */
[----:B------:R-:W-:Y:S01]  /*bbc0*/  IMAD.MOV.U32 R5, RZ, RZ, R75 ;  /* 0x000000ffff057224 */ /* 0x000fe200078e004b */
[----:B------:R-:W-:Y:S01]  /*bbd0*/  BSSY B1, `(.L_x_440) ;  /* 0x0000187000017945 */ /* 0x000fe20003800000 */
[----:B------:R-:W-:Y:S01]  /*bbe0*/  IMAD.MOV.U32 R0, RZ, RZ, R86 ;  /* 0x000000ffff007224 */ /* 0x000fe200078e0056 */
[----:B------:R-:W-:Y:S01]  /*bbf0*/  PRMT R107, R3, 0x7610, R107 ;  /* 0x00007610036b7816 */ /* 0x000fe2000000006b */
        /* <DEDUP_REMOVED lines=14> */
[----:B------:R-:W-:-:S02]  /*bce0*/  MOV R0, R66 ;  /* 0x0000004200007202 */ /* 0x000fc40000000f00 */
[----:B------:R-:W-:Y:S01]  /*bcf0*/  PRMT R105, R5, 0x5410, R3 ;  /* 0x0000541005697816 */ /* 0x000fe20000000003 */
[----:B------:R-:W-:Y:S01]  /*bd00*/  IMAD.IADD R5, R44, 0x1, -R196 ;  /* 0x000000012c057824 */ /* 0x000fe200078e0ac4 */
[----:B------:R-:W-:Y:S01]  /*bd10*/  PRMT R103, R4, 0x7610, R103 ;  /* 0x0000761004677816 */ /* 0x000fe20000000067 */
[----:B------:R-:W-:Y:S01]  /*bd20*/  IMAD.MOV.U32 R4, RZ, RZ, R64 ;  /* 0x000000ffff047224 */ /* 0x000fe200078e0040 */
[----:B------:R-:W-:Y:S01]  /*bd30*/  PRMT R99, R99, 0x5410, R0 ;  /* 0x0000541063637816 */ /* 0x000fe20000000000 */
[----:B------:R-:W-:Y:S01]  /*bd40*/  IMAD.MOV.U32 R0, RZ, RZ, R82 ;  /* 0x000000ffff007224 */ /* 0x000fe200078e0052 */
[----:B------:R-:W-:Y:S01]  /*bd50*/  IMNMX R62, R5, 0x80, PT ;  /* 0x00000080053e7817 */ /* 0x000fe20003800200 */
[----:B------:R-:W-:Y:S01]  /*bd60*/  IMAD.MOV.U32 R3, RZ, RZ, R76 ;  /* 0x000000ffff037224 */ /* 0x000fe200078e004c */
[----:B------:R-:W-:Y:S01]  /*bd70*/  PRMT R99, R4, 0x7610, R99 ;  /* 0x0000761004637816 */ /* 0x000fe20000000063 */
[----:B------:R-:W-:Y:S01]  /*bd80*/  IMAD.MOV.U32 R5, RZ, RZ, R70 ;  /* 0x000000ffff057224 */ /* 0x000fe200078e0046 */
[----:B------:R-:W-:Y:S01]  /*bd90*/  PRMT R107, R107, 0x5410, R0 ;  /* 0x000054106b6b7816 */ /* 0x000fe20000000000 */
[----:B------:R-:W-:Y:S01]  /*bda0*/  IMAD.MOV.U32 R0, RZ, RZ, R78 ;  /* 0x000000ffff007224 */ /* 0x000fe200078e004e */
[----:B------:R-:W-:Y:S01]  /*bdb0*/  MOV R4, R80 ;  /* 0x0000005000047202 */ /* 0x000fe20000000f00 */
[----:B------:R-:W-:Y:S01]  /*bdc0*/  BAR.SYNC.DEFER_BLOCKING 0x0 ;  /* 0x0000000000007b1d */ /* 0x000fe20000010000 */
[----:B------:R-:W-:-:S02]  /*bdd0*/  ISETP.GE.AND P0, PT, R60, R62, PT ;  /* 0x0000003e3c00720c */ /* 0x000fc40003f06270 */
[----:B------:R-:W-:Y:S01]  /*bde0*/  PRMT R106, R106, 0x5410, R4 ;  /* 0x000054106a6a7816 */ /* 0x000fe20000000004 */
[----:B------:R-:W-:Y:S01]  /*bdf0*/  IMAD.MOV.U32 R4, RZ, RZ, R79 ;  /* 0x000000ffff047224 */ /* 0x000fe200078e004f */
[----:B------:R-:W-:Y:S02]  /*be00*/  PRMT R102, R102, 0x5410, R0 ;  /* 0x0000541066667816 */ /* 0x000fe40000000000 */
[----:B------:R-:W-:Y:S02]  /*be10*/  MOV R0, R77 ;  /* 0x0000004d00007202 */ /* 0x000fe40000000f00 */
[----:B------:R-:W-:Y:S01]  /*be20*/  PRMT R101, R101, 0x5410, R3 ;  /* 0x0000541065657816 */ /* 0x000fe20000000003 */
[----:B------:R-:W-:Y:S01]  /*be30*/  IMAD.MOV.U32 R3, RZ, RZ, R68 ;  /* 0x000000ffff037224 */ /* 0x000fe200078e0044 */
[----:B------:R-:W-:Y:S01]  /*be40*/  PRMT R100, R4, 0x5410, R0 ;  /* 0x0000541004647816 */ /* 0x000fe20000000000 */
[----:B------:R-:W-:Y:S01]  /*be50*/  IMAD.MOV.U32 R4, RZ, RZ, R71 ;  /* 0x000000ffff047224 */ /* 0x000fe200078e0047 */
[----:B------:R-:W-:Y:S01]  /*be60*/  PRMT R98, R5, 0x7610, R98 ;  /* 0x0000761005627816 */ /* 0x000fe20000000062 */
[----:B------:R-:W-:Y:S01]  /*be70*/  IMAD.MOV.U32 R0, RZ, RZ, R69 ;  /* 0x000000ffff007224 */ /* 0x000fe200078e0045 */
[----:B------:R-:W-:-:S04]  /*be80*/  PRMT R97, R3, 0x7610, R97 ;  /* 0x0000761003617816 */ /* 0x000fc80000000061 */
[----:B------:R-:W-:Y:S01]  /*be90*/  PRMT R96, R4, 0x5410, R0 ;  /* 0x0000541004607816 */ /* 0x000fe20000000000 */
[----:B------:R-:W-:Y:S05]  /*bea0*/  @P0 BRA `(.L_x_441) ;  /* 0x0000159000000947 */ /* 0x000fea0003800000 */
[----:B------:R-:W-:Y:S01]  /*beb0*/  ISETP.GE.AND P0, PT, R61, c[0x0][0x27c], PT ;  /* 0x00009f003d007a0c */ /* 0x000fe20003f06270 */
[----:B------:R-:W-:-:S12]  /*bec0*/  BSSY B0, `(.L_x_442) ;  /* 0x000006d000007945 */ /* 0x000fd80003800000 */
[----:B------:R-:W-:Y:S05]  /*bed0*/  @P0 BRA `(.L_x_443) ;  /* 0x000006b000000947 */ /* 0x000fea0003800000 */
[----:B------:R-:W-:Y:S02]  /*bee0*/  LEA.HI R3, R60, R60, RZ, 0x1 ;  /* 0x0000003c3c037211 */ /* 0x000fe400078f08ff */
[----:B------:R-:W-:Y:S02]  /*bef0*/  MOV R4, c[0x0][0x27c] ;  /* 0x00009f0000047a02 */ /* 0x000fe40000000f00 */
[----:B------:R-:W-:Y:S02]  /*bf00*/  LOP3.LUT R3, R3, 0x7fffffe, RZ, 0xc0, !PT ;  /* 0x07fffffe03037812 */ /* 0x000fe400078ec0ff */
[----:B------:R-:W-:Y:S02]  /*bf10*/  SHF.L.U32 R0, R132, 0x6, RZ ;  /* 0x0000000684007819 */ /* 0x000fe400000006ff */
[----:B------:R-:W-:Y:S01]  /*bf20*/  LEA.HI R4, R4, R48, RZ, 0x1d ;  /* 0x0000003004047211 */ /* 0x000fe200078fe8ff */
[----:B------:R-:W-:Y:S01]  /*bf30*/  IMAD.IADD R3, R60, 0x1, -R3 ;  /* 0x000000013c037824 */ /* 0x000fe200078e0a03 */
[----:B------:R-:W-:-:S02]  /*bf40*/  LOP3.LUT R0, R0, 0xc0, RZ, 0xc0, !PT ;  /* 0x000000c000007812 */ /* 0x000fc400078ec0ff */
[----:B------:R-:W-:Y:S02]  /*bf50*/  SHF.R.S32.HI R6, RZ, 0x1f, R4 ;  /* 0x0000001fff067819 */ /* 0x000fe40000011404 */
[----:B------:R-:W-:Y:S02]  /*bf60*/  LOP3.LUT R5, R0, 0x18, R61, 0xf8, !PT ;  /* 0x0000001800057812 */ /* 0x000fe400078ef83d */
[----:B------:R-:W-:Y:S02]  /*bf70*/  SHF.R.U32.HI R8, RZ, 0x3, R0 ;  /* 0x00000003ff087819 */ /* 0x000fe40000011600 */
[----:B------:R-:W-:Y:S01]  /*bf80*/  LEA.HI R6, R6, R4, RZ, 0x2 ;  /* 0x0000000406067211 */ /* 0x000fe200078f10ff */
[----:B------:R-:W-:Y:S01]  /*bf90*/  IMAD.SHL.U32 R4, R4, 0x8, RZ ;  /* 0x0000000804047824 */ /* 0x000fe200078e00ff */
[----:B------:R-:W-:Y:S02]  /*bfa0*/  LEA R3, R92, R3, 0x3 ;  /* 0x000000035c037211 */ /* 0x000fe400078e18ff */
[----:B------:R-:W-:-:S02]  /*bfb0*/  LOP3.LUT R7, R5, R8, RZ, 0x3c, !PT ;  /* 0x0000000805077212 */ /* 0x000fc400078e3cff */
[----:B------:R-:W-:Y:S02]  /*bfc0*/  SHF.L.U32 R5, R3, 0x5, RZ ;  /* 0x0000000503057819 */ /* 0x000fe400000006ff */
[----:B------:R-:W-:Y:S02]  /*bfd0*/  LOP3.LUT R0, R0, 0x18, R4, 0xf8, !PT ;  /* 0x0000001800007812 */ /* 0x000fe400078ef804 */
[----:B------:R-:W-:Y:S01]  /*bfe0*/  SHF.L.U32 R3, R6, 0xa, RZ ;  /* 0x0000000a06037819 */ /* 0x000fe200000006ff */
[----:B------:R-:W-:Y:S01]  /*bff0*/  IMAD.IADD R4, R5, 0x1, R7 ;  /* 0x0000000105047824 */ /* 0x000fe200078e0207 */
[----:B------:R-:W-:Y:S02]  /*c000*/  LOP3.LUT R0, R0, R8, RZ, 0x3c, !PT ;  /* 0x0000000800007212 */ /* 0x000fe400078e3cff */
[----:B------:R-:W-:Y:S02]  /*c010*/  LOP3.LUT R3, R3, 0x7ffff000, RZ, 0xc0, !PT ;  /* 0x7ffff00003037812 */ /* 0x000fe400078ec0ff */
[----:B------:R-:W-:-:S02]  /*c020*/  SHF.L.U32 R35, R4, 0x1, RZ ;  /* 0x0000000104237819 */ /* 0x000fc400000006ff */
[----:B------:R-:W-:Y:S02]  /*c030*/  IADD3 R0, R0, R3, R5 ;  /* 0x0000000300007210 */ /* 0x000fe40007ffe005 */
[--C-:B------:R-:W-:Y:S01]  /*c040*/  SHF.R.U64 R47, R22, 0x10, R23.reuse ;  /* 0x00000010162f7819 */ /* 0x100fe20000001217 */
[----:B------:R-:W1:Y:S01]  /*c050*/  LDS.128 R4, [R35+0x6080] ;  /* 0x0060800023047984 */ /* 0x000e620000000c00 */
[----:B------:R-:W-:Y:S01]  /*c060*/  SHF.L.U32 R34, R0, 0x1, RZ ;  /* 0x0000000100227819 */ /* 0x000fe200000006ff */
[----:B------:R-:W-:Y:S01]  /*c070*/  HADD2.F32 R0, -RZ, R26.H0_H0 ;  /* 0x2000001aff007230 */ /* 0x000fe20000004100 */
[----:B------:R-:W-:Y:S01]  /*c080*/  SHF.R.U32.HI R15, RZ, 0x10, R23 ;  /* 0x00000010ff0f7819 */ /* 0x000fe20000011617 */
[----:B------:R-:W-:Y:S01]  /*c090*/  HADD2.F32 R47, -RZ, R47.H0_H0 ;  /* 0x2000002fff2f7230 */ /* 0x000fe20000004100 */
[--C-:B------:R-:W-:Y:S01]  /*c0a0*/  SHF.R.U64 R45, R18, 0x10, R19.reuse ;  /* 0x00000010122d7819 */ /* 0x100fe20000001213 */
[----:B------:R-:W2:Y:S01]  /*c0b0*/  LDS.128 R8, [R34+0x6080] ;  /* 0x0060800022087984 */ /* 0x000ea20000000c00 */
[----:B------:R-:W-:Y:S01]  /*c0c0*/  SHF.R.U32.HI R3, RZ, 0x10, R19 ;  /* 0x00000010ff037819 */ /* 0x000fe20000011613 */
[----:B------:R-:W-:Y:S01]  /*c0d0*/  HADD2.F32 R50, -RZ, R15.H0_H0 ;  /* 0x2000000fff327230 */ /* 0x000fe20000004100 */
[----:B------:R-:W-:-:S02]  /*c0e0*/  SHF.R.U64 R46, R20, 0x10, R21 ;  /* 0x00000010142e7819 */ /* 0x000fc40000001215 */
[----:B------:R-:W-:Y:S02]  /*c0f0*/  SHF.R.U32.HI R27, RZ, 0x10, R21 ;  /* 0x00000010ff1b7819 */ /* 0x000fe40000011615 */
[--C-:B------:R-:W-:Y:S01]  /*c100*/  SHF.R.U64 R28, R16, 0x10, R17.reuse ;  /* 0x00000010101c7819 */ /* 0x100fe20000001211 */
[----:B------:R-:W-:Y:S01]  /*c110*/  HADD2.F32 R16, -RZ, R3.H0_H0 ;  /* 0x20000003ff107230 */ /* 0x000fe20000004100 */
[----:B------:R-:W-:Y:S01]  /*c120*/  SHF.R.U32.HI R14, RZ, 0x10, R17 ;  /* 0x00000010ff0e7819 */ /* 0x000fe20000011611 */
[----:B------:R-:W-:Y:S02]  /*c130*/  HADD2.F32 R3, -RZ, R26.H1_H1 ;  /* 0x3000001aff037230 */ /* 0x000fe40000004100 */
[----:B------:R-:W-:Y:S02]  /*c140*/  HADD2.F32 R46, -RZ, R46.H0_H0 ;  /* 0x2000002eff2e7230 */ /* 0x000fe40000004100 */
[----:B------:R-:W-:Y:S02]  /*c150*/  HADD2.F32 R14, -RZ, R14.H0_H0 ;  /* 0x2000000eff0e7230 */ /* 0x000fe40000004100 */
[----:B-1----:R-:W-:-:S02]  /*c160*/  HADD2.F32 R19, -RZ, R7.H0_H0 ;  /* 0x20000007ff137230 */ /* 0x002fc40000004100 */
[--C-:B------:R-:W-:Y:S02]  /*c170*/  HADD2.F32 R21, -RZ, R5.reuse.H0_H0 ;  /* 0x20000005ff157230 */ /* 0x100fe40000004100 */
[----:B------:R-:W-:Y:S02]  /*c180*/  HADD2.F32 R20, -RZ, R5.H1_H1 ;  /* 0x30000005ff147230 */ /* 0x000fe40000004100 */
[--C-:B------:R-:W-:Y:S02]  /*c190*/  HADD2.F32 R23, -RZ, R4.reuse.H0_H0 ;  /* 0x20000004ff177230 */ /* 0x100fe40000004100 */
[----:B------:R-:W-:Y:S02]  /*c1a0*/  HADD2.F32 R25, -RZ, R4.H1_H1 ;  /* 0x30000004ff197230 */ /* 0x000fe40000004100 */
[--C-:B--2---:R-:W-:Y:S02]  /*c1b0*/  HADD2.F32 R5, -RZ, R11.reuse.H0_H0 ;  /* 0x2000000bff057230 */ /* 0x104fe40000004100 */
[----:B------:R-:W-:-:S02]  /*c1c0*/  HADD2.F32 R4, -RZ, R11.H1_H1 ;  /* 0x3000000bff047230 */ /* 0x000fc40000004100 */
[--C-:B------:R-:W-:Y:S01]  /*c1d0*/  HADD2.F32 R11, -RZ, R8.reuse.H0_H0 ;  /* 0x20000008ff0b7230 */ /* 0x100fe20000004100 */
[-C--:B------:R-:W-:Y:S01]  /*c1e0*/  FMUL.FTZ R32, R5, R0.reuse ;  /* 0x0000000005207220 */ /* 0x080fe20000410000 */
[----:B------:R-:W-:Y:S02]  /*c1f0*/  HADD2.F32 R13, -RZ, R8.H1_H1 ;  /* 0x30000008ff0d7230 */ /* 0x000fe40000004100 */
[--C-:B------:R-:W-:Y:S02]  /*c200*/  HADD2.F32 R8, -RZ, R10.reuse.H0_H0 ;  /* 0x2000000aff087230 */ /* 0x100fe40000004100 */
[----:B------:R-:W-:Y:S02]  /*c210*/  HADD2.F32 R12, -RZ, R10.H1_H1 ;  /* 0x3000000aff0c7230 */ /* 0x000fe40000004100 */
[----:B------:R-:W-:Y:S01]  /*c220*/  HADD2.F32 R18, -RZ, R7.H1_H1 ;  /* 0x30000007ff127230 */ /* 0x000fe20000004100 */
[----:B------:R-:W-:Y:S01]  /*c230*/  FMUL.FTZ R7, R19, R0 ;  /* 0x0000000013077220 */ /* 0x000fe20000410000 */
[----:B------:R-:W-:-:S02]  /*c240*/  HADD2.F32 R10, -RZ, R29.H1_H1 ;  /* 0x3000001dff0a7230 */ /* 0x000fc40000004100 */
[--C-:B------:R-:W-:Y:S01]  /*c250*/  HADD2.F32 R22, -RZ, R6.reuse.H0_H0 ;  /* 0x20000006ff167230 */ /* 0x100fe20000004100 */
[----:B------:R-:W-:Y:S01]  /*c260*/  FMUL.FTZ R0, R18, R16 ;  /* 0x0000001012007220 */ /* 0x000fe20000410000 */
[----:B------:R-:W-:Y:S01]  /*c270*/  HADD2.F32 R24, -RZ, R6.H1_H1 ;  /* 0x30000006ff187230 */ /* 0x000fe20000004100 */
[----:B------:R-:W-:Y:S01]  /*c280*/  FFMA.FTZ R44, R5, R10, R7 ;  /* 0x0000000a052c7223 */ /* 0x000fe20000010007 */
[--C-:B------:R-:W-:Y:S01]  /*c290*/  HADD2.F32 R6, -RZ, R9.reuse.H0_H0 ;  /* 0x20000009ff067230 */ /* 0x100fe20000004100 */
[-C--:B------:R-:W-:Y:S01]  /*c2a0*/  FMUL.FTZ R5, R21, R3.reuse ;  /* 0x0000000315057220 */ /* 0x080fe20000410000 */
[----:B------:R-:W-:Y:S01]  /*c2b0*/  HADD2.F32 R7, -RZ, R30.H0_H0 ;  /* 0x2000001eff077230 */ /* 0x000fe20000004100 */
[----:B------:R-:W-:Y:S01]  /*c2c0*/  FMUL.FTZ R30, R4, R16 ;  /* 0x00000010041e7220 */ /* 0x000fe20000410000 */
[----:B------:R-:W-:Y:S01]  /*c2d0*/  HADD2.F32 R9, -RZ, R9.H1_H1 ;  /* 0x30000009ff097230 */ /* 0x000fe20000004100 */
[C---:B------:R-:W-:Y:S01]  /*c2e0*/  FMUL.FTZ R26, R6.reuse, R3 ;  /* 0x00000003061a7220 */ /* 0x040fe20000410000 */
[----:B------:R-:W-:Y:S01]  /*c2f0*/  HADD2.F32 R3, -RZ, R29.H0_H0 ;  /* 0x2000001dff037230 */ /* 0x000fe20000004100 */
[----:B------:R-:W-:Y:S01]  /*c300*/  FFMA.FTZ R31, R6, R7, R5 ;  /* 0x00000007061f7223 */ /* 0x000fe20000010005 */
[----:B------:R-:W-:Y:S01]  /*c310*/  HADD2.F32 R6, -RZ, R49.H0_H0 ;  /* 0x20000031ff067230 */ /* 0x000fe20000004100 */
[----:B------:R-:W-:Y:S01]  /*c320*/  FFMA.FTZ R33, R4, R50, R0 ;  /* 0x0000003204217223 */ /* 0x000fe20000010000 */
[----:B------:R-:W-:Y:S01]  /*c330*/  HADD2.F32 R49, -RZ, R27.H0_H0 ;  /* 0x2000001bff317230 */ /* 0x000fe20000004100 */
[----:B------:R-:W-:Y:S01]  /*c340*/  FMUL.FTZ R5, R23, R3 ;  /* 0x0000000317057220 */ /* 0x000fe20000410000 */
[----:B------:R-:W-:Y:S01]  /*c350*/  HADD2.F32 R0, -RZ, R51.H0_H0 ;  /* 0x20000033ff007230 */ /* 0x000fe20000004100 */
[----:B------:R-:W-:-:S02]  /*c360*/  FMUL.FTZ R4, R20, R14 ;  /* 0x0000000e14047220 */ /* 0x000fc40000410000 */
[----:B------:R-:W-:Y:S01]  /*c370*/  FFMA.FTZ R27, R11, R6, R5 ;  /* 0x000000060b1b7223 */ /* 0x000fe20000010005 */
[----:B------:R-:W-:Y:S01]  /*c380*/  HADD2.F32 R5, -RZ, R28.H0_H0 ;  /* 0x2000001cff057230 */ /* 0x000fe20000004100 */
[C---:B------:R-:W-:Y:S01]  /*c390*/  FFMA.FTZ R29, R9.reuse, R49, R4 ;  /* 0x00000031091d7223 */ /* 0x040fe20000010004 */
[----:B------:R-:W-:Y:S01]  /*c3a0*/  HADD2.F32 R4, -RZ, R51.H1_H1 ;  /* 0x30000033ff047230 */ /* 0x000fe20000004100 */
[----:B------:R-:W-:Y:S01]  /*c3b0*/  FMUL.FTZ R17, R9, R14 ;  /* 0x0000000e09117220 */ /* 0x000fe20000410000 */
[----:B------:R-:W-:Y:S01]  /*c3c0*/  HADD2.F32 R9, -RZ, R45.H0_H0 ;  /* 0x2000002dff097230 */ /* 0x000fe20000004100 */
[----:B------:R-:W-:Y:S02]  /*c3d0*/  FMUL.FTZ R15, R11, R3 ;  /* 0x000000030b0f7220 */ /* 0x000fe40000410000 */
[-C--:B------:R-:W-:Y:S02]  /*c3e0*/  FMUL.FTZ R3, R22, R0.reuse ;  /* 0x0000000016037220 */ /* 0x080fe40000410000 */
[----:B------:R-:W-:-:S02]  /*c3f0*/  FMUL.FTZ R14, R8, R0 ;  /* 0x00000000080e7220 */ /* 0x000fc40000410000 */
[----:B------:R-:W-:Y:S02]  /*c400*/  FMUL.FTZ R0, R25, R5 ;  /* 0x0000000519007220 */ /* 0x000fe40000410000 */
[----:B------:R-:W-:Y:S02]  /*c410*/  FFMA.FTZ R28, R8, R4, R3 ;  /* 0x00000004081c7223 */ /* 0x000fe40000010003 */
[----:B------:R-:W-:Y:S02]  /*c420*/  FMUL.FTZ R3, R24, R9 ;  /* 0x0000000918037220 */ /* 0x000fe40000410000 */
[C---:B------:R-:W-:Y:S02]  /*c430*/  FMUL.FTZ R5, R13.reuse, R5 ;  /* 0x000000050d057220 */ /* 0x040fe40000410000 */
[----:B------:R-:W-:Y:S02]  /*c440*/  FFMA.FTZ R13, R13, R46, R0 ;  /* 0x0000002e0d0d7223 */ /* 0x000fe40000010000 */
[----:B------:R-:W-:-:S02]  /*c450*/  FMUL.FTZ R0, R12, R9 ;  /* 0x000000090c007220 */ /* 0x000fc40000410000 */
[----:B------:R-:W-:Y:S02]  /*c460*/  FFMA.FTZ R16, R12, R47, R3 ;  /* 0x0000002f0c107223 */ /* 0x000fe40000010003 */
[----:B------:R-:W-:Y:S02]  /*c470*/  FFMA.FTZ R8, R19, R10, -R32 ;  /* 0x0000000a13087223 */ /* 0x000fe40000010820 */
[----:B------:R-:W-:Y:S02]  /*c480*/  FFMA.FTZ R11, R18, R50, -R30 ;  /* 0x00000032120b7223 */ /* 0x000fe4000001081e */
[----:B------:R-:W-:Y:S01]  /*c490*/  FFMA.FTZ R10, R21, R7, -R26 ;  /* 0x00000007150a7223 */ /* 0x000fe2000001081a */
[----:B------:R-:W-:Y:S01]  /*c4a0*/  F2FP.PACK_AB R7, R33, R44 ;  /* 0x0000002c2107723e */ /* 0x000fe200000000ff */
        /* <DEDUP_REMOVED lines=8> */
[----:B------:R-:W-:Y:S02]  /*c530*/  F2FP.PACK_AB R4, R13, R27 ;  /* 0x0000001b0d04723e */ /* 0x000fe400000000ff */
[----:B------:R-:W-:Y:S02]  /*c540*/  F2FP.PACK_AB R8, R3, R12 ;  /* 0x0000000c0308723e */ /* 0x000fe400000000ff */
[----:B------:R-:W-:Y:S02]  /*c550*/  F2FP.PACK_AB R10, R0, R6 ;  /* 0x00000006000a723e */ /* 0x000fe400000000ff */
[----:B------:R-:W-:-:S03]  /*c560*/  F2FP.PACK_AB R6, R16, R28 ;  /* 0x0000001c1006723e */ /* 0x000fc600000000ff */
[----:B------:R1:W-:Y:S04]  /*c570*/  STS.128 [R35+0x6080], R8 ;  /* 0x0060800823007388 */ /* 0x0003e80000000c00 */
[----:B------:R1:W-:Y:S02]  /*c580*/  STS.128 [R34+0x6080], R4 ;  /* 0x0060800422007388 */ /* 0x0003e40000000c00 */
.L_x_443:
[----:B------:R-:W-:Y:S05]  /*c590*/  BSYNC B0 ;  /* 0x0000000000007941 */ /* 0x000fea0003800000 */
.L_x_442:
[----:B------:R-:W-:Y:S01]  /*c5a0*/  IADD3 R0, R61, 0x10, RZ ;  /* 0x000000103d007810 */ /* 0x000fe20007ffe0ff */
[----:B------:R-:W-:Y:S03]  /*c5b0*/  BSSY B0, `(.L_x_444) ;  /* 0x0000074000007945 */ /* 0x000fe60003800000 */
[----:B------:R-:W-:-:S13]  /*c5c0*/  ISETP.GE.AND P0, PT, R0, c[0x0][0x27c], PT ;  /* 0x00009f0000007a0c */ /* 0x000fda0003f06270 */
[----:B------:R-:W-:Y:S05]  /*c5d0*/  @P0 BRA `(.L_x_445) ;  /* 0x0000071000000947 */ /* 0x000fea0003800000 */
[----:B-1----:R-:W-:Y:S01]  /*c5e0*/  SHF.R.S32.HI R6, RZ, 0x1f, R0 ;  /* 0x0000001fff067819 */ /* 0x002fe20000011400 */
[----:B------:R-:W-:Y:S01]  /*c5f0*/  IMAD.SHL.U32 R7, R132, 0x40, RZ ;  /* 0x0000004084077824 */ /* 0x000fe200078e00ff */
[----:B------:R-:W-:Y:S01]  /*c600*/  LEA.HI R5, R60, R60, RZ, 0x1 ;  /* 0x0000003c3c057211 */ /* 0x000fe200078f08ff */
[----:B------:R-:W-:Y:S01]  /*c610*/  IMAD.MOV.U32 R8, RZ, RZ, c[0x0][0x27c] ;  /* 0x00009f00ff087624 */ /* 0x000fe200078e00ff */
[CC--:B------:R-:W-:Y:S02]  /*c620*/  LEA.HI R4, R6.reuse, R0.reuse, RZ, 0x3 ;  /* 0x0000000006047211 */ /* 0x0c0fe400078f18ff */
[----:B------:R-:W-:Y:S02]  /*c630*/  LOP3.LUT R5, R5, 0x7fffffe, RZ, 0xc0, !PT ;  /* 0x07fffffe05057812 */ /* 0x000fe400078ec0ff */
[----:B------:R-:W-:Y:S02]  /*c640*/  LEA.HI R6, R6, R0, RZ, 0x5 ;  /* 0x0000000006067211 */ /* 0x000fe400078f28ff */
[----:B------:R-:W-:-:S02]  /*c650*/  SHF.R.S32.HI R3, RZ, 0x3, R4 ;  /* 0x00000003ff037819 */ /* 0x000fc40000011404 */
[----:B------:R-:W-:Y:S01]  /*c660*/  LOP3.LUT R0, R7, 0xc0, RZ, 0xc0, !PT ;  /* 0x000000c007007812 */ /* 0x000fe200078ec0ff */
[----:B------:R-:W-:Y:S01]  /*c670*/  IMAD.SHL.U32 R6, R6, 0x80, RZ ;  /* 0x0000008006067824 */ /* 0x000fe200078e00ff */
[----:B------:R-:W-:Y:S02]  /*c680*/  IADD3 R5, R60, -R5, RZ ;  /* 0x800000053c057210 */ /* 0x000fe40007ffe0ff */
[----:B------:R-:W-:Y:S02]  /*c690*/  LEA.HI R3, R8, R3, RZ, 0x1d ;  /* 0x0000000308037211 */ /* 0x000fe400078fe8ff */
[----:B------:R-:W-:Y:S02]  /*c6a0*/  LOP3.LUT R7, R0, 0x18, R4, 0xf8, !PT ;  /* 0x0000001800077812 */ /* 0x000fe400078ef804 */
[----:B------:R-:W-:Y:S02]  /*c6b0*/  LEA R4, R92, R5, 0x3 ;  /* 0x000000055c047211 */ /* 0x000fe400078e18ff */
[----:B------:R-:W-:-:S02]  /*c6c0*/  SHF.R.S32.HI R5, RZ, 0x1f, R3 ;  /* 0x0000001fff057819 */ /* 0x000fc40000011403 */
[----:B------:R-:W-:Y:S01]  /*c6d0*/  SHF.R.U32.HI R10, RZ, 0x3, R0 ;  /* 0x00000003ff0a7819 */ /* 0x000fe20000011600 */
[----:B------:R-:W-:Y:S01]  /*c6e0*/  IMAD.SHL.U32 R9, R4, 0x20, RZ ;  /* 0x0000002004097824 */ /* 0x000fe200078e00ff */
[----:B------:R-:W-:Y:S02]  /*c6f0*/  SHF.L.U32 R4, R3, 0x3, RZ ;  /* 0x0000000303047819 */ /* 0x000fe400000006ff */
[----:B------:R-:W-:Y:S02]  /*c700*/  LEA.HI R3, R5, R3, RZ, 0x2 ;  /* 0x0000000305037211 */ /* 0x000fe400078f10ff */
[----:B------:R-:W-:Y:S02]  /*c710*/  LOP3.LUT R4, R0, 0x18, R4, 0xf8, !PT ;  /* 0x0000001800047812 */ /* 0x000fe400078ef804 */
[----:B------:R-:W-:Y:S01]  /*c720*/  LOP3.LUT R8, R6, 0x7ffff000, RZ, 0xc0, !PT ;  /* 0x7ffff00006087812 */ /* 0x000fe200078ec0ff */
[----:B------:R-:W-:Y:S01]  /*c730*/  IMAD.SHL.U32 R0, R3, 0x400, RZ ;  /* 0x0000040003007824 */ /* 0x000fe200078e00ff */
[----:B------:R-:W-:-:S02]  /*c740*/  LOP3.LUT R6, R7, R10, RZ, 0x3c, !PT ;  /* 0x0000000a07067212 */ /* 0x000fc400078e3cff */
[----:B------:R-:W-:Y:S02]  /*c750*/  LOP3.LUT R3, R4, R10, RZ, 0x3c, !PT ;  /* 0x0000000a04037212 */ /* 0x000fe400078e3cff */
[----:B------:R-:W-:Y:S02]  /*c760*/  LOP3.LUT R0, R0, 0x7ffff000, RZ, 0xc0, !PT ;  /* 0x7ffff00000007812 */ /* 0x000fe400078ec0ff */
[--C-:B------:R-:W-:Y:S02]  /*c770*/  IADD3 R5, R6, R8, R9.reuse ;  /* 0x0000000806057210 */ /* 0x100fe40007ffe009 */
[----:B------:R-:W-:Y:S01]  /*c780*/  IADD3 R0, R3, R0, R9 ;  /* 0x0000000003007210 */ /* 0x000fe20007ffe009 */
[----:B------:R-:W-:Y:S01]  /*c790*/  HADD2.F32 R3, -RZ, R63.H0_H0 ;  /* 0x2000003fff037230 */ /* 0x000fe20000004100 */
[----:B------:R-:W-:Y:S02]  /*c7a0*/  SHF.L.U32 R44, R5, 0x1, RZ ;  /* 0x00000001052c7819 */ /* 0x000fe400000006ff */
[----:B------:R-:W-:Y:S01]  /*c7b0*/  SHF.R.U64 R45, R36, 0x10, R37 ;  /* 0x00000010242d7819 */ /* 0x000fe20000001225 */
[----:B------:R-:W-:Y:S01]  /*c7c0*/  IMAD.SHL.U32 R32, R0, 0x2, RZ ;  /* 0x0000000200207824 */ /* 0x000fe200078e00ff */
[----:B------:R-:W-:Y:S01]  /*c7d0*/  SHF.R.U32.HI R0, RZ, 0x10, R41 ;  /* 0x00000010ff007819 */ /* 0x000fe20000011629 */
[----:B------:R-:W1:Y:S01]  /*c7e0*/  LDS.128 R4, [R44+0x6080] ;  /* 0x006080002c047984 */ /* 0x000e620000000c00 */
[----:B------:R-:W-:-:S02]  /*c7f0*/  SHF.R.U32.HI R14, RZ, 0x10, R37 ;  /* 0x00000010ff0e7819 */ /* 0x000fc40000011625 */
[----:B------:R-:W-:Y:S01]  /*c800*/  SHF.R.U64 R35, R40, 0x10, R41 ;  /* 0x0000001028237819 */ /* 0x000fe20000001229 */
[----:B------:R-:W2:Y:S01]  /*c810*/  LDS.128 R8, [R32+0x6080] ;  /* 0x0060800020087984 */ /* 0x000ea20000000c00 */
[----:B------:R-:W-:Y:S01]  /*c820*/  HADD2.F32 R17, -RZ, R0.H0_H0 ;  /* 0x20000000ff117230 */ /* 0x000fe20000004100 */
[----:B------:R-:W-:Y:S01]  /*c830*/  SHF.R.U32.HI R15, RZ, 0x10, R43 ;  /* 0x00000010ff0f7819 */ /* 0x000fe2000001162b */
[----:B------:R-:W-:Y:S01]  /*c840*/  HADD2.F32 R0, -RZ, R63.H1_H1 ;  /* 0x3000003fff007230 */ /* 0x000fe20000004100 */
[--C-:B------:R-:W-:Y:S01]  /*c850*/  SHF.R.U32.HI R16, RZ, 0x10, R39.reuse ;  /* 0x00000010ff107819 */ /* 0x100fe20000011627 */
[----:B------:R-:W-:Y:S01]  /*c860*/  HADD2.F32 R40, -RZ, R14.H0_H0 ;  /* 0x2000000eff287230 */ /* 0x000fe20000004100 */
[----:B------:R-:W-:Y:S01]  /*c870*/  SHF.R.U64 R37, R38, 0x10, R39 ;  /* 0x0000001026257819 */ /* 0x000fe20000001227 */
[----:B------:R-:W-:Y:S01]  /*c880*/  HADD2.F32 R15, -RZ, R15.H0_H0 ;  /* 0x2000000fff0f7230 */ /* 0x000fe20000004100 */
[----:B------:R-:W-:Y:S01]  /*c890*/  SHF.R.U64 R29, R42, 0x10, R43 ;  /* 0x000000102a1d7819 */ /* 0x000fe2000000122b */
[----:B------:R-:W-:-:S02]  /*c8a0*/  HADD2.F32 R39, -RZ, R16.H0_H0 ;  /* 0x20000010ff277230 */ /* 0x000fc40000004100 */
[----:B------:R-:W-:Y:S02]  /*c8b0*/  HADD2.F32 R38, -RZ, R45.H0_H0 ;  /* 0x2000002dff267230 */ /* 0x000fe40000004100 */
[--C-:B-1----:R-:W-:Y:S02]  /*c8c0*/  HADD2.F32 R19, -RZ, R5.reuse.H0_H0 ;  /* 0x20000005ff137230 */ /* 0x102fe40000004100 */
[----:B------:R-:W-:Y:S02]  /*c8d0*/  HADD2.F32 R18, -RZ, R5.H1_H1 ;  /* 0x30000005ff127230 */ /* 0x000fe40000004100 */
[--C-:B------:R-:W-:Y:S02]  /*c8e0*/  HADD2.F32 R22, -RZ, R6.reuse.H0_H0 ;  /* 0x20000006ff167230 */ /* 0x100fe40000004100 */
[----:B------:R-:W-:Y:S02]  /*c8f0*/  HADD2.F32 R24, -RZ, R6.H1_H1 ;  /* 0x30000006ff187230 */ /* 0x000fe40000004100 */
[----:B--2---:R-:W-:-:S02]  /*c900*/  HADD2.F32 R6, -RZ, R9.H0_H0 ;  /* 0x20000009ff067230 */ /* 0x004fc40000004100 */
[----:B------:R-:W-:Y:S02]  /*c910*/  HADD2.F32 R5, -RZ, R9.H1_H1 ;  /* 0x30000009ff057230 */ /* 0x000fe40000004100 */
[--C-:B------:R-:W-:Y:S01]  /*c920*/  HADD2.F32 R9, -RZ, R8.reuse.H0_H0 ;  /* 0x20000008ff097230 */ /* 0x100fe20000004100 */
[----:B------:R-:W-:Y:S01]  /*c930*/  FMUL.FTZ R33, R6, R3 ;  /* 0x0000000306217220 */ /* 0x000fe20000410000 */
[----:B------:R-:W-:Y:S01]  /*c940*/  HADD2.F32 R13, -RZ, R8.H1_H1 ;  /* 0x30000008ff0d7230 */ /* 0x000fe20000004100 */
[----:B------:R-:W-:Y:S01]  /*c950*/  FMUL.FTZ R30, R5, R17 ;  /* 0x00000011051e7220 */ /* 0x000fe20000410000 */
[--C-:B------:R-:W-:Y:S02]  /*c960*/  HADD2.F32 R8, -RZ, R10.reuse.H0_H0 ;  /* 0x2000000aff087230 */ /* 0x100fe40000004100 */
[----:B------:R-:W-:Y:S02]  /*c970*/  HADD2.F32 R12, -RZ, R10.H1_H1 ;  /* 0x3000000aff0c7230 */ /* 0x000fe40000004100 */
[----:B------:R-:W-:-:S02]  /*c980*/  HADD2.F32 R21, -RZ, R7.H0_H0 ;  /* 0x20000007ff157230 */ /* 0x000fc40000004100 */
[----:B------:R-:W-:Y:S01]  /*c990*/  HADD2.F32 R20, -RZ, R7.H1_H1 ;  /* 0x30000007ff147230 */ /* 0x000fe20000004100 */
[----:B------:R-:W-:Y:S01]  /*c9a0*/  FMUL.FTZ R7, R19, R3 ;  /* 0x0000000313077220 */ /* 0x000fe20000410000 */
[----:B------:R-:W-:Y:S01]  /*c9b0*/  HADD2.F32 R10, -RZ, R88.H1_H1 ;  /* 0x30000058ff0a7230 */ /* 0x000fe20000004100 */
[----:B------:R-:W-:Y:S01]  /*c9c0*/  FMUL.FTZ R3, R21, R0 ;  /* 0x0000000015037220 */ /* 0x000fe20000410000 */
[--C-:B------:R-:W-:Y:S02]  /*c9d0*/  HADD2.F32 R23, -RZ, R4.reuse.H0_H0 ;  /* 0x20000004ff177230 */ /* 0x100fe40000004100 */
[----:B------:R-:W-:Y:S01]  /*c9e0*/  HADD2.F32 R25, -RZ, R4.H1_H1 ;  /* 0x30000004ff197230 */ /* 0x000fe20000004100 */
[-C--:B------:R-:W-:Y:S01]  /*c9f0*/  FFMA.FTZ R36, R6, R10.reuse, R7 ;  /* 0x0000000a06247223 */ /* 0x080fe20000010007 */
[----:B------:R-:W-:Y:S01]  /*ca00*/  HADD2.F32 R4, -RZ, R11.H0_H0 ;  /* 0x2000000bff047230 */ /* 0x000fe20000004100 */
[----:B------:R-:W-:Y:S01]  /*ca10*/  FMUL.FTZ R6, R18, R17 ;  /* 0x0000001112067220 */ /* 0x000fe20000410000 */
[----:B------:R-:W-:Y:S01]  /*ca20*/  HADD2.F32 R7, -RZ, R89.H1_H1 ;  /* 0x30000059ff077230 */ /* 0x000fe20000004100 */
[----:B------:R-:W-:Y:S01]  /*ca30*/  FFMA.FTZ R10, R19, R10, -R33 ;  /* 0x0000000a130a7223 */ /* 0x000fe20000010821 */
[----:B------:R-:W-:Y:S01]  /*ca40*/  HADD2.F32 R11, -RZ, R11.H1_H1 ;  /* 0x3000000bff0b7230 */ /* 0x000fe20000004100 */
[----:B------:R-:W-:Y:S01]  /*ca50*/  FFMA.FTZ R34, R5, R40, R6 ;  /* 0x0000002805227223 */ /* 0x000fe20000010006 */
[----:B------:R-:W-:Y:S01]  /*ca60*/  HADD2.F32 R6, -RZ, R90.H0_H0 ;  /* 0x2000005aff067230 */ /* 0x000fe20000004100 */
[C---:B------:R-:W-:Y:S01]  /*ca70*/  FFMA.FTZ R31, R4.reuse, R7, R3 ;  /* 0x00000007041f7223 */ /* 0x040fe20000010003 */
[----:B------:R-:W-:Y:S01]  /*ca80*/  HADD2.F32 R3, -RZ, R88.H0_H0 ;  /* 0x20000058ff037230 */ /* 0x000fe20000004100 */
[----:B------:R-:W-:Y:S01]  /*ca90*/  FMUL.FTZ R26, R4, R0 ;  /* 0x00000000041a7220 */ /* 0x000fe20000410000 */
[----:B------:R-:W-:Y:S01]  /*caa0*/  HADD2.F32 R0, -RZ, R89.H0_H0 ;  /* 0x20000059ff007230 */ /* 0x000fe20000004100 */
[----:B------:R-:W-:-:S02]  /*cab0*/  FMUL.FTZ R4, R20, R15 ;  /* 0x0000000f14047220 */ /* 0x000fc40000410000 */
[----:B------:R-:W-:Y:S02]  /*cac0*/  FMUL.FTZ R5, R23, R3 ;  /* 0x0000000317057220 */ /* 0x000fe40000410000 */
[----:B------:R-:W-:Y:S02]  /*cad0*/  FMUL.FTZ R16, R11, R15 ;  /* 0x0000000f0b107220 */ /* 0x000fe40000410000 */
[----:B------:R-:W-:Y:S01]  /*cae0*/  FFMA.FTZ R27, R9, R6, R5 ;  /* 0x00000006091b7223 */ /* 0x000fe20000010005 */
[----:B------:R-:W-:Y:S01]  /*caf0*/  HADD2.F32 R5, -RZ, R35.H0_H0 ;  /* 0x20000023ff057230 */ /* 0x000fe20000004100 */
[----:B------:R-:W-:Y:S01]  /*cb00*/  FFMA.FTZ R28, R11, R39, R4 ;  /* 0x000000270b1c7223 */ /* 0x000fe20000010004 */
[----:B------:R-:W-:Y:S01]  /*cb10*/  HADD2.F32 R4, -RZ, R90.H1_H1 ;  /* 0x3000005aff047230 */ /* 0x000fe20000004100 */
[----:B------:R-:W-:Y:S01]  /*cb20*/  FMUL.FTZ R15, R9, R3 ;  /* 0x00000003090f7220 */ /* 0x000fe20000410000 */
[----:B------:R-:W-:Y:S01]  /*cb30*/  HADD2.F32 R9, -RZ, R29.H0_H0 ;  /* 0x2000001dff097230 */ /* 0x000fe20000004100 */
[-C--:B------:R-:W-:Y:S01]  /*cb40*/  FMUL.FTZ R3, R22, R0.reuse ;  /* 0x0000000016037220 */ /* 0x080fe20000410000 */
[----:B------:R-:W-:Y:S01]  /*cb50*/  HADD2.F32 R35, -RZ, R37.H0_H0 ;  /* 0x20000025ff237230 */ /* 0x000fe20000004100 */
        /* <DEDUP_REMOVED lines=9> */
[----:B------:R-:W-:Y:S01]  /*cbf0*/  FFMA.FTZ R8, R21, R7, -R26 ;  /* 0x0000000715087223 */ /* 0x000fe2000001081a */
[----:B------:R-:W-:Y:S01]  /*cc00*/  F2FP.PACK_AB R7, R28, R31 ;  /* 0x0000001f1c07723e */ /* 0x000fe200000000ff */
        /* <DEDUP_REMOVED lines=8> */
[----:B------:R-:W-:-:S02]  /*cc90*/  F2FP.PACK_AB R4, R13, R27 ;  /* 0x0000001b0d04723e */ /* 0x000fc400000000ff */
[----:B------:R-:W-:Y:S02]  /*cca0*/  F2FP.PACK_AB R8, R3, R12 ;  /* 0x0000000c0308723e */ /* 0x000fe400000000ff */
[----:B------:R-:W-:Y:S02]  /*ccb0*/  F2FP.PACK_AB R10, R0, R6 ;  /* 0x00000006000a723e */ /* 0x000fe400000000ff */
[----:B------:R-:W-:-:S03]  /*ccc0*/  F2FP.PACK_AB R6, R17, R29 ;  /* 0x0000001d1106723e */ /* 0x000fc600000000ff */
[----:B------:R1:W-:Y:S04]  /*ccd0*/  STS.128 [R44+0x6080], R8 ;  /* 0x006080082c007388 */ /* 0x0003e80000000c00 */
[----:B------:R1:W-:Y:S02]  /*cce0*/  STS.128 [R32+0x6080], R4 ;  /* 0x0060800420007388 */ /* 0x0003e40000000c00 */
.L_x_445:
[----:B------:R-:W-:Y:S05]  /*ccf0*/  BSYNC B0 ;  /* 0x0000000000007941 */ /* 0x000fea0003800000 */
.L_x_444:
[----:B------:R-:W-:-:S04]  /*cd00*/  IADD3 R0, R61, 0x20, RZ ;  /* 0x000000203d007810 */ /* 0x000fc80007ffe0ff */
        /* <DEDUP_REMOVED lines=29> */
[--C-:B------:R-:W-:Y:S01]  /*cee0*/  HADD2.F32 R3, -RZ, R91.reuse.H0_H0 ;  /* 0x2000005bff037230 */ /* 0x100fe20000004100 */
[----:B------:R-:W-:Y:S02]  /*cef0*/  SHF.L.U32 R35, R5, 0x1, RZ ;  /* 0x0000000105237819 */ /* 0x000fe400000006ff */
[----:B------:R-:W-:Y:S01]  /*cf00*/  SHF.R.U32.HI R14, RZ, 0x10, R53 ;  /* 0x00000010ff0e7819 */ /* 0x000fe20000011635 */
[----:B------:R-:W-:Y:S01]  /*cf10*/  IMAD.SHL.U32 R32, R0, 0x2, RZ ;  /* 0x0000000200207824 */ /* 0x000fe200078e00ff */
[----:B------:R-:W-:Y:S01]  /*cf20*/  SHF.R.U32.HI R0, RZ, 0x10, R57 ;  /* 0x00000010ff007819 */ /* 0x000fe20000011639 */
[----:B------:R-:W1:Y:S01]  /*cf30*/  LDS.128 R4, [R35+0x6080] ;  /* 0x0060800023047984 */ /* 0x000e620000000c00 */
[----:B------:R-:W-:Y:S01]  /*cf40*/  SHF.R.U32.HI R15, RZ, 0x10, R59 ;  /* 0x00000010ff0f7819 */ /* 0x000fe2000001163b */
[----:B------:R-:W-:Y:S01]  /*cf50*/  HADD2.F32 R41, -RZ, R14.H0_H0 ;  /* 0x2000000eff297230 */ /* 0x000fe20000004100 */
[----:B------:R-:W-:Y:S01]  /*cf60*/  SHF.R.U32.HI R16, RZ, 0x10, R55 ;  /* 0x00000010ff107819 */ /* 0x000fe20000011637 */
[----:B------:R-:W2:Y:S01]  /*cf70*/  LDS.128 R8, [R32+0x6080] ;  /* 0x0060800020087984 */ /* 0x000ea20000000c00 */
[----:B------:R-:W-:Y:S01]  /*cf80*/  HADD2.F32 R17, -RZ, R0.H0_H0 ;  /* 0x20000000ff117230 */ /* 0x000fe20000004100 */
[----:B------:R-:W-:Y:S01]  /*cf90*/  SHF.R.U64 R29, R56, 0x10, R57 ;  /* 0x00000010381d7819 */ /* 0x000fe20000001239 */
[----:B------:R-:W-:Y:S01]  /*cfa0*/  HADD2.F32 R0, -RZ, R91.H1_H1 ;  /* 0x3000005bff007230 */ /* 0x000fe20000004100 */
[----:B------:R-:W-:Y:S01]  /*cfb0*/  SHF.R.U64 R34, R58, 0x10, R59 ;  /* 0x000000103a227819 */ /* 0x000fe2000000123b */
[----:B------:R-:W-:Y:S01]  /*cfc0*/  HADD2.F32 R15, -RZ, R15.H0_H0 ;  /* 0x2000000fff0f7230 */ /* 0x000fe20000004100 */
[----:B------:R-:W-:Y:S01]  /*cfd0*/  SHF.R.U64 R37, R52, 0x10, R53 ;  /* 0x0000001034257819 */ /* 0x000fe20000001235 */
[----:B------:R-:W-:Y:S01]  /*cfe0*/  HADD2.F32 R40, -RZ, R16.H0_H0 ;  /* 0x20000010ff287230 */ /* 0x000fe20000004100 */
[----:B------:R-:W-:-:S03]  /*cff0*/  SHF.R.U64 R38, R54, 0x10, R55 ;  /* 0x0000001036267819 */ /* 0x000fc60000001237 */
        /* <DEDUP_REMOVED lines=16> */
[----:B------:R-:W-:Y:S01]  /*d100*/  HADD2.F32 R10, -RZ, R93.H0_H0 ;  /* 0x2000005dff0a7230 */ /* 0x000fe20000004100 */
[----:B------:R-:W-:Y:S01]  /*d110*/  FMUL.FTZ R3, R21, R0 ;  /* 0x0000000015037220 */ /* 0x000fe20000410000 */
[--C-:B------:R-:W-:Y:S02]  /*d120*/  HADD2.F32 R23, -RZ, R4.reuse.H0_H0 ;  /* 0x20000004ff177230 */ /* 0x100fe40000004100 */
[----:B------:R-:W-:Y:S01]  /*d130*/  HADD2.F32 R25, -RZ, R4.H1_H1 ;  /* 0x30000004ff197230 */ /* 0x000fe20000004100 */
[-C--:B------:R-:W-:Y:S01]  /*d140*/  FFMA.FTZ R39, R6, R10.reuse, R7 ;  /* 0x0000000a06277223 */ /* 0x080fe20000010007 */
[--C-:B------:R-:W-:Y:S01]  /*d150*/  HADD2.F32 R4, -RZ, R11.reuse.H0_H0 ;  /* 0x2000000bff047230 */ /* 0x100fe20000004100 */
[----:B------:R-:W-:Y:S01]  /*d160*/  FMUL.FTZ R6, R18, R17 ;  /* 0x0000001112067220 */ /* 0x000fe20000410000 */
[--C-:B------:R-:W-:Y:S01]  /*d170*/  HADD2.F32 R7, -RZ, R94.reuse.H1_H1 ;  /* 0x3000005eff077230 */ /* 0x100fe20000004100 */
[----:B------:R-:W-:Y:S01]  /*d180*/  FFMA.FTZ R10, R19, R10, -R33 ;  /* 0x0000000a130a7223 */ /* 0x000fe20000010821 */
[----:B------:R-:W-:Y:S01]  /*d190*/  HADD2.F32 R11, -RZ, R11.H1_H1 ;  /* 0x3000000bff0b7230 */ /* 0x000fe20000004100 */
[----:B------:R-:W-:Y:S01]  /*d1a0*/  FFMA.FTZ R36, R5, R41, R6 ;  /* 0x0000002905247223 */ /* 0x000fe20000010006 */
[----:B------:R-:W-:Y:S01]  /*d1b0*/  HADD2.F32 R6, -RZ, R95.H0_H0 ;  /* 0x2000005fff067230 */ /* 0x000fe20000004100 */
[C---:B------:R-:W-:Y:S01]  /*d1c0*/  FFMA.FTZ R31, R4.reuse, R7, R3 ;  /* 0x00000007041f7223 */ /* 0x040fe20000010003 */
[----:B------:R-:W-:Y:S01]  /*d1d0*/  HADD2.F32 R3, -RZ, R93.H1_H1 ;  /* 0x3000005dff037230 */ /* 0x000fe20000004100 */
        /* <DEDUP_REMOVED lines=38> */
.L_x_441:
[----:B------:R-:W-:Y:S05]  /*d440*/  BSYNC B1 ;  /* 0x0000000000017941 */ /* 0x000fea0003800000 */
.L_x_440:
[----:B------:R-:W-:-:S04]  /*d450*/  IADD3 R12, R60, 0x40, RZ ;  /* 0x000000403c0c7810 */ /* 0x000fc80007ffe0ff */
[----:B------:R-:W-:-:S13]  /*d460*/  ISETP.GE.AND P0, PT, R12, R62, PT ;  /* 0x0000003e0c00720c */ /* 0x000fda0003f06270 */
[----:B------:R-:W-:Y:S05]  /*d470*/  @P0 BRA `(.L_x_425) ;  /* 0x0000162000000947 */ /* 0x000fea0003800000 */
[----:B------:R-:W-:Y:S01]  /*d480*/  ISETP.GE.AND P0, PT, R61, c[0x0][0x27c], PT ;  /* 0x00009f003d007a0c */ /* 0x000fe20003f06270 */
[----:B------:R-:W-:-:S12]  /*d490*/  BSSY B0, `(.L_x_446) ;  /* 0x0000070000007945 */ /* 0x000fd80003800000 */
[----:B------:R-:W-:Y:S05]  /*d4a0*/  @P0 BRA `(.L_x_447) ;  /* 0x000006e000000947 */ /* 0x000fea0003800000 */
[----:B------:R-:W-:Y:S01]  /*d4b0*/  SHF.R.S32.HI R0, RZ, 0x1f, R12 ;  /* 0x0000001fff007819 */ /* 0x000fe2000001140c */
[----:B-1----:R-:W-:Y:S01]  /*d4c0*/  IMAD.MOV.U32 R6, RZ, RZ, c[0x0][0x27c] ;  /* 0x00009f00ff067624 */ /* 0x002fe200078e00ff */
[-C--:B------:R-:W-:Y:S02]  /*d4d0*/  LEA.HI R3, R12, R12.reuse, RZ, 0x1 ;  /* 0x0000000c0c037211 */ /* 0x080fe400078f08ff */
[----:B------:R-:W-:Y:S02]  /*d4e0*/  LEA.HI R0, R0, R12, RZ, 0x3 ;  /* 0x0000000c00007211 */ /* 0x000fe400078f18ff */
[----:B------:R-:W-:Y:S01]  /*d4f0*/  LEA.HI R6, R6, R48, RZ, 0x1d ;  /* 0x0000003006067211 */ /* 0x000fe200078fe8ff */
[C---:B------:R-:W-:Y:S01]  /*d500*/  IMAD.SHL.U32 R4, R3.reuse, 0x20, RZ ;  /* 0x0000002003047824 */ /* 0x040fe200078e00ff */
[----:B------:R-:W-:Y:S02]  /*d510*/  LOP3.LUT R5, R3, 0x7fffffe, RZ, 0xc0, !PT ;  /* 0x07fffffe03057812 */ /* 0x000fe400078ec0ff */
[----:B------:R-:W-:-:S02]  /*d520*/  SHF.L.U32 R3, R0, 0x5, RZ ;  /* 0x0000000500037819 */ /* 0x000fc400000006ff */
[----:B------:R-:W-:Y:S02]  /*d530*/  SHF.R.S32.HI R7, RZ, 0x1f, R6 ;  /* 0x0000001fff077819 */ /* 0x000fe40000011406 */
[----:B------:R-:W-:Y:S01]  /*d540*/  LOP3.LUT R0, R4, 0xc0, RZ, 0xc0, !PT ;  /* 0x000000c004007812 */ /* 0x000fe200078ec0ff */
[----:B------:R-:W-:Y:S01]  /*d550*/  IMAD.IADD R4, R12, 0x1, -R5 ;  /* 0x000000010c047824 */ /* 0x000fe200078e0a05 */
[----:B------:R-:W-:Y:S02]  /*d560*/  LOP3.LUT R3, R3, 0xffffff00, RZ, 0xc0, !PT ;  /* 0xffffff0003037812 */ /* 0x000fe400078ec0ff */
[----:B------:R-:W-:Y:S02]  /*d570*/  LEA.HI R7, R7, R6, RZ, 0x2 ;  /* 0x0000000607077211 */ /* 0x000fe400078f10ff */
[----:B------:R-:W-:Y:S01]  /*d580*/  SHF.L.U32 R6, R6, 0x3, RZ ;  /* 0x0000000306067819 */ /* 0x000fe200000006ff */
[----:B------:R-:W-:Y:S01]  /*d590*/  IMAD R4, R4, 0x20, R3 ;  /* 0x0000002004047824 */ /* 0x000fe200078e0203 */
[----:B------:R-:W-:-:S02]  /*d5a0*/  LOP3.LUT R5, R0, 0x18, R61, 0xf8, !PT ;  /* 0x0000001800057812 */ /* 0x000fc400078ef83d */
[----:B------:R-:W-:Y:S02]  /*d5b0*/  SHF.R.U32.HI R8, RZ, 0x3, R0 ;  /* 0x00000003ff087819 */ /* 0x000fe40000011600 */
[----:B------:R-:W-:Y:S02]  /*d5c0*/  LOP3.LUT R3, R0, 0x18, R6, 0xf8, !PT ;  /* 0x0000001800037812 */ /* 0x000fe400078ef806 */
[----:B------:R-:W-:Y:S02]  /*d5d0*/  SHF.L.U32 R0, R7, 0xa, RZ ;  /* 0x0000000a07007819 */ /* 0x000fe400000006ff */
[-C--:B------:R-:W-:Y:S02]  /*d5e0*/  LOP3.LUT R5, R5, R8.reuse, RZ, 0x3c, !PT ;  /* 0x0000000805057212 */ /* 0x080fe400078e3cff */
[----:B------:R-:W-:Y:S02]  /*d5f0*/  LOP3.LUT R3, R3, R8, RZ, 0x3c, !PT ;  /* 0x0000000803037212 */ /* 0x000fe400078e3cff */
[----:B------:R-:W-:Y:S01]  /*d600*/  LOP3.LUT R0, R0, 0x7ffff000, RZ, 0xc0, !PT ;  /* 0x7ffff00000007812 */ /* 0x000fe200078ec0ff */
[----:B------:R-:W-:Y:S01]  /*d610*/  IMAD.IADD R5, R4, 0x1, R5 ;  /* 0x0000000104057824 */ /* 0x000fe200078e0205 */
[----:B------:R-:W-:-:S02]  /*d620*/  SHF.R.U32.HI R15, RZ, 0x10, R67 ;  /* 0x00000010ff0f7819 */ /* 0x000fc40000011643 */
[----:B------:R-:W-:Y:S02]  /*d630*/  IADD3 R0, R3, R0, R4 ;  /* 0x0000000003007210 */ /* 0x000fe40007ffe004 */
[----:B------:R-:W-:Y:S01]  /*d640*/  SHF.L.U32 R35, R5, 0x1, RZ ;  /* 0x0000000105237819 */ /* 0x000fe200000006ff */
[----:B------:R-:W-:Y:S01]  /*d650*/  HADD2.F32 R42, -RZ, R15.H0_H0 ;  /* 0x2000000fff2a7230 */ /* 0x000fe20000004100 */
[----:B------:R-:W-:Y:S01]  /*d660*/  SHF.L.U32 R33, R0, 0x1, RZ ;  /* 0x0000000100217819 */ /* 0x000fe200000006ff */
[--C-:B------:R-:W-:Y:S01]  /*d670*/  HADD2.F32 R0, -RZ, R96.reuse.H0_H0 ;  /* 0x20000060ff007230 */ /* 0x100fe20000004100 */
[----:B------:R-:W-:Y:S01]  /*d680*/  SHF.R.U32.HI R3, RZ, 0x10, R71 ;  /* 0x00000010ff037819 */ /* 0x000fe20000011647 */
[----:B------:R-:W1:Y:S01]  /*d690*/  LDS.128 R4, [R35+0x6080] ;  /* 0x0060800023047984 */ /* 0x000e620000000c00 */
[----:B------:R-:W-:Y:S02]  /*d6a0*/  SHF.R.U32.HI R16, RZ, 0x10, R69 ;  /* 0x00000010ff107819 */ /* 0x000fe40000011645 */
        /* <DEDUP_REMOVED lines=11> */
[----:B------:R-:W-:Y:S02]  /*d760*/  HADD2.F32 R39, -RZ, R39.H0_H0 ;  /* 0x20000027ff277230 */ /* 0x000fe40000004100 */
[----:B-1----:R-:W-:Y:S02]  /*d770*/  HADD2.F32 R20, -RZ, R7.H0_H0 ;  /* 0x20000007ff147230 */ /* 0x002fe40000004100 */
[--C-:B------:R-:W-:Y:S02]  /*d780*/  HADD2.F32 R22, -RZ, R5.reuse.H0_H0 ;  /* 0x20000005ff167230 */ /* 0x100fe40000004100 */
[----:B------:R-:W-:Y:S02]  /*d790*/  HADD2.F32 R21, -RZ, R5.H1_H1 ;  /* 0x30000005ff157230 */ /* 0x000fe40000004100 */
[----:B------:R-:W-:-:S02]  /*d7a0*/  HADD2.F32 R24, -RZ, R4.H0_H0 ;  /* 0x20000004ff187230 */ /* 0x000fc40000004100 */
[----:B------:R-:W-:Y:S02]  /*d7b0*/  HADD2.F32 R26, -RZ, R4.H1_H1 ;  /* 0x30000004ff1a7230 */ /* 0x000fe40000004100 */
[--C-:B--2---:R-:W-:Y:S02]  /*d7c0*/  HADD2.F32 R5, -RZ, R11.reuse.H0_H0 ;  /* 0x2000000bff057230 */ /* 0x104fe40000004100 */
[----:B------:R-:W-:Y:S02]  /*d7d0*/  HADD2.F32 R4, -RZ, R11.H1_H1 ;  /* 0x3000000bff047230 */ /* 0x000fe40000004100 */
[--C-:B------:R-:W-:Y:S01]  /*d7e0*/  HADD2.F32 R11, -RZ, R8.reuse.H0_H0 ;  /* 0x20000008ff0b7230 */ /* 0x100fe20000004100 */
[----:B------:R-:W-:Y:S01]  /*d7f0*/  FMUL.FTZ R34, R5, R0 ;  /* 0x0000000005227220 */ /* 0x000fe20000410000 */
[----:B------:R-:W-:Y:S01]  /*d800*/  HADD2.F32 R14, -RZ, R8.H1_H1 ;  /* 0x30000008ff0e7230 */ /* 0x000fe20000004100 */
[----:B------:R-:W-:Y:S01]  /*d810*/  FMUL.FTZ R31, R4, R18 ;  /* 0x00000012041f7220 */ /* 0x000fe20000410000 */
[----:B------:R-:W-:-:S02]  /*d820*/  HADD2.F32 R8, -RZ, R10.H0_H0 ;  /* 0x2000000aff087230 */ /* 0x000fc40000004100 */
[----:B------:R-:W-:Y:S02]  /*d830*/  HADD2.F32 R13, -RZ, R10.H1_H1 ;  /* 0x3000000aff0d7230 */ /* 0x000fe40000004100 */
[----:B------:R-:W-:Y:S01]  /*d840*/  HADD2.F32 R19, -RZ, R7.H1_H1 ;  /* 0x30000007ff137230 */ /* 0x000fe20000004100 */
[----:B------:R-:W-:Y:S01]  /*d850*/  FMUL.FTZ R7, R20, R0 ;  /* 0x0000000014077220 */ /* 0x000fe20000410000 */
[----:B------:R-:W-:Y:S02]  /*d860*/  HADD2.F32 R10, -RZ, R97.H1_H1 ;  /* 0x30000061ff0a7230 */ /* 0x000fe40000004100 */
[--C-:B------:R-:W-:Y:S01]  /*d870*/  HADD2.F32 R23, -RZ, R6.reuse.H0_H0 ;  /* 0x20000006ff177230 */ /* 0x100fe20000004100 */
[----:B------:R-:W-:Y:S01]  /*d880*/  FMUL.FTZ R0, R19, R18 ;  /* 0x0000001213007220 */ /* 0x000fe20000410000 */
[----:B------:R-:W-:Y:S01]  /*d890*/  HADD2.F32 R25, -RZ, R6.H1_H1 ;  /* 0x30000006ff197230 */ /* 0x000fe20000004100 */
[----:B------:R-:W-:Y:S01]  /*d8a0*/  FFMA.FTZ R40, R5, R10, R7 ;  /* 0x0000000a05287223 */ /* 0x000fe20000010007 */
[--C-:B------:R-:W-:Y:S01]  /*d8b0*/  HADD2.F32 R6, -RZ, R9.reuse.H0_H0 ;  /* 0x20000009ff067230 */ /* 0x100fe20000004100 */
[-C--:B------:R-:W-:Y:S01]  /*d8c0*/  FMUL.FTZ R5, R22, R3.reuse ;  /* 0x0000000316057220 */ /* 0x080fe20000410000 */
[--C-:B------:R-:W-:Y:S01]  /*d8d0*/  HADD2.F32 R7, -RZ, R98.reuse.H1_H1 ;  /* 0x30000062ff077230 */ /* 0x100fe20000004100 */
[----:B------:R-:W-:Y:S01]  /*d8e0*/  FFMA.FTZ R37, R4, R42, R0 ;  /* 0x0000002a04257223 */ /* 0x000fe20000010000 */
[----:B------:R-:W-:Y:S01]  /*d8f0*/  HADD2.F32 R9, -RZ, R9.H1_H1 ;  /* 0x30000009ff097230 */ /* 0x000fe20000004100 */
[C---:B------:R-:W-:Y:S01]  /*d900*/  FMUL.FTZ R27, R6.reuse, R3 ;  /* 0x00000003061b7220 */ /* 0x040fe20000410000 */
[----:B------:R-:W-:Y:S01]  /*d910*/  HADD2.F32 R3, -RZ, R97.H0_H0 ;  /* 0x20000061ff037230 */ /* 0x000fe20000004100 */
[----:B------:R-:W-:Y:S01]  /*d920*/  FFMA.FTZ R32, R6, R7, R5 ;  /* 0x0000000706207223 */ /* 0x000fe20000010005 */
[----:B------:R-:W-:Y:S01]  /*d930*/  HADD2.F32 R6, -RZ, R99.H0_H0 ;  /* 0x20000063ff067230 */ /* 0x000fe20000004100 */
[----:B------:R-:W-:Y:S01]  /*d940*/  FMUL.FTZ R4, R21, R15 ;  /* 0x0000000f15047220 */ /* 0x000fe20000410000 */
[----:B------:R-:W-:Y:S01]  /*d950*/  HADD2.F32 R0, -RZ, R98.H0_H0 ;  /* 0x20000062ff007230 */ /* 0x000fe20000004100 */
[----:B------:R-:W-:-:S02]  /*d960*/  FMUL.FTZ R5, R24, R3 ;  /* 0x0000000318057220 */ /* 0x000fc40000410000 */
[----:B------:R-:W-:Y:S01]  /*d970*/  FFMA.FTZ R30, R9, R41, R4 ;  /* 0x00000029091e7223 */ /* 0x000fe20000010004 */
[----:B------:R-:W-:Y:S01]  /*d980*/  HADD2.F32 R4, -RZ, R99.H1_H1 ;  /* 0x30000063ff047230 */ /* 0x000fe20000004100 */
[----:B------:R-:W-:Y:S01]  /*d990*/  FFMA.FTZ R28, R11, R6, R5 ;  /* 0x000000060b1c7223 */ /* 0x000fe20000010005 */
[----:B------:R-:W-:Y:S01]  /*d9a0*/  HADD2.F32 R5, -RZ, R29.H0_H0 ;  /* 0x2000001dff057230 */ /* 0x000fe20000004100 */
        /* <DEDUP_REMOVED lines=30> */
.L_x_447:
[----:B------:R-:W-:Y:S05]  /*db90*/  BSYNC B0 ;  /* 0x0000000000007941 */ /* 0x000fea0003800000 */
.L_x_446:
[----:B------:R-:W-:Y:S01]  /*dba0*/  IADD3 R0, R61, 0x10, RZ ;  /* 0x000000103d007810 */ /* 0x000fe20007ffe0ff */
[----:B------:R-:W-:Y:S03]  /*dbb0*/  BSSY B0, `(.L_x_448) ;  /* 0x0000077000007945 */ /* 0x000fe60003800000 */
[----:B------:R-:W-:-:S13]  /*dbc0*/  ISETP.GE.AND P0, PT, R0, c[0x0][0x27c], PT ;  /* 0x00009f0000007a0c */ /* 0x000fda0003f06270 */
[----:B------:R-:W-:Y:S05]  /*dbd0*/  @P0 BRA `(.L_x_449) ;  /* 0x0000074000000947 */ /* 0x000fea0003800000 */
[----:B------:R-:W-:Y:S01]  /*dbe0*/  SHF.R.S32.HI R3, RZ, 0x1f, R0 ;  /* 0x0000001fff037819 */ /* 0x000fe20000011400 */
[----:B-1----:R-:W-:Y:S01]  /*dbf0*/  IMAD.MOV.U32 R9, RZ, RZ, c[0x0][0x27c] ;  /* 0x00009f00ff097624 */ /* 0x002fe200078e00ff */
[----:B------:R-:W-:Y:S02]  /*dc00*/  SHF.R.S32.HI R4, RZ, 0x1f, R12 ;  /* 0x0000001fff047819 */ /* 0x000fe4000001140c */
[CC--:B------:R-:W-:Y:S02]  /*dc10*/  LEA.HI R7, R3.reuse, R0.reuse, RZ, 0x3 ;  /* 0x0000000003077211 */ /* 0x0c0fe400078f18ff */
[----:B------:R-:W-:Y:S02]  /*dc20*/  LEA.HI R8, R3, R0, RZ, 0x5 ;  /* 0x0000000003087211 */ /* 0x000fe400078f28ff */
[-C--:B------:R-:W-:Y:S02]  /*dc30*/  LEA.HI R6, R12, R12.reuse, RZ, 0x1 ;  /* 0x0000000c0c067211 */ /* 0x080fe400078f08ff */
[----:B------:R-:W-:-:S02]  /*dc40*/  LEA.HI R0, R4, R12, RZ, 0x3 ;  /* 0x0000000c04007211 */ /* 0x000fc400078f18ff */
[----:B------:R-:W-:Y:S01]  /*dc50*/  SHF.R.S32.HI R3, RZ, 0x3, R7 ;  /* 0x00000003ff037819 */ /* 0x000fe20000011407 */
[C---:B------:R-:W-:Y:S01]  /*dc60*/  IMAD.SHL.U32 R5, R6.reuse, 0x20, RZ ;  /* 0x0000002006057824 */ /* 0x040fe200078e00ff */
[----:B------:R-:W-:Y:S01]  /*dc70*/  LOP3.LUT R6, R6, 0x7fffffe, RZ, 0xc0, !PT ;  /* 0x07fffffe06067812 */ /* 0x000fe200078ec0ff */
[----:B------:R-:W-:Y:S01]  /*dc80*/  IMAD.SHL.U32 R4, R0, 0x20, RZ ;  /* 0x0000002000047824 */ /* 0x000fe200078e00ff */
[----:B------:R-:W-:Y:S02]  /*dc90*/  LEA.HI R3, R9, R3, RZ, 0x1d ;  /* 0x0000000309037211 */ /* 0x000fe400078fe8ff */
[----:B------:R-:W-:Y:S01]  /*dca0*/  LOP3.LUT R0, R5, 0xc0, RZ, 0xc0, !PT ;  /* 0x000000c005007812 */ /* 0x000fe200078ec0ff */
[----:B------:R-:W-:Y:S01]  /*dcb0*/  IMAD.SHL.U32 R5, R8, 0x80, RZ ;  /* 0x0000008008057824 */ /* 0x000fe200078e00ff */
[----:B------:R-:W-:Y:S02]  /*dcc0*/  IADD3 R6, R12, -R6, RZ ;  /* 0x800000060c067210 */ /* 0x000fe40007ffe0ff */
[----:B------:R-:W-:-:S02]  /*dcd0*/  LOP3.LUT R4, R4, 0xffffff00, RZ, 0xc0, !PT ;  /* 0xffffff0004047812 */ /* 0x000fc400078ec0ff */
[----:B------:R-:W-:Y:S02]  /*dce0*/  LOP3.LUT R7, R0, 0x18, R7, 0xf8, !PT ;  /* 0x0000001800077812 */ /* 0x000fe400078ef807 */
[----:B------:R-:W-:Y:S01]  /*dcf0*/  SHF.R.U32.HI R9, RZ, 0x3, R0 ;  /* 0x00000003ff097819 */ /* 0x000fe20000011600 */
[----:B------:R-:W-:Y:S01]  /*dd00*/  IMAD R8, R6, 0x20, R4 ;  /* 0x0000002006087824 */ /* 0x000fe200078e0204 */
[----:B------:R-:W-:Y:S02]  /*dd10*/  SHF.R.S32.HI R4, RZ, 0x1f, R3 ;  /* 0x0000001fff047819 */ /* 0x000fe40000011403 */
[----:B------:R-:W-:Y:S02]  /*dd20*/  LOP3.LUT R6, R7, R9, RZ, 0x3c, !PT ;  /* 0x0000000907067212 */ /* 0x000fe400078e3cff */
[----:B------:R-:W-:Y:S02]  /*dd30*/  SHF.L.U32 R7, R3, 0x3, RZ ;  /* 0x0000000303077819 */ /* 0x000fe400000006ff */
[----:B------:R-:W-:-:S02]  /*dd40*/  LEA.HI R3, R4, R3, RZ, 0x2 ;  /* 0x0000000304037211 */ /* 0x000fc400078f10ff */
[----:B------:R-:W-:Y:S02]  /*dd50*/  LOP3.LUT R4, R0, 0x18, R7, 0xf8, !PT ;  /* 0x0000001800047812 */ /* 0x000fe400078ef807 */
[----:B------:R-:W-:Y:S01]  /*dd60*/  LOP3.LUT R5, R5, 0x7ffff000, RZ, 0xc0, !PT ;  /* 0x7ffff00005057812 */ /* 0x000fe200078ec0ff */
[----:B------:R-:W-:Y:S01]  /*dd70*/  IMAD.SHL.U32 R0, R3, 0x400, RZ ;  /* 0x0000040003007824 */ /* 0x000fe200078e00ff */
[----:B------:R-:W-:Y:S02]  /*dd80*/  LOP3.LUT R3, R4, R9, RZ, 0x3c, !PT ;  /* 0x0000000904037212 */ /* 0x000fe400078e3cff */
[----:B------:R-:W-:Y:S02]  /*dd90*/  IADD3 R5, R6, R8, R5 ;  /* 0x0000000806057210 */ /* 0x000fe40007ffe005 */
[----:B------:R-:W-:Y:S02]  /*dda0*/  LOP3.LUT R0, R0, 0x7ffff000, RZ, 0xc0, !PT ;  /* 0x7ffff00000007812 */ /* 0x000fe400078ec0ff */
[----:B------:R-:W-:Y:S01]  /*ddb0*/  SHF.R.U32.HI R15, RZ, 0x10, R75 ;  /* 0x00000010ff0f7819 */ /* 0x000fe2000001164b */
[----:B------:R-:W-:Y:S01]  /*ddc0*/  IMAD.SHL.U32 R37, R5, 0x2, RZ ;  /* 0x0000000205257824 */ /* 0x000fe200078e00ff */
[----:B------:R-:W-:-:S02]  /*ddd0*/  IADD3 R0, R3, R0, R8 ;  /* 0x0000000003007210 */ /* 0x000fc40007ffe008 */
[----:B------:R-:W-:Y:S01]  /*dde0*/  SHF.R.U32.HI R3, RZ, 0x10, R79 ;  /* 0x00000010ff037819 */ /* 0x000fe2000001164f */
[----:B------:R-:W-:Y:S01]  /*ddf0*/  HADD2.F32 R42, -RZ, R15.H0_H0 ;  /* 0x2000000fff2a7230 */ /* 0x000fe20000004100 */
[----:B------:R-:W-:Y:S01]  /*de00*/  SHF.L.U32 R33, R0, 0x1, RZ ;  /* 0x0000000100217819 */ /* 0x000fe200000006ff */
[----:B------:R-:W1:Y:S01]  /*de10*/  LDS.128 R4, [R37+0x6080] ;  /* 0x0060800025047984 */ /* 0x000e620000000c00 */
[--C-:B------:R-:W-:Y:S01]  /*de20*/  HADD2.F32 R0, -RZ, R100.reuse.H0_H0 ;  /* 0x20000064ff007230 */ /* 0x100fe20000004100 */
[----:B------:R-:W-:Y:S01]  /*de30*/  SHF.R.U32.HI R16, RZ, 0x10, R77 ;  /* 0x00000010ff107819 */ /* 0x000fe2000001164d */
[----:B------:R-:W-:Y:S01]  /*de40*/  HADD2.F32 R18, -RZ, R3.H0_H0 ;  /* 0x20000003ff127230 */ /* 0x000fe20000004100 */
[----:B------:R-:W2:Y:S01]  /*de50*/  LDS.128 R8, [R33+0x6080] ;  /* 0x0060800021087984 */ /* 0x000ea20000000c00 */
[----:B------:R-:W-:Y:S01]  /*de60*/  HADD2.F32 R3, -RZ, R100.H1_H1 ;  /* 0x30000064ff037230 */ /* 0x000fe20000004100 */
[----:B------:R-:W-:Y:S01]  /*de70*/  SHF.R.U32.HI R17, RZ, 0x10, R73 ;  /* 0x00000010ff117819 */ /* 0x000fe20000011649 */
[----:B------:R-:W-:Y:S01]  /*de80*/  HADD2.F32 R15, -RZ, R16.H0_H0 ;  /* 0x20000010ff0f7230 */ /* 0x000fe20000004100 */
[----:B------:R-:W-:-:S02]  /*de90*/  SHF.R.U64 R29, R76, 0x10, R77 ;  /* 0x000000104c1d7819 */ /* 0x000fc4000000124d */
[----:B------:R-:W-:Y:S01]  /*dea0*/  SHF.R.U64 R35, R78, 0x10, R79 ;  /* 0x000000104e237819 */ /* 0x000fe2000000124f */
[----:B------:R-:W-:Y:S01]  /*deb0*/  HADD2.F32 R41, -RZ, R17.H0_H0 ;  /* 0x20000011ff297230 */ /* 0x000fe20000004100 */
[----:B------:R-:W-:Y:S02]  /*dec0*/  SHF.R.U64 R38, R72, 0x10, R73 ;  /* 0x0000001048267819 */ /* 0x000fe40000001249 */
[----:B------:R-:W-:-:S03]  /*ded0*/  SHF.R.U64 R39, R74, 0x10, R75 ;  /* 0x000000104a277819 */ /* 0x000fc6000000124b */
[----:B------:R-:W-:Y:S02]  /*dee0*/  HADD2.F32 R38, -RZ, R38.H0_H0 ;  /* 0x20000026ff267230 */ /* 0x000fe40000004100 */
[----:B-1----:R-:W-:Y:S02]  /*def0*/  HADD2.F32 R20, -RZ, R7.H0_H0 ;  /* 0x20000007ff147230 */ /* 0x002fe40000004100 */
[--C-:B------:R-:W-:Y:S02]  /*df00*/  HADD2.F32 R22, -RZ, R5.reuse.H0_H0 ;  /* 0x20000005ff167230 */ /* 0x100fe40000004100 */
[----:B------:R-:W-:Y:S02]  /*df10*/  HADD2.F32 R21, -RZ, R5.H1_H1 ;  /* 0x30000005ff157230 */ /* 0x000fe40000004100 */
[--C-:B------:R-:W-:Y:S02]  /*df20*/  HADD2.F32 R24, -RZ, R4.reuse.H0_H0 ;  /* 0x20000004ff187230 */ /* 0x100fe40000004100 */
[----:B------:R-:W-:-:S02]  /*df30*/  HADD2.F32 R26, -RZ, R4.H1_H1 ;  /* 0x30000004ff1a7230 */ /* 0x000fc40000004100 */
[--C-:B--2---:R-:W-:Y:S02]  /*df40*/  HADD2.F32 R5, -RZ, R11.reuse.H0_H0 ;  /* 0x2000000bff057230 */ /* 0x104fe40000004100 */
[----:B------:R-:W-:Y:S02]  /*df50*/  HADD2.F32 R4, -RZ, R11.H1_H1 ;  /* 0x3000000bff047230 */ /* 0x000fe40000004100 */
[--C-:B------:R-:W-:Y:S01]  /*df60*/  HADD2.F32 R11, -RZ, R8.reuse.H0_H0 ;  /* 0x20000008ff0b7230 */ /* 0x100fe20000004100 */
[----:B------:R-:W-:Y:S01]  /*df70*/  FMUL.FTZ R34, R5, R0 ;  /* 0x0000000005227220 */ /* 0x000fe20000410000 */
[----:B------:R-:W-:Y:S01]  /*df80*/  HADD2.F32 R14, -RZ, R8.H1_H1 ;  /* 0x30000008ff0e7230 */ /* 0x000fe20000004100 */
[----:B------:R-:W-:Y:S01]  /*df90*/  FMUL.FTZ R31, R4, R18 ;  /* 0x00000012041f7220 */ /* 0x000fe20000410000 */
[--C-:B------:R-:W-:Y:S02]  /*dfa0*/  HADD2.F32 R8, -RZ, R10.reuse.H0_H0 ;  /* 0x2000000aff087230 */ /* 0x100fe40000004100 */
[----:B------:R-:W-:-:S02]  /*dfb0*/  HADD2.F32 R13, -RZ, R10.H1_H1 ;  /* 0x3000000aff0d7230 */ /* 0x000fc40000004100 */
[----:B------:R-:W-:Y:S01]  /*dfc0*/  HADD2.F32 R19, -RZ, R7.H1_H1 ;  /* 0x30000007ff137230 */ /* 0x000fe20000004100 */
[----:B------:R-:W-:Y:S01]  /*dfd0*/  FMUL.FTZ R7, R20, R0 ;  /* 0x0000000014077220 */ /* 0x000fe20000410000 */
[----:B------:R-:W-:Y:S02]  /*dfe0*/  HADD2.F32 R10, -RZ, R101.H0_H0 ;  /* 0x20000065ff0a7230 */ /* 0x000fe40000004100 */
[--C-:B------:R-:W-:Y:S01]  /*dff0*/  HADD2.F32 R23, -RZ, R6.reuse.H0_H0 ;  /* 0x20000006ff177230 */ /* 0x100fe20000004100 */
[----:B------:R-:W-:Y:S01]  /*e000*/  FMUL.FTZ R0, R19, R18 ;  /* 0x0000001213007220 */ /* 0x000fe20000410000 */
[----:B------:R-:W-:Y:S01]  /*e010*/  HADD2.F32 R25, -RZ, R6.H1_H1 ;  /* 0x30000006ff197230 */ /* 0x000fe20000004100 */
[----:B------:R-:W-:Y:S01]  /*e020*/  FFMA.FTZ R40, R5, R10, R7 ;  /* 0x0000000a05287223 */ /* 0x000fe20000010007 */
[--C-:B------:R-:W-:Y:S01]  /*e030*/  HADD2.F32 R6, -RZ, R9.reuse.H0_H0 ;  /* 0x20000009ff067230 */ /* 0x100fe20000004100 */
[-C--:B------:R-:W-:Y:S01]  /*e040*/  FMUL.FTZ R5, R22, R3.reuse ;  /* 0x0000000316057220 */ /* 0x080fe20000410000 */
[--C-:B------:R-:W-:Y:S01]  /*e050*/  HADD2.F32 R7, -RZ, R102.reuse.H0_H0 ;  /* 0x20000066ff077230 */ /* 0x100fe20000004100 */
[----:B------:R-:W-:Y:S01]  /*e060*/  FFMA.FTZ R36, R4, R42, R0 ;  /* 0x0000002a04247223 */ /* 0x000fe20000010000 */
[----:B------:R-:W-:Y:S01]  /*e070*/  HADD2.F32 R9, -RZ, R9.H1_H1 ;  /* 0x30000009ff097230 */ /* 0x000fe20000004100 */
[C---:B------:R-:W-:Y:S01]  /*e080*/  FMUL.FTZ R27, R6.reuse, R3 ;  /* 0x00000003061b7220 */ /* 0x040fe20000410000 */
[----:B------:R-:W-:Y:S01]  /*e090*/  HADD2.F32 R3, -RZ, R101.H1_H1 ;  /* 0x30000065ff037230 */ /* 0x000fe20000004100 */
[----:B------:R-:W-:Y:S01]  /*e0a0*/  FFMA.FTZ R32, R6, R7, R5 ;  /* 0x0000000706207223 */ /* 0x000fe20000010005 */
[----:B------:R-:W-:Y:S01]  /*e0b0*/  HADD2.F32 R6, -RZ, R103.H0_H0 ;  /* 0x20000067ff067230 */ /* 0x000fe20000004100 */
[----:B------:R-:W-:Y:S01]  /*e0c0*/  FMUL.FTZ R4, R21, R15 ;  /* 0x0000000f15047220 */ /* 0x000fe20000410000 */
[----:B------:R-:W-:Y:S01]  /*e0d0*/  HADD2.F32 R0, -RZ, R102.H1_H1 ;  /* 0x30000066ff007230 */ /* 0x000fe20000004100 */
[----:B------:R-:W-:-:S02]  /*e0e0*/  FMUL.FTZ R5, R24, R3 ;  /* 0x0000000318057220 */ /* 0x000fc40000410000 */
[----:B------:R-:W-:Y:S01]  /*e0f0*/  FFMA.FTZ R30, R9, R41, R4 ;  /* 0x00000029091e7223 */ /* 0x000fe20000010004 */
[----:B------:R-:W-:Y:S01]  /*e100*/  HADD2.F32 R4, -RZ, R103.H1_H1 ;  /* 0x30000067ff047230 */ /* 0x000fe20000004100 */
[----:B------:R-:W-:Y:S01]  /*e110*/  FFMA.FTZ R28, R11, R6, R5 ;  /* 0x000000060b1c7223 */ /* 0x000fe20000010005 */
[----:B------:R-:W-:Y:S01]  /*e120*/  HADD2.F32 R5, -RZ, R29.H0_H0 ;  /* 0x2000001dff057230 */ /* 0x000fe20000004100 */
[----:B------:R-:W-:Y:S01]  /*e130*/  FMUL.FTZ R18, R9, R15 ;  /* 0x0000000f09127220 */ /* 0x000fe20000410000 */
[----:B------:R-:W-:Y:S01]  /*e140*/  HADD2.F32 R9, -RZ, R35.H0_H0 ;  /* 0x20000023ff097230 */ /* 0x000fe20000004100 */
[----:B------:R-:W-:Y:S01]  /*e150*/  FMUL.FTZ R16, R11, R3 ;  /* 0x000000030b107220 */ /* 0x000fe20000410000 */
[----:B------:R-:W-:Y:S01]  /*e160*/  HADD2.F32 R35, -RZ, R39.H0_H0 ;  /* 0x20000027ff237230 */ /* 0x000fe20000004100 */
        /* <DEDUP_REMOVED lines=27> */
.L_x_449:
[----:B------:R-:W-:Y:S05]  /*e320*/  BSYNC B0 ;  /* 0x0000000000007941 */ /* 0x000fea0003800000 */
.L_x_448:
[----:B------:R-:W-:-:S04]  /*e330*/  IADD3 R0, R61, 0x20, RZ ;  /* 0x000000203d007810 */ /* 0x000fc80007ffe0ff */
[----:B------:R-:W-:-:S13]  /*e340*/  ISETP.GE.AND P0, PT, R0, c[0x0][0x27c], PT ;  /* 0x00009f0000007a0c */ /* 0x000fda0003f06270 */
[----:B------:R-:W-:Y:S05]  /*e350*/  @P0 BRA `(.L_x_425) ;  /* 0x0000074000000947 */ /* 0x000fea0003800000 */
[----:B------:R-:W-:Y:S01]  /*e360*/  SHF.R.S32.HI R3, RZ, 0x1f, R0 ;  /* 0x0000001fff037819 */ /* 0x000fe20000011400 */
[----:B-1----:R-:W-:Y:S01]  /*e370*/  IMAD.MOV.U32 R10, RZ, RZ, c[0x0][0x27c] ;  /* 0x00009f00ff0a7624 */ /* 0x002fe200078e00ff */
[----:B------:R-:W-:Y:S02]  /*e380*/  SHF.R.S32.HI R4, RZ, 0x1f, R12 ;  /* 0x0000001fff047819 */ /* 0x000fe4000001140c */
[----:B------:R-:W-:Y:S02]  /*e390*/  LEA.HI R5, R12, R12, RZ, 0x1 ;  /* 0x0000000c0c057211 */ /* 0x000fe400078f08ff */
[CC--:B------:R-:W-:Y:S02]  /*e3a0*/  LEA.HI R7, R3.reuse, R0.reuse, RZ, 0x3 ;  /* 0x0000000003077211 */ /* 0x0c0fe400078f18ff */
[----:B------:R-:W-:Y:S02]  /*e3b0*/  LEA.HI R9, R3, R0, RZ, 0x5 ;  /* 0x0000000003097211 */ /* 0x000fe400078f28ff */
[----:B------:R-:W-:Y:S01]  /*e3c0*/  LEA.HI R0, R4, R12, RZ, 0x3 ;  /* 0x0000000c04007211 */ /* 0x000fe200078f18ff */
[C---:B------:R-:W-:Y:S01]  /*e3d0*/  IMAD.SHL.U32 R4, R5.reuse, 0x20, RZ ;  /* 0x0000002005047824 */ /* 0x040fe200078e00ff */
[----:B------:R-:W-:-:S02]  /*e3e0*/  LOP3.LUT R3, R5, 0x7fffffe, RZ, 0xc0, !PT ;  /* 0x07fffffe05037812 */ /* 0x000fc400078ec0ff */
[--C-:B------:R-:W-:Y:S01]  /*e3f0*/  SHF.R.S32.HI R6, RZ, 0x3, R7.reuse ;  /* 0x00000003ff067819 */ /* 0x100fe20000011407 */
[----:B------:R-:W-:Y:S01]  /*e400*/  IMAD.SHL.U32 R5, R0, 0x20, RZ ;  /* 0x0000002000057824 */ /* 0x000fe200078e00ff */
[----:B------:R-:W-:Y:S02]  /*e410*/  LOP3.LUT R0, R4, 0xc0, RZ, 0xc0, !PT ;  /* 0x000000c004007812 */ /* 0x000fe400078ec0ff */
[----:B------:R-:W-:Y:S02]  /*e420*/  IADD3 R8, R12, -R3, RZ ;  /* 0x800000030c087210 */ /* 0x000fe40007ffe0ff */
[----:B------:R-:W-:Y:S01]  /*e430*/  LOP3.LUT R4, R5, 0xffffff00, RZ, 0xc0, !PT ;  /* 0xffffff0005047812 */ /* 0x000fe200078ec0ff */
[----:B------:R-:W-:Y:S01]  /*e440*/  IMAD.SHL.U32 R5, R9, 0x80, RZ ;  /* 0x0000008009057824 */ /* 0x000fe200078e00ff */
[----:B------:R-:W-:Y:S02]  /*e450*/  LEA.HI R3, R10, R6, RZ, 0x1d ;  /* 0x000000060a037211 */ /* 0x000fe400078fe8ff */
[----:B------:R-:W-:Y:S01]  /*e460*/  LOP3.LUT R6, R0, 0x18, R7, 0xf8, !PT ;  /* 0x0000001800067812 */ /* 0x000fe200078ef807 */
[----:B------:R-:W-:Y:S01]  /*e470*/  IMAD R8, R8, 0x20, R4 ;  /* 0x0000002008087824 */ /* 0x000fe200078e0204 */
[----:B------:R-:W-:-:S02]  /*e480*/  SHF.R.U32.HI R9, RZ, 0x3, R0 ;  /* 0x00000003ff097819 */ /* 0x000fc40000011600 */
[----:B------:R-:W-:Y:S02]  /*e490*/  SHF.R.S32.HI R4, RZ, 0x1f, R3 ;  /* 0x0000001fff047819 */ /* 0x000fe40000011403 */
[----:B------:R-:W-:Y:S02]  /*e4a0*/  LOP3.LUT R7, R5, 0x7ffff000, RZ, 0xc0, !PT ;  /* 0x7ffff00005077812 */ /* 0x000fe400078ec0ff */
[----:B------:R-:W-:Y:S02]  /*e4b0*/  LOP3.LUT R5, R6, R9, RZ, 0x3c, !PT ;  /* 0x0000000906057212 */ /* 0x000fe400078e3cff */
[----:B------:R-:W-:Y:S02]  /*e4c0*/  SHF.L.U32 R6, R3, 0x3, RZ ;  /* 0x0000000303067819 */ /* 0x000fe400000006ff */
[----:B------:R-:W-:Y:S02]  /*e4d0*/  LEA.HI R3, R4, R3, RZ, 0x2 ;  /* 0x0000000304037211 */ /* 0x000fe400078f10ff */
[----:B------:R-:W-:-:S02]  /*e4e0*/  LOP3.LUT R4, R0, 0x18, R6, 0xf8, !PT ;  /* 0x0000001800047812 */ /* 0x000fc400078ef806 */
[----:B------:R-:W-:Y:S01]  /*e4f0*/  IADD3 R5, R5, R8, R7 ;  /* 0x0000000805057210 */ /* 0x000fe20007ffe007 */
[----:B------:R-:W-:Y:S01]  /*e500*/  IMAD.SHL.U32 R0, R3, 0x400, RZ ;  /* 0x0000040003007824 */ /* 0x000fe200078e00ff */
[----:B------:R-:W-:Y:S02]  /*e510*/  LOP3.LUT R3, R4, R9, RZ, 0x3c, !PT ;  /* 0x0000000904037212 */ /* 0x000fe400078e3cff */
[----:B------:R-:W-:Y:S01]  /*e520*/  SHF.R.U32.HI R14, RZ, 0x10, R87 ;  /* 0x00000010ff0e7819 */ /* 0x000fe20000011657 */
[----:B------:R-:W-:Y:S01]  /*e530*/  IMAD.SHL.U32 R36, R5, 0x2, RZ ;  /* 0x0000000205247824 */ /* 0x000fe200078e00ff */
[----:B------:R-:W-:Y:S02]  /*e540*/  LOP3.LUT R0, R0, 0x7ffff000, RZ, 0xc0, !PT ;  /* 0x7ffff00000007812 */ /* 0x000fe400078ec0ff */
[----:B------:R-:W-:Y:S01]  /*e550*/  SHF.R.U32.HI R15, RZ, 0x10, R81 ;  /* 0x00000010ff0f7819 */ /* 0x000fe20000011651 */
[----:B------:R-:W-:Y:S01]  /*e560*/  HADD2.F32 R41, -RZ, R14.H0_H0 ;  /* 0x2000000eff297230 */ /* 0x000fe20000004100 */
[----:B------:R-:W-:Y:S01]  /*e570*/  IADD3 R0, R3, R0, R8 ;  /* 0x0000000003007210 */ /* 0x000fe20007ffe008 */
[----:B------:R-:W1:Y:S01]  /*e580*/  LDS.128 R4, [R36+0x6080] ;  /* 0x0060800024047984 */ /* 0x000e620000000c00 */
[----:B------:R-:W-:Y:S01]  /*e590*/  SHF.R.U32.HI R3, RZ, 0x10, R83 ;  /* 0x00000010ff037819 */ /* 0x000fe20000011653 */
[----:B------:R-:W-:Y:S01]  /*e5a0*/  HADD2.F32 R15, -RZ, R15.H0_H0 ;  /* 0x2000000fff0f7230 */ /* 0x000fe20000004100 */
[----:B------:R-:W-:Y:S01]  /*e5b0*/  SHF.L.U32 R32, R0, 0x1, RZ ;  /* 0x0000000100207819 */ /* 0x000fe200000006ff */
[----:B------:R-:W-:Y:S01]  /*e5c0*/  HADD2.F32 R0, -RZ, R105.H0_H0 ;  /* 0x20000069ff007230 */ /* 0x000fe20000004100 */
[----:B------:R-:W-:Y:S01]  /*e5d0*/  SHF.R.U32.HI R16, RZ, 0x10, R85 ;  /* 0x00000010ff107819 */ /* 0x000fe20000011655 */
[----:B------:R-:W-:Y:S01]  /*e5e0*/  HADD2.F32 R17, -RZ, R3.H0_H0 ;  /* 0x20000003ff117230 */ /* 0x000fe20000004100 */
[----:B------:R-:W-:Y:S01]  /*e5f0*/  SHF.R.U64 R28, R80, 0x10, R81 ;  /* 0x00000010501c7819 */ /* 0x000fe20000001251 */
[----:B------:R-:W2:Y:S01]  /*e600*/  LDS.128 R8, [R32+0x6080] ;  /* 0x0060800020087984 */ /* 0x000ea20000000c00 */
[----:B------:R-:W-:Y:S01]  /*e610*/  HADD2.F32 R3, -RZ, R105.H1_H1 ;  /* 0x30000069ff037230 */ /* 0x000fe20000004100 */
[----:B------:R-:W-:Y:S01]  /*e620*/  SHF.R.U64 R34, R82, 0x10, R83 ;  /* 0x0000001052227819 */ /* 0x000fe20000001253 */
[----:B------:R-:W-:Y:S01]  /*e630*/  HADD2.F32 R40, -RZ, R16.H0_H0 ;  /* 0x20000010ff287230 */ /* 0x000fe20000004100 */
[----:B------:R-:W-:-:S02]  /*e640*/  SHF.R.U64 R37, R84, 0x10, R85 ;  /* 0x0000001054257819 */ /* 0x000fc40000001255 */
        /* <DEDUP_REMOVED lines=18> */
[----:B------:R-:W-:Y:S02]  /*e770*/  HADD2.F32 R10, -RZ, R106.H0_H0 ;  /* 0x2000006aff0a7230 */ /* 0x000fe40000004100 */
[--C-:B------:R-:W-:Y:S01]  /*e780*/  HADD2.F32 R22, -RZ, R6.reuse.H0_H0 ;  /* 0x20000006ff167230 */ /* 0x100fe20000004100 */
[----:B------:R-:W-:Y:S01]  /*e790*/  FMUL.FTZ R0, R18, R17 ;  /* 0x0000001112007220 */ /* 0x000fe20000410000 */
[----:B------:R-:W-:Y:S01]  /*e7a0*/  HADD2.F32 R24, -RZ, R6.H1_H1 ;  /* 0x30000006ff187230 */ /* 0x000fe20000004100 */
[----:B------:R-:W-:Y:S01]  /*e7b0*/  FFMA.FTZ R39, R5, R10, R7 ;  /* 0x0000000a05277223 */ /* 0x000fe20000010007 */
[----:B------:R-:W-:Y:S01]  /*e7c0*/  HADD2.F32 R6, -RZ, R9.H0_H0 ;  /* 0x20000009ff067230 */ /* 0x000fe20000004100 */
[----:B------:R-:W-:Y:S01]  /*e7d0*/  FMUL.FTZ R5, R21, R3 ;  /* 0x0000000315057220 */ /* 0x000fe20000410000 */
[----:B------:R-:W-:Y:S01]  /*e7e0*/  HADD2.F32 R7, -RZ, R107.H0_H0 ;  /* 0x2000006bff077230 */ /* 0x000fe20000004100 */
        /* <DEDUP_REMOVED lines=9> */
[----:B------:R-:W-:Y:S02]  /*e880*/  FMUL.FTZ R17, R9, R15 ;  /* 0x0000000f09117220 */ /* 0x000fe40000410000 */
[----:B------:R-:W-:Y:S01]  /*e890*/  FFMA.FTZ R27, R11, R6, R5 ;  /* 0x000000060b1b7223 */ /* 0x000fe20000010005 */
[----:B------:R-:W-:Y:S01]  /*e8a0*/  HADD2.F32 R5, -RZ, R28.H0_H0 ;  /* 0x2000001cff057230 */ /* 0x000fe20000004100 */
[----:B------:R-:W-:Y:S01]  /*e8b0*/  FFMA.FTZ R29, R9, R40, R4 ;  /* 0x00000028091d7223 */ /* 0x000fe20000010004 */
[----:B------:R-:W-:Y:S01]  /*e8c0*/  HADD2.F32 R4, -RZ, R108.H1_H1 ;  /* 0x3000006cff047230 */ /* 0x000fe20000004100 */
        /* <DEDUP_REMOVED lines=29> */
.L_x_425:
[----:B------:R-:W-:Y:S05]  /*eaa0*/  BSYNC B2 ;  /* 0x0000000000027941 */ /* 0x000fea0003800000 */
.L_x_407:
[----:B------:R-:W-:Y:S01]  /*eab0*/  LOP3.LUT R0, R114, 0xfffffff8, RZ, 0xc0, !PT ;  /* 0xfffffff872007812 */ /* 0x000fe200078ec0ff */
[----:B------:R-:W-:Y:S01]  /*eac0*/  IMAD.MOV.U32 R245, RZ, RZ, R119 ;  /* 0x000000fffff57224 */ /* 0x000fe200078e0077 */
[----:B------:R-:W-:Y:S01]  /*ead0*/  SHF.R.S32.HI R3, RZ, 0x1f, R104 ;  /* 0x0000001fff037819 */ /* 0x000fe20000011468 */
[----:B-1----:R-:W-:Y:S01]  /*eae0*/  IMAD.WIDE.U32 R6, R121, c[0x0][0x208], RZ ;  /* 0x0000820079067a25 */ /* 0x002fe200078e00ff */
[----:B------:R-:W-:Y:S01]  /*eaf0*/  LEA.HI R10, R92, R92, RZ, 0x1 ;  /* 0x0000005c5c0a7211 */ /* 0x000fe200078f08ff */
[----:B------:R-:W-:-:S04]  /*eb00*/  DEPBAR.LE SB0, 0x0 ;  /* 0x000080000000791a */ /* 0x000fc80000000000 */
[----:B------:R-:W-:Y:S01]  /*eb10*/  IMAD.IADD R9, R131, 0x1, -R0 ;  /* 0x0000000183097824 */ /* 0x000fe200078e0a00 */
[----:B------:R-:W-:Y:S01]  /*eb20*/  LOP3.LUT R0, R109, 0x7fffffe, RZ, 0xc0, !PT ;  /* 0x07fffffe6d007812 */ /* 0x000fe200078ec0ff */
[----:B------:R-:W-:Y:S01]  /*eb30*/  IMAD.MOV.U32 R244, RZ, RZ, R118 ;  /* 0x000000fffff47224 */ /* 0x000fe200078e0076 */
[----:B------:R-:W-:Y:S01]  /*eb40*/  LEA.HI R12, R3, R104, RZ, 0x3 ;  /* 0x00000068030c7211 */ /* 0x000fe200078f18ff */
[----:B------:R-:W-:Y:S01]  /*eb50*/  IMAD.MOV.U32 R244, RZ, RZ, R246 ;  /* 0x000000fffff47224 */ /* 0x000fe200078e00f6 */
[----:B------:R-:W-:Y:S01]  /*eb60*/  LEA.HI R8, R9, R9, RZ, 0x1 ;  /* 0x0000000909087211 */ /* 0x000fe200078f08ff */
[----:B------:R-:W-:Y:S01]  /*eb70*/  IMAD.IADD R119, R104, 0x1, -R0 ;  /* 0x0000000168777824 */ /* 0x000fe200078e0a00 */
[----:B------:R-:W-:Y:S01]  /*eb80*/  ISETP.GT.AND P2, PT, R131, 0x3f, PT ;  /* 0x0000003f8300780c */ /* 0x000fe20003f44270 */
[----:B------:R-:W-:Y:S01]  /*eb90*/  IMAD R0, R110, c[0x0][0x208], RZ ;  /* 0x000082006e007a24 */ /* 0x000fe200078e02ff */
[----:B------:R-:W-:Y:S01]  /*eba0*/  SHF.R.S32.HI R11, RZ, 0x1, R8 ;  /* 0x00000001ff0b7819 */ /* 0x000fe20000011408 */
[----:B------:R-:W-:Y:S01]  /*ebb0*/  IMAD.SHL.U32 R13, R112, 0x8, RZ ;  /* 0x00000008700d7824 */ /* 0x000fe200078e00ff */
[----:B------:R-:W-:Y:S01]  /*ebc0*/  LOP3.LUT R130, R130, 0xffffffbf, RZ, 0xc0, !PT ;  /* 0xffffffbf82827812 */ /* 0x000fe200078ec0ff */
[----:B------:R-:W-:Y:S01]  /*ebd0*/  IMAD R3, R121, c[0x0][0x20c], R0 ;  /* 0x0000830079037a24 */ /* 0x000fe200078e0200 */
[----:B------:R-:W-:Y:S01]  /*ebe0*/  BAR.SYNC.DEFER_BLOCKING 0x0 ;  /* 0x0000000000007b1d */ /* 0x000fe20000010000 */
[C---:B------:R-:W-:Y:S01]  /*ebf0*/  IMAD.SHL.U32 R0, R11.reuse, 0x40, RZ ;  /* 0x000000400b007824 */ /* 0x040fe200078e00ff */
[----:B------:R-:W-:Y:S01]  /*ec00*/  LOP3.LUT P1, RZ, R11, 0x2, RZ, 0xc0, !PT ;  /* 0x000000020bff7812 */ /* 0x000fe2000782c0ff */
[----:B------:R-:W-:-:S03]  /*ec10*/  IMAD.WIDE.U32 R4, R6, 0x30, R244 ;  /* 0x0000003006047825 */ /* 0x000fc600078e00f4 */
[----:B------:R-:W-:Y:S01]  /*ec20*/  LOP3.LUT R0, R0, 0xc0, RZ, 0xc0, !PT ;  /* 0x000000c000007812 */ /* 0x000fe200078ec0ff */
[----:B------:R-:W-:Y:S01]  /*ec30*/  IMAD.IADD R6, R7, 0x1, R3 ;  /* 0x0000000107067824 */ /* 0x000fe200078e0203 */
[----:B------:R-:W-:Y:S01]  /*ec40*/  LOP3.LUT R3, R10, 0xfffffffe, RZ, 0xc0, !PT ;  /* 0xfffffffe0a037812 */ /* 0x000fe200078ec0ff */
[----:B------:R-:W-:Y:S01]  /*ec50*/  IMAD.SHL.U32 R222, R222, 0x2, RZ ;  /* 0x00000002dede7824 */ /* 0x000fe200078e00ff */
[----:B------:R-:W-:Y:S01]  /*ec60*/  LOP3.LUT R7, R8, 0x3fffffe, RZ, 0xc0, !PT ;  /* 0x03fffffe08077812 */ /* 0x000fe200078ec0ff */
[----:B------:R-:W-:Y:S01]  /*ec70*/  IMAD R10, R6, 0x30, RZ ;  /* 0x00000030060a7824 */ /* 0x000fe200078e02ff */
[----:B------:R-:W-:Y:S01]  /*ec80*/  LOP3.LUT R8, R0, 0x8, R13, 0xf8, !PT ;  /* 0x0000000800087812 */ /* 0x000fe200078ef80d */
[----:B------:R-:W-:Y:S01]  /*ec90*/  IMAD.IADD R6, R92, 0x1, -R3 ;  /* 0x000000015c067824 */ /* 0x000fe200078e0a03 */
[----:B------:R-:W-:Y:S01]  /*eca0*/  SHF.R.U32.HI R0, RZ, 0x3, R0 ;  /* 0x00000003ff007819 */ /* 0x000fe20000011600 */
[----:B------:R-:W-:Y:S01]  /*ecb0*/  IMAD.IADD R3, R9, 0x1, -R7 ;  /* 0x0000000109037824 */ /* 0x000fe200078e0a07 */
[----:B------:R-:W-:Y:S01]  /*ecc0*/  LEA R22, P0, R4, c[0x0][0x1f8], 0x1 ;  /* 0x00007e0004167a11 */ /* 0x000fe200078008ff */
[----:B------:R-:W-:Y:S01]  /*ecd0*/  STL.64 [R1+0x38], R244 ;  /* 0x000038f401007387 */ /* 0x000fe20000100a00 */
[----:B------:R-:W-:Y:S01]  /*ece0*/  LOP3.LUT R7, R8, R0, RZ, 0x3c, !PT ;  /* 0x0000000008077212 */ /* 0x000fe200078e3cff */
[----:B------:R-:W-:Y:S01]  /*ecf0*/  IMAD.IADD R0, R5, 0x1, R10 ;  /* 0x0000000105007824 */ /* 0x000fe200078e020a */
[----:B------:R-:W-:Y:S01]  /*ed00*/  @P2 LOP3.LUT R130, R130, 0x40, RZ, 0xfc, !PT ;  /* 0x0000004082822812 */ /* 0x000fe200078efcff */
[----:B------:R-:W-:-:S02]  /*ed10*/  IMAD R3, R6, 0x8, R3 ;  /* 0x0000000806037824 */ /* 0x000fc400078e0203 */
[----:B------:R-:W-:Y:S01]  /*ed20*/  IMAD.SHL.U32 R5, R111, 0x40, RZ ;  /* 0x000000406f057824 */ /* 0x000fe200078e00ff */
[----:B------:R-:W-:Y:S01]  /*ed30*/  LEA.HI.X R23, R4, c[0x0][0x1fc], R0, 0x1, P0 ;  /* 0x00007f0004177a11 */ /* 0x000fe200000f0c00 */
[----:B------:R-:W-:Y:S01]  /*ed40*/  IMAD.U32 R0, R3, 0x20, R7 ;  /* 0x0000002003007824 */ /* 0x000fe200078e0007 */
[----:B------:R-:W-:Y:S01]  /*ed50*/  STL [R1+0x20], R130 ;  /* 0x0000208201007387 */ /* 0x000fe20000100800 */
[----:B------:R-:W-:Y:S01]  /*ed60*/  IMAD.SHL.U32 R4, R6, 0x8, RZ ;  /* 0x0000000806047824 */ /* 0x000fe200078e00ff */
[----:B------:R-:W-:Y:S01]  /*ed70*/  LOP3.LUT R3, R5, 0xc0, RZ, 0xc0, !PT ;  /* 0x000000c005037812 */ /* 0x000fe200078ec0ff */
[----:B------:R-:W-:Y:S01]  /*ed80*/  IMAD.SHL.U32 R208, R0, 0x2, RZ ;  /* 0x0000000200d07824 */ /* 0x000fe200078e00ff */
[----:B------:R-:W-:Y:S01]  /*ed90*/  SEL R6, RZ, 0x2, P3 ;  /* 0x00000002ff067807 */ /* 0x000fe20001800000 */
[----:B------:R-:W-:Y:S01]  /*eda0*/  IMAD.SHL.U32 R5, R12, 0x20, RZ ;  /* 0x000000200c057824 */ /* 0x000fe200078e00ff */
[----:B------:R-:W-:Y:S02]  /*edb0*/  LOP3.LUT R4, R3, 0x8, R4, 0xf8, !PT ;  /* 0x0000000803047812 */ /* 0x000fe400078ef804 */
[----:B------:R-:W-:Y:S01]  /*edc0*/  SHF.R.U32.HI R3, RZ, 0x3, R3 ;  /* 0x00000003ff037819 */ /* 0x000fe20000011603 */
[----:B------:R-:W-:Y:S01]  /*edd0*/  IMAD.IADD R25, R6, 0x1, R113 ;  /* 0x0000000106197824 */ /* 0x000fe200078e0271 */
[----:B------:R-:W-:Y:S01]  /*ede0*/  IADD3 R0, R208, 0x3c80, RZ ;  /* 0x00003c80d0007810 */ /* 0x000fe20007ffe0ff */
[----:B------:R-:W-:Y:S01]  /*edf0*/  LDSM.16.M88.4 R36, [R208+0x3c80] ;  /* 0x003c8000d024783b */ /* 0x000fe20000000200 */
[----:B------:R-:W-:Y:S01]  /*ee00*/  LOP3.LUT R117, R4, R3, RZ, 0x3c, !PT ;  /* 0x0000000304757212 */ /* 0x000fe200078e3cff */
[----:B------:R-:W-:Y:S01]  /*ee10*/  @!P2 IMAD.MOV.U32 R3, RZ, RZ, c[0x0][0x208] ;  /* 0x00008200ff03a624 */ /* 0x000fe200078e00ff */
[----:B------:R-:W-:Y:S01]  /*ee20*/  LOP3.LUT R118, R5, 0xffffff00, RZ, 0xc0, !PT ;  /* 0xffffff0005767812 */ /* 0x000fe200078ec0ff */
[----:B------:R-:W-:Y:S01]  /*ee30*/  @!P2 IMAD.MOV.U32 R5, RZ, RZ, c[0x0][0x20c] ;  /* 0x00008300ff05a624 */ /* 0x000fe200078e00ff */
[----:B------:R-:W-:Y:S01]  /*ee40*/  SEL R4, RZ, 0x4, P4 ;  /* 0x00000004ff047807 */ /* 0x000fe20002000000 */
[----:B------:R-:W-:Y:S01]  /*ee50*/  LDSM.16.M88.4 R32, [R208+0x4080] ;  /* 0x00408000d020783b */ /* 0x000fe20000000200 */
[----:B------:R-:W-:-:S02]  /*ee60*/  IADD3 R213, R208, 0x3ca0, RZ ;  /* 0x00003ca0d0d57810 */ /* 0x000fc40007ffe0ff */
[----:B------:R-:W-:Y:S01]  /*ee70*/  @P1 IADD3 R213, R0, -0x20, RZ ;  /* 0xffffffe000d51810 */ /* 0x000fe20007ffe0ff */
[----:B------:R-:W-:Y:S01]  /*ee80*/  IMAD R0, R123, 0x200, R118 ;  /* 0x000002007b007824 */ /* 0x000fe200078e0276 */
[----:B------:R-:W-:Y:S01]  /*ee90*/  @!P2 LEA R20, P0, R3, R22, 0x6 ;  /* 0x000000160314a211 */ /* 0x000fe200078030ff */
[----:B------:R-:W-:Y:S01]  /*eea0*/  IMAD.IADD R24, R4, 0x1, R25 ;  /* 0x0000000104187824 */ /* 0x000fe200078e0219 */
[----:B------:R-:W-:Y:S01]  /*eeb0*/  LDSM.16.M88.4 R28, [R208+0x4480] ;  /* 0x00448000d01c783b */ /* 0x000fe20000000200 */
[----:B------:R-:W-:Y:S01]  /*eec0*/  IMAD R0, R119, 0x20, R0 ;  /* 0x0000002077007824 */ /* 0x000fe200078e0200 */
[----:B------:R-:W-:Y:S02]  /*eed0*/  @!P2 LEA.HI.X R21, R3, R23, R5, 0x6, P0 ;  /* 0x000000170315a211 */ /* 0x000fe400000f3405 */
[----:B------:R-:W-:Y:S01]  /*eee0*/  IADD3 R3, R116, R128, -R132 ;  /* 0x0000008074037210 */ /* 0x000fe20007ffe884 */
[----:B------:R-:W-:Y:S01]  /*eef0*/  IMAD.IADD R0, R117, 0x1, R0 ;  /* 0x0000000175007824 */ /* 0x000fe200078e0200 */
[----:B------:R-:W-:Y:S01]  /*ef00*/  LOP3.LUT P0, RZ, R24, 0x1, RZ, 0xc0, !PT ;  /* 0x0000000118ff7812 */ /* 0x000fe2000780c0ff */
[----:B------:R-:W-:Y:S01]  /*ef10*/  LDSM.16.M88.4 R40, [R213] ;  /* 0x00000000d528783b */ /* 0x000fe20000000200 */
[----:B------:R-:W-:Y:S01]  /*ef20*/  IADD3 R221, R213, 0x400, RZ ;  /* 0x00000400d5dd7810 */ /* 0x000fe20007ffe0ff */
[----:B------:R-:W-:Y:S01]  /*ef30*/  IMAD.SHL.U32 R211, R0, 0x2, RZ ;  /* 0x0000000200d37824 */ /* 0x000fe200078e00ff */
[----:B------:R-:W-:Y:S01]  /*ef40*/  ISETP.LT.OR P0, PT, R3, 0x1, !P0 ;  /* 0x000000010300780c */ /* 0x000fe20004701670 */
[----:B------:R-:W-:Y:S01]  /*ef50*/  LDSM.16.M88.4 R44, [R213+0x400] ;  /* 0x00040000d52c783b */ /* 0x000fe20000000200 */
[----:B------:R-:W-:Y:S01]  /*ef60*/  IMAD R0, R119, 0x20, R118 ;  /* 0x0000002077007824 */ /* 0x000fe200078e0276 */
[----:B------:R-:W-:Y:S01]  /*ef70*/  IADD3 R220, R213, 0x800, RZ ;  /* 0x00000800d5dc7810 */ /* 0x000fe20007ffe0ff */
[----:B------:R-:W-:Y:S01]  /*ef80*/  IMAD R212, R2, 0x2, R211 ;  /* 0x0000000202d47824 */ /* 0x000fe200078e02d3 */
[----:B---3--:R-:W1:Y:S01]  /*ef90*/  LDSM.16.M88.4 R12, [R211+0x6080] ;  /* 0x00608000d30c783b */ /* 0x008e620000000200 */
[----:B------:R-:W-:Y:S01]  /*efa0*/  IMAD.IADD R0, R117, 0x1, R0 ;  /* 0x0000000175007824 */ /* 0x000fe200078e0200 */
[----:B------:R-:W-:-:S02]  /*efb0*/  IADD3 R219, R213, 0xc00, RZ ;  /* 0x00000c00d5db7810 */ /* 0x000fc40007ffe0ff */
[----:B------:R-:W2:Y:S01]  /*efc0*/  LDSM.16.M88.4 R8, [R211+0x7080] ;  /* 0x00708000d308783b */ /* 0x000ea20000000200 */
[C---:B------:R-:W-:Y:S02]  /*efd0*/  IADD3 R218, R213.reuse, 0x1000, RZ ;  /* 0x00001000d5da7810 */ /* 0x040fe40007ffe0ff */
[C---:B------:R-:W-:Y:S01]  /*efe0*/  IADD3 R217, R213.reuse, 0x1400, RZ ;  /* 0x00001400d5d97810 */ /* 0x040fe20007ffe0ff */
[----:B------:R-:W-:Y:S01]  /*eff0*/  LDSM.16.M88.4 R16, [R212+0x6080] ;  /* 0x00608000d410783b */ /* 0x000fe20000000200 */
[C---:B------:R-:W-:Y:S02]  /*f000*/  IADD3 R216, R213.reuse, 0x1800, RZ ;  /* 0x00001800d5d87810 */ /* 0x040fe40007ffe0ff */
[C---:B------:R-:W-:Y:S01]  /*f010*/  IADD3 R215, R213.reuse, 0x1c00, RZ ;  /* 0x00001c00d5d77810 */ /* 0x040fe20007ffe0ff */
[----:B------:R-:W3:Y:S01]  /*f020*/  LDSM.16.M88.4 R4, [R212+0x7080] ;  /* 0x00708000d404783b */ /* 0x000ee20000000200 */
[----:B------:R-:W-:-:S03]  /*f030*/  IADD3 R214, R213, 0x2000, RZ ;  /* 0x00002000d5d67810 */ /* 0x000fc60007ffe0ff */
[----:B------:R-:W4:Y:S04]  /*f040*/  LDSM.16.M88.4 R48, [R213+0x800] ;  /* 0x00080000d530783b */ /* 0x000f280000000200 */
[----:B------:R-:W-:Y:S01]  /*f050*/  @!PT LDS RZ, [RZ] ;  /* 0x00000000fffff984 */ /* 0x000fe20000000800 */
[----:B------:R-:W-:Y:S01]  /*f060*/  @!PT LDS RZ, [RZ] ;  /* 0x00000000fffff984 */ /* 0x000fe20000000800 */
[----:B------:R-:W-:Y:S01]  /*f070*/  @!PT LDS RZ, [RZ] ;  /* 0x00000000fffff984 */ /* 0x000fe20000000800 */
[----:B------:R2:W-:Y:S01]  /*f080*/  LDGSTS.E.BYPASS.LTC128B.128 [R222+0x1880], [R22.64], !P0 ;  /* 0x0188000016de7fae */ /* 0x0005e2000c101d4c */
[----:B------:R-:W-:-:S04]  /*f090*/  LOP3.LUT P0, RZ, R24, 0x2, RZ, 0xc0, !PT ;  /* 0x0000000218ff7812 */ /* 0x000fc8000780c0ff */
[----:B------:R-:W-:-:S13]  /*f0a0*/  ISETP.LT.OR P0, PT, R3, 0x1, !P0 ;  /* 0x000000010300780c */ /* 0x000fda0004701670 */
[----:B------:R3:W-:Y:S01]  /*f0b0*/  LDGSTS.E.BYPASS.LTC128B.128 [R222+0x2480], [R22.64+0x40], !P0 ;  /* 0x0248004016de7fae */ /* 0x0007e2000c101d4c */
[----:B------:R-:W-:Y:S01]  /*f0c0*/  LOP3.LUT P0, RZ, R24, 0x4, RZ, 0xc0, !PT ;  /* 0x0000000418ff7812 */ /* 0x000fe2000780c0ff */
[----:B-1----:R-:W-:Y:S03]  /*f0d0*/  HMMA.16816.F32 R84, R12, R38, RZ ;  /* 0x000000260c54723c */ /* 0x002fe600000018ff */
[----:B------:R-:W-:-:S05]  /*f0e0*/  ISETP.LT.OR P0, PT, R3, 0x1, !P0 ;  /* 0x000000010300780c */ /* 0x000fca0004701670 */
[C---:B--2---:R-:W-:Y:S08]  /*f0f0*/  HMMA.16816.F32 R68, R8.reuse, R36, RZ ;  /* 0x000000240844723c */ /* 0x044ff000000018ff */
[----:B------:R1:W-:Y:S01]  /*f100*/  LDGSTS.E.BYPASS.LTC128B.128 [R222+0x3080], [R22.64+0x80], !P0 ;  /* 0x0308008016de7fae */ /* 0x0003e2000c101d4c */
[----:B------:R-:W-:Y:S01]  /*f110*/  @!P2 LOP3.LUT P0, RZ, R25, 0x1, RZ, 0xc0, !PT ;  /* 0x0000000119ffa812 */ /* 0x000fe2000780c0ff */
[----:B------:R-:W-:Y:S03]  /*f120*/  HMMA.16816.F32 R60, R8, R32, RZ ;  /* 0x00000020083c723c */ /* 0x000fe600000018ff */
[----:B------:R-:W-:-:S05]  /*f130*/  @!P2 ISETP.LT.OR P0, PT, R3, 0x21, !P0 ;  /* 0x000000210300a80c */ /* 0x000fca0004701670 */
[C---:B------:R-:W-:Y:S08]  /*f140*/  HMMA.16816.F32 R52, R8.reuse, R28, RZ ;  /* 0x0000001c0834723c */ /* 0x040ff000000018ff */
[----:B------:R1:W-:Y:S01]  /*f150*/  @!P2 LDGSTS.E.BYPASS.LTC128B.128 [R222+0x2080], [R20.64], !P0 ;  /* 0x0208000014deafae */ /* 0x0003e2000c101d4c */
[----:B------:R-:W-:Y:S01]  /*f160*/  @!P2 LOP3.LUT P0, RZ, R25, 0x2, RZ, 0xc0, !PT ;  /* 0x0000000219ffa812 */ /* 0x000fe2000780c0ff */
[----:B------:R-:W-:Y:S03]  /*f170*/  HMMA.16816.F32 R64, R8, R38, RZ ;  /* 0x000000260840723c */ /* 0x000fe600000018ff */
[----:B------:R-:W-:-:S05]  /*f180*/  @!P2 ISETP.LT.OR P0, PT, R3, 0x21, !P0 ;  /* 0x000000210300a80c */ /* 0x000fca0004701670 */
[C---:B------:R-:W-:Y:S08]  /*f190*/  HMMA.16816.F32 R56, R8.reuse, R34, RZ ;  /* 0x000000220838723c */ /* 0x040ff000000018ff */
[----:B------:R-:W-:Y:S01]  /*f1a0*/  HMMA.16816.F32 R8, R8, R30, RZ ;  /* 0x0000001e0808723c */ /* 0x000fe200000018ff */
[----:B------:R1:W-:Y:S01]  /*f1b0*/  @!P2 LDGSTS.E.BYPASS.LTC128B.128 [R222+0x2c80], [R20.64+0x40], !P0 ;  /* 0x02c8004014deafae */ /* 0x0003e2000c101d4c */
[----:B------:R-:W-:-:S06]  /*f1c0*/  @!P2 ISETP.LT.OR P0, PT, R3, 0x21, P4 ;  /* 0x000000210300a80c */ /* 0x000fcc0002701670 */
[C---:B------:R-:W-:Y:S07]  /*f1d0*/  HMMA.16816.F32 R24, R12.reuse, R36, RZ ;  /* 0x000000240c18723c */ /* 0x040fee00000018ff */
[----:B------:R1:W-:Y:S01]  /*f1e0*/  @!P2 LDGSTS.E.BYPASS.LTC128B.128 [R222+0x3880], [R20.64+0x80], !P0 ;  /* 0x0388008014deafae */ /* 0x0003e2000c101d4c */
[C---:B------:R-:W-:Y:S01]  /*f1f0*/  HMMA.16816.F32 R36, R12.reuse, R32, RZ ;  /* 0x000000200c24723c */ /* 0x040fe200000018ff */
[----:B------:R-:W-:Y:S02]  /*f200*/  ISETP.GT.AND P0, PT, R121, R241, PT ;  /* 0x000000f17900720c */ /* 0x000fe40003f04270 */
[----:B------:R-:W0:Y:S05]  /*f210*/  LDGDEPBAR ;  /* 0x00000000000079af */ /* 0x000e2a0000000000 */
[C---:B------:R-:W-:Y:S01]  /*f220*/  HMMA.16816.F32 R80, R12.reuse, R34, RZ ;  /* 0x000000220c50723c */ /* 0x040fe200000018ff */
[----:B------:R-:W-:Y:S07]  /*f230*/  LDSM.16.M88.4 R32, [R208+0x4880] ;  /* 0x00488000d020783b */ /* 0x000fee0000000200 */
[C---:B------:R-:W-:Y:S08]  /*f240*/  HMMA.16816.F32 R72, R12.reuse, R28, RZ ;  /* 0x0000001c0c48723c */ /* 0x040ff000000018ff */
[----:B------:R-:W-:Y:S01]  /*f250*/  HMMA.16816.F32 R92, R12, R30, RZ ;  /* 0x0000001e0c5c723c */ /* 0x000fe200000018ff */
[----:B------:R-:W-:Y:S04]  /*f260*/  LDSM.16.M88.4 R28, [R208+0x4c80] ;  /* 0x004c8000d01c783b */ /* 0x000fe80000000200 */
[----:B------:R-:W-:Y:S03]  /*f270*/  LDSM.16.M88.4 R12, [R208+0x5080] ;  /* 0x00508000d00c783b */ /* 0x000fe60000000200 */
[C---:B---3--:R-:W-:Y:S01]  /*f280*/  HMMA.16816.F32 R108, R4.reuse, R40, R68 ;  /* 0x00000028046c723c */ /* 0x048fe20000001844 */
[----:B-1----:R-:W-:Y:S07]  /*f290*/  LDSM.16.M88.4 R20, [R212+0x9080] ;  /* 0x00908000d414783b */ /* 0x002fee0000000200 */
[C---:B------:R-:W-:Y:S08]  /*f2a0*/  HMMA.16816.F32 R104, R4.reuse, R44, R60 ;  /* 0x0000002c0468723c */ /* 0x040ff0000000183c */
[C---:B----4-:R-:W-:Y:S01]  /*f2b0*/  HMMA.16816.F32 R100, R4.reuse, R48, R52 ;  /* 0x000000300464723c */ /* 0x050fe20000001834 */
[----:B------:R-:W-:Y:S07]  /*f2c0*/  LDSM.16.M88.4 R52, [R213+0xc00] ;  /* 0x000c0000d534783b */ /* 0x000fee0000000200 */
[C---:B------:R-:W-:Y:S08]  /*f2d0*/  HMMA.16816.F32 R96, R4.reuse, R42, R64 ;  /* 0x0000002a0460723c */ /* 0x040ff00000001840 */
[C---:B------:R-:W-:Y:S01]  /*f2e0*/  HMMA.16816.F32 R88, R4.reuse, R46, R56 ;  /* 0x0000002e0458723c */ /* 0x040fe20000001838 */
[----:B------:R-:W-:Y:S07]  /*f2f0*/  LDSM.16.M88.4 R56, [R213+0x1400] ;  /* 0x00140000d538783b */ /* 0x000fee0000000200 */
[----:B------:R-:W-:Y:S01]  /*f300*/  HMMA.16816.F32 R76, R4, R50, R8 ;  /* 0x00000032044c723c */ /* 0x000fe20000001808 */
[----:B------:R-:W1:Y:S04]  /*f310*/  LDSM.16.M88.4 R4, [R211+0x9080] ;  /* 0x00908000d304783b */ /* 0x000e680000000200 */
[----:B------:R-:W2:Y:S03]  /*f320*/  LDSM.16.M88.4 R8, [R211+0x8080] ;  /* 0x00808000d308783b */ /* 0x000ea60000000200 */
[C---:B------:R-:W-:Y:S01]  /*f330*/  HMMA.16816.F32 R68, R16.reuse, R40, R24 ;  /* 0x000000281044723c */ /* 0x040fe20000001818 */
[----:B------:R-:W-:Y:S07]  /*f340*/  LDSM.16.M88.4 R24, [R212+0x8080] ;  /* 0x00808000d418783b */ /* 0x000fee0000000200 */
[C---:B------:R-:W-:Y:S08]  /*f350*/  HMMA.16816.F32 R40, R16.reuse, R42, R84 ;  /* 0x0000002a1028723c */ /* 0x040ff00000001854 */
[C---:B------:R-:W-:Y:S08]  /*f360*/  HMMA.16816.F32 R60, R16.reuse, R44, R36 ;  /* 0x0000002c103c723c */ /* 0x040ff00000001824 */
[C---:B------:R-:W-:Y:S08]  /*f370*/  HMMA.16816.F32 R64, R16.reuse, R48, R72 ;  /* 0x000000301040723c */ /* 0x040ff00000001848 */
[C---:B------:R-:W-:Y:S01]  /*f380*/  HMMA.16816.F32 R36, R16.reuse, R46, R80 ;  /* 0x0000002e1024723c */ /* 0x040fe20000001850 */
[----:B------:R-:W3:Y:S07]  /*f390*/  LDSM.16.M88.4 R44, [R213+0x1000] ;  /* 0x00100000d52c783b */ /* 0x000eee0000000200 */
[----:B------:R-:W-:Y:S01]  /*f3a0*/  HMMA.16816.F32 R16, R16, R50, R92 ;  /* 0x000000321010723c */ /* 0x000fe2000000185c */
[----:B------:R-:W-:Y:S07]  /*f3b0*/  LDSM.16.M88.4 R48, [R208+0x5c80] ;  /* 0x005c8000d030783b */ /* 0x000fee0000000200 */
[C---:B-1----:R-:W-:Y:S08]  /*f3c0*/  HMMA.16816.F32 R104, R4.reuse, R28, R104 ;  /* 0x0000001c0468723c */ /* 0x042ff00000001868 */
[----:B------:R-:W-:Y:S08]  /*f3d0*/  HMMA.16816.F32 R96, R4, R34, R96 ;  /* 0x000000220460723c */ /* 0x000ff00000001860 */
[-C--:B--2---:R-:W-:Y:S08]  /*f3e0*/  HMMA.16816.F32 R72, R8, R32.reuse, R68 ;  /* 0x000000200848723c */ /* 0x084ff00000001844 */
[C---:B------:R-:W-:Y:S08]  /*f3f0*/  HMMA.16816.F32 R80, R4.reuse, R32, R108 ;  /* 0x000000200450723c */ /* 0x040ff0000000186c */
[C---:B------:R-:W-:Y:S08]  /*f400*/  HMMA.16816.F32 R100, R4.reuse, R12, R100 ;  /* 0x0000000c0464723c */ /* 0x040ff00000001864 */
[----:B------:R-:W-:Y:S08]  /*f410*/  HMMA.16816.F32 R88, R4, R30, R88 ;  /* 0x0000001e0458723c */ /* 0x000ff00000001858 */
[----:B------:R-:W-:Y:S01]  /*f420*/  HMMA.16816.F32 R68, R8, R34, R40 ;  /* 0x000000220844723c */ /* 0x000fe20000001828 */
[----:B------:R-:W-:Y:S07]  /*f430*/  LDSM.16.M88.4 R40, [R208+0x5480] ;  /* 0x00548000d028783b */ /* 0x000fee0000000200 */
[----:B------:R-:W-:Y:S08]  /*f440*/  HMMA.16816.F32 R76, R4, R14, R76 ;  /* 0x0000000e044c723c */ /* 0x000ff0000000184c */
[C---:B------:R-:W-:Y:S08]  /*f450*/  HMMA.16816.F32 R32, R8.reuse, R28, R60 ;  /* 0x0000001c0820723c */ /* 0x040ff0000000183c */
[C---:B------:R-:W-:Y:S01]  /*f460*/  HMMA.16816.F32 R28, R8.reuse, R30, R36 ;  /* 0x0000001e081c723c */ /* 0x040fe20000001824 */
[----:B------:R-:W-:Y:S07]  /*f470*/  LDSM.16.M88.4 R36, [R208+0x5880] ;  /* 0x00588000d024783b */ /* 0x000fee0000000200 */
[C---:B------:R-:W-:Y:S08]  /*f480*/  HMMA.16816.F32 R4, R8.reuse, R12, R64 ;  /* 0x0000000c0804723c */ /* 0x040ff00000001840 */
[----:B------:R-:W-:Y:S01]  /*f490*/  HMMA.16816.F32 R8, R8, R14, R16 ;  /* 0x0000000e0808723c */ /* 0x000fe20000001810 */
[----:B------:R-:W1:Y:S04]  /*f4a0*/  LDSM.16.M88.4 R12, [R211+0xb080] ;  /* 0x00b08000d30c783b */ /* 0x000e680000000200 */
[----:B------:R-:W2:Y:S03]  /*f4b0*/  LDSM.16.M88.4 R16, [R211+0xa080] ;  /* 0x00a08000d310783b */ /* 0x000ea60000000200 */
[C---:B------:R-:W-:Y:S08]  /*f4c0*/  HMMA.16816.F32 R60, R20.reuse, R54, R96 ;  /* 0x00000036143c723c */ /* 0x040ff00000001860 */
[C---:B---3--:R-:W-:Y:S08]  /*f4d0*/  HMMA.16816.F32 R108, R20.reuse, R44, R104 ;  /* 0x0000002c146c723c */ /* 0x048ff00000001868 */
[C---:B------:R-:W-:Y:S08]  /*f4e0*/  HMMA.16816.F32 R64, R20.reuse, R52, R80 ;  /* 0x000000341440723c */ /* 0x040ff00000001850 */
[C---:B------:R-:W-:Y:S08]  /*f4f0*/  HMMA.16816.F32 R104, R20.reuse, R46, R88 ;  /* 0x0000002e1468723c */ /* 0x040ff00000001858 */
[----:B------:R-:W-:Y:S08]  /*f500*/  HMMA.16816.F32 R112, R20, R56, R100 ;  /* 0x000000381470723c */ /* 0x000ff00000001864 */
[----:B------:R-:W-:Y:S08]  /*f510*/  HMMA.16816.F32 R96, R24, R52, R72 ;  /* 0x000000341860723c */ /* 0x000ff00000001848 */
[----:B------:R-:W-:Y:S01]  /*f520*/  HMMA.16816.F32 R100, R20, R58, R76 ;  /* 0x0000003a1464723c */ /* 0x000fe2000000184c */
[----:B------:R-:W-:Y:S07]  /*f530*/  LDSM.16.M88.4 R20, [R213+0x2000] ;  /* 0x00200000d514783b */ /* 0x000fee0000000200 */
[C---:B------:R-:W-:Y:S08]  /*f540*/  HMMA.16816.F32 R92, R24.reuse, R54, R68 ;  /* 0x00000036185c723c */ /* 0x040ff00000001844 */
[C---:B------:R-:W-:Y:S01]  /*f550*/  HMMA.16816.F32 R88, R24.reuse, R44, R32 ;  /* 0x0000002c1858723c */ /* 0x040fe20000001820 */
[----:B------:R-:W-:Y:S07]  /*f560*/  LDSM.16.M88.4 R32, [R213+0x1800] ;  /* 0x00180000d520783b */ /* 0x000fee0000000200 */
[C---:B------:R-:W-:Y:S01]  /*f570*/  HMMA.16816.F32 R84, R24.reuse, R46, R28 ;  /* 0x0000002e1854723c */ /* 0x040fe2000000181c */
[----:B------:R-:W-:Y:S07]  /*f580*/  LDSM.16.M88.4 R28, [R213+0x1c00] ;  /* 0x001c0000d51c783b */ /* 0x000fee0000000200 */
[C---:B------:R-:W-:Y:S01]  /*f590*/  HMMA.16816.F32 R80, R24.reuse, R56, R4 ;  /* 0x000000381850723c */ /* 0x040fe20000001804 */
[----:B------:R-:W-:Y:S07]  /*f5a0*/  LDSM.16.M88.4 R4, [R212+0xb080] ;  /* 0x00b08000d404783b */ /* 0x000fee0000000200 */
[----:B------:R-:W-:Y:S01]  /*f5b0*/  HMMA.16816.F32 R76, R24, R58, R8 ;  /* 0x0000003a184c723c */ /* 0x000fe20000001808 */
[----:B------:R-:W3:Y:S01]  /*f5c0*/  LDSM.16.M88.4 R8, [R212+0xa080] ;  /* 0x00a08000d408783b */ /* 0x000ee20000000200 */
[----:B------:R-:W-:-:S06]  /*f5d0*/  DEPBAR.LE SB0, 0x0 ;  /* 0x000080000000791a */ /* 0x000fcc0000000000 */
[C---:B-1----:R-:W-:Y:S08]  /*f5e0*/  HMMA.16816.F32 R72, R12.reuse, R40, R64 ;  /* 0x000000280c48723c */ /* 0x042ff00000001840 */
[----:B------:R-:W-:Y:S08]  /*f5f0*/  HMMA.16816.F32 R68, R12, R42, R60 ;  /* 0x0000002a0c44723c */ /* 0x000ff0000000183c */
[----:B--2---:R-:W-:Y:S08]  /*f600*/  HMMA.16816.F32 R44, R16, R40, R96 ;  /* 0x00000028102c723c */ /* 0x004ff00000001860 */
[C---:B------:R-:W-:Y:S08]  /*f610*/  HMMA.16816.F32 R64, R12.reuse, R36, R108 ;  /* 0x000000240c40723c */ /* 0x040ff0000000186c */
[C---:B------:R-:W-:Y:S08]  /*f620*/  HMMA.16816.F32 R60, R12.reuse, R38, R104 ;  /* 0x000000260c3c723c */ /* 0x040ff00000001868 */
[C---:B------:R-:W-:Y:S08]  /*f630*/  HMMA.16816.F32 R56, R12.reuse, R48, R112 ;  /* 0x000000300c38723c */ /* 0x040ff00000001870 */
[----:B------:R-:W-:Y:S08]  /*f640*/  HMMA.16816.F32 R52, R12, R50, R100 ;  /* 0x000000320c34723c */ /* 0x000ff00000001864 */
[C---:B------:R-:W-:Y:S08]  /*f650*/  HMMA.16816.F32 R40, R16.reuse, R42, R92 ;  /* 0x0000002a1028723c */ /* 0x040ff0000000185c */
[C---:B------:R-:W-:Y:S08]  /*f660*/  HMMA.16816.F32 R24, R16.reuse, R36, R88 ;  /* 0x000000241018723c */ /* 0x040ff00000001858 */
[C---:B------:R-:W-:Y:S08]  /*f670*/  HMMA.16816.F32 R36, R16.reuse, R38, R84 ;  /* 0x000000261024723c */ /* 0x040ff00000001854 */
[C---:B------:R-:W-:Y:S08]  /*f680*/  HMMA.16816.F32 R12, R16.reuse, R48, R80 ;  /* 0x00000030100c723c */ /* 0x040ff00000001850 */
[----:B------:R-:W-:Y:S08]  /*f690*/  HMMA.16816.F32 R16, R16, R50, R76 ;  /* 0x000000321010723c */ /* 0x000ff0000000184c */
[-C--:B---3--:R-:W-:Y:S08]  /*f6a0*/  HMMA.16816.F32 R48, R8, R32.reuse, R44 ;  /* 0x000000200830723c */ /* 0x088ff0000000182c */
[----:B------:R-:W-:Y:S08]  /*f6b0*/  HMMA.16816.F32 R80, R4, R32, R72 ;  /* 0x000000200450723c */ /* 0x000ff00000001848 */
[-C--:B------:R-:W-:Y:S08]  /*f6c0*/  HMMA.16816.F32 R44, R8, R34.reuse, R40 ;  /* 0x00000022082c723c */ /* 0x080ff00000001828 */
[C---:B------:R-:W-:Y:S08]  /*f6d0*/  HMMA.16816.F32 R84, R4.reuse, R34, R68 ;  /* 0x000000220454723c */ /* 0x040ff00000001844 */
[C---:B------:R-:W-:Y:S08]  /*f6e0*/  HMMA.16816.F32 R76, R4.reuse, R28, R64 ;  /* 0x0000001c044c723c */ /* 0x040ff00000001840 */
[----:B------:R-:W-:Y:S08]  /*f6f0*/  HMMA.16816.F32 R72, R4, R30, R60 ;  /* 0x0000001e0448723c */ /* 0x000ff0000000183c */
[C---:B------:R-:W-:Y:S08]  /*f700*/  HMMA.16816.F32 R40, R8.reuse, R28, R24 ;  /* 0x0000001c0828723c */ /* 0x040ff00000001818 */
[----:B------:R-:W-:Y:S08]  /*f710*/  HMMA.16816.F32 R36, R8, R30, R36 ;  /* 0x0000001e0824723c */ /* 0x000ff00000001824 */
[C---:B------:R-:W-:Y:S08]  /*f720*/  HMMA.16816.F32 R64, R4.reuse, R20, R56 ;  /* 0x000000140440723c */ /* 0x040ff00000001838 */
[----:B------:R-:W-:Y:S08]  /*f730*/  HMMA.16816.F32 R60, R4, R22, R52 ;  /* 0x00000016043c723c */ /* 0x000ff00000001834 */
[C---:B------:R-:W-:Y:S08]  /*f740*/  HMMA.16816.F32 R28, R8.reuse, R20, R12 ;  /* 0x00000014081c723c */ /* 0x040ff0000000180c */
[----:B------:R-:W-:Y:S01]  /*f750*/  HMMA.16816.F32 R32, R8, R22, R16 ;  /* 0x000000160820723c */ /* 0x000fe20000001810 */
[----:B------:R-:W-:Y:S06]  /*f760*/  BAR.SYNC.DEFER_BLOCKING 0x0 ;  /* 0x0000000000007b1d */ /* 0x000fec0000010000 */
[----:B------:R-:W-:Y:S07]  /*f770*/  @!P0 BRA `(.L_x_450) ;  /* 0x000001b000008947 */ /* 0x000fee0003800000 */
        /* <DEDUP_REMOVED lines=8> */
[----:B------:R-:W-:-:S04]  /*f800*/  @P0 IADD3 R5, P2, P1, R248, UR6, R4 ;  /* 0x00000006f8050c10 */ /* 0x000fc8000f95e004 */
[----:B------:R-:W-:Y:S02]  /*f810*/  @P0 IADD3.X R8, R243, UR7, R3, P2, P1 ;  /* 0x00000007f3080c10 */ /* 0x000fe400097e2403 */
        /* <DEDUP_REMOVED lines=17> */
.L_x_450:
        /* <DEDUP_REMOVED lines=43> */
[----:B--2---:R1:W2:Y:S02]  /*fbe0*/  MUFU.TANH R10, R4 ;  /* 0x00000004000a7308 */ /* 0x0042a40000002400 */
[----:B-1----:R-:W-:Y:S02]  /*fbf0*/  LOP3.LUT R4, R5, 0x7ffffffc, RZ, 0xc0, !PT ;  /* 0x7ffffffc05047812 */ /* 0x002fe400078ec0ff */
[----:B------:R-:W1:Y:S03]  /*fc00*/  SHFL.IDX PT, R5, R11, RZ, 0x1c1f ;  /* 0x001c1fff0b057589 */ /* 0x000e6600000e0000 */
[----:B------:R-:W-:Y:S02]  /*fc10*/  IMAD.IADD R4, R3, 0x1, -R4 ;  /* 0x0000000103047824 */ /* 0x000fe400078e0a04 */
[----:B------:R-:W-:-:S03]  /*fc20*/  FMUL.FTZ R3, R40, c[0x0][0x320] ;  /* 0x0000c80028037a20 */ /* 0x000fc60000410000 */
[----:B------:R-:W-:Y:S01]  /*fc30*/  SHF.L.U32 R251, R4, 0x1, RZ ;  /* 0x0000000104fb7819 */ /* 0x000fe200000006ff */
[----:B------:R1:W1:Y:S01]  /*fc40*/  MUFU.TANH R8, R3 ;  /* 0x0000000300087308 */ /* 0x0002620000002400 */
[----:B------:R-:W-:Y:S02]  /*fc50*/  FMUL.FTZ R4, R48, c[0x0][0x320] ;  /* 0x0000c80030047a20 */ /* 0x000fe40000410000 */
[----:B------:R-:W-:Y:S01]  /*fc60*/  IADD3 R20, -R251, R116, R128 ;  /* 0x00000074fb147210 */ /* 0x000fe20007ffe180 */
[----:B------:R-:W-:-:S04]  /*fc70*/  IMAD.IADD R23, R116, 0x1, -R251 ;  /* 0x0000000174177824 */ /* 0x000fc800078e0afb */
[----:B------:R2:W2:Y:S01]  /*fc80*/  MUFU.TANH R7, R4 ;  /* 0x0000000400077308 */ /* 0x0004a20000002400 */
[----:B-1----:R-:W-:-:S05]  /*fc90*/  IADD3 R3, -R251, 0x1, R122 ;  /* 0x00000001fb037810 */ /* 0x002fca0007ffe17a */
[----:B------:R-:W-:-:S05]  /*fca0*/  IMAD.IADD R3, R3, 0x1, -R129 ;  /* 0x0000000103037824 */ /* 0x000fca00078e0a81 */
[C---:B------:R-:W-:Y:S02]  /*fcb0*/  IADD3 R17, R3.reuse, c[0x0][0x328], RZ ;  /* 0x0000ca0003117a10 */ /* 0x040fe40007ffe0ff */
[----:B------:R-:W-:Y:S02]  /*fcc0*/  IADD3 R21, R3, UR8, RZ ;  /* 0x0000000803157c10 */ /* 0x000fe4000fffe0ff */
[-C--:B--2---:R-:W-:Y:S02]  /*fcd0*/  IADD3 R4, R17, R5.reuse, RZ ;  /* 0x0000000511047210 */ /* 0x084fe40007ffe0ff */
[----:B------:R-:W-:Y:S02]  /*fce0*/  IADD3 R3, R21, R5, RZ ;  /* 0x0000000515037210 */ /* 0x000fe40007ffe0ff */
[----:B------:R-:W-:Y:S01]  /*fcf0*/  IMNMX R4, R4, R20, PT ;  /* 0x0000001404047217 */ /* 0x000fe20003800200 */
[----:B------:R-:W-:Y:S05]  /*fd00*/  @!P5 BRA `(.L_x_451) ;  /* 0x000001400000d947 */ /* 0x000fea0003800000 */
[----:B---34-:R-:W-:Y:S01]  /*fd10*/  IADD3 R5, -R129, R128, R5 ;  /* 0x0000008081057210 */ /* 0x018fe20007ffe105 */
        /* <DEDUP_REMOVED lines=10> */
.L_x_453:
[----:B------:R-:W-:-:S04]  /*fdc0*/  MOV R6, c[0x0][0x32c] ;  /* 0x0000cb0000067a02 */ /* 0x000fc80000000f00 */
[----:B------:R-:W-:-:S13]  /*fdd0*/  ISETP.NE.AND P0, PT, R6, 0x1, PT ;  /* 0x000000010600780c */ /* 0x000fda0003f05270 */
[----:B------:R-:W-:-:S05]  /*fde0*/  @P0 IMAD.HI.U32 R6, R5, c[0x0][0x330], RZ ;  /* 0x0000cc0005060a27 */ /* 0x000fca00078e00ff */
[----:B------:R-:W-:Y:S02]  /*fdf0*/  @P0 SHF.R.U32.HI R5, RZ, c[0x0][0x334], R6 ;  /* 0x0000cd00ff050a19 */ /* 0x000fe40000011606 */
.L_x_454:
[----:B------:R-:W-:Y:S05]  /*fe00*/  BSYNC B0 ;  /* 0x0000000000007941 */ /* 0x000fea0003800000 */
.L_x_452:
[----:B------:R-:W-:-:S05]  /*fe10*/  IMAD R5, R5, c[0x0][0x32c], R23 ;  /* 0x0000cb0005057a24 */ /* 0x000fca00078e0217 */
[----:B------:R-:W-:Y:S02]  /*fe20*/  IADD3 R6, R5, c[0x0][0x32c], RZ ;  /* 0x0000cb0005067a10 */ /* 0x000fe40007ffe0ff */
[----:B------:R-:W-:Y:S02]  /*fe30*/  IMNMX R3, R3, R5, !PT ;  /* 0x0000000503037217 */ /* 0x000fe40007800200 */
[----:B------:R-:W-:Y:S02]  /*fe40*/  IMNMX R4, R4, R6, PT ;  /* 0x0000000604047217 */ /* 0x000fe40003800200 */
.L_x_451:
[C---:B---34-:R-:W-:Y:S01]  /*fe50*/  ISETP.GE.AND P0, PT, R116.reuse, 0x2, PT ;  /* 0x000000027400780c */ /* 0x058fe20003f06270 */
[----:B------:R-:W1:Y:S01]  /*fe60*/  SHFL.IDX PT, R5, R11, 0x1, 0x1c1f ;  /* 0x003c1f000b057f89 */ /* 0x000e6200000e0000 */
[----:B------:R-:W-:Y:S02]  /*fe70*/  ISETP.GE.AND P1, PT, R116, 0x9, PT ;  /* 0x000000097400780c */ /* 0x000fe40003f26270 */
[----:B------:R-:W-:Y:S02]  /*fe80*/  P2R R29, PR, RZ, 0x1 ;  /* 0x00000001ff1d7803 */ /* 0x000fe40000000000 */
[----:B------:R-:W-:-:S02]  /*fe90*/  ISETP.GT.AND P0, PT, R3, 0x1, !P0 ;  /* 0x000000010300780c */ /* 0x000fc40004704270 */
[----:B------:R-:W-:Y:S02]  /*fea0*/  P2R R28, PR, RZ, 0x2 ;  /* 0x00000002ff1c7803 */ /* 0x000fe40000000000 */
[----:B------:R-:W-:Y:S02]  /*feb0*/  ISETP.LT.OR P0, PT, R4, 0x2, P0 ;  /* 0x000000020400780c */ /* 0x000fe40000701670 */
[----:B------:R-:W-:Y:S02]  /*fec0*/  ISETP.GE.AND P6, PT, R116, 0x12, PT ;  /* 0x000000127400780c */ /* 0x000fe40003fc6270 */
        /* <DEDUP_REMOVED lines=9> */
[C---:B------:R-:W-:Y:S02]  /*ff60*/  ISETP.GE.AND P5, PT, R116.reuse, 0x19, PT ;  /* 0x000000197400780c */ /* 0x040fe40003fa6270 */
        /* <DEDUP_REMOVED lines=77> */
.L_x_457:
[----:B------:R-:W-:-:S04]  /*10440*/  MOV R6, c[0x0][0x32c] ;  /* 0x0000cb0000067a02 */ /* 0x000fc80000000f00 */
[----:B------:R-:W-:-:S13]  /*10450*/  ISETP.NE.AND P0, PT, R6, 0x1, PT ;  /* 0x000000010600780c */ /* 0x000fda0003f05270 */
[----:B------:R-:W-:-:S05]  /*10460*/  @P0 IMAD.HI.U32 R6, R5, c[0x0][0x330], RZ ;  /* 0x0000cc0005060a27 */ /* 0x000fca00078e00ff */
[----:B------:R-:W-:Y:S02]  /*10470*/  @P0 SHF.R.U32.HI R5, RZ, c[0x0][0x334], R6 ;  /* 0x0000cd00ff050a19 */ /* 0x000fe40000011606 */
.L_x_458:
[----:B------:R-:W-:Y:S05]  /*10480*/  BSYNC B0 ;  /* 0x0000000000007941 */ /* 0x000fea0003800000 */
.L_x_456:
[----:B------:R-:W-:-:S05]  /*10490*/  IMAD R5, R5, c[0x0][0x32c], R23 ;  /* 0x0000cb0005057a24 */ /* 0x000fca00078e0217 */
[----:B------:R-:W-:Y:S02]  /*104a0*/  IADD3 R6, R5, c[0x0][0x32c], RZ ;  /* 0x0000cb0005067a10 */ /* 0x000fe40007ffe0ff */
[----:B------:R-:W-:Y:S02]  /*104b0*/  IMNMX R3, R3, R5, !PT ;  /* 0x0000000503037217 */ /* 0x000fe40007800200 */
[----:B------:R-:W-:Y:S02]  /*104c0*/  IMNMX R4, R4, R6, PT ;  /* 0x0000000604047217 */ /* 0x000fe40003800200 */
.L_x_455:
        /* <DEDUP_REMOVED lines=83> */
.L_x_461:
[----:B------:R-:W-:-:S04]  /*10a00*/  MOV R6, c[0x0][0x32c] ;  /* 0x0000cb0000067a02 */ /* 0x000fc80000000f00 */
[----:B------:R-:W-:-:S13]  /*10a10*/  ISETP.NE.AND P0, PT, R6, 0x1, PT ;  /* 0x000000010600780c */ /* 0x000fda0003f05270 */
[----:B------:R-:W-:-:S05]  /*10a20*/  @P0 IMAD.HI.U32 R6, R5, c[0x0][0x330], RZ ;  /* 0x0000cc0005060a27 */ /* 0x000fca00078e00ff */
[----:B------:R-:W-:Y:S02]  /*10a30*/  @P0 SHF.R.U32.HI R5, RZ, c[0x0][0x334], R6 ;  /* 0x0000cd00ff050a19 */ /* 0x000fe40000011606 */
.L_x_462:
[----:B------:R-:W-:Y:S05]  /*10a40*/  BSYNC B0 ;  /* 0x0000000000007941 */ /* 0x000fea0003800000 */
.L_x_460:
[----:B------:R-:W-:-:S05]  /*10a50*/  IMAD R5, R5, c[0x0][0x32c], R23 ;  /* 0x0000cb0005057a24 */ /* 0x000fca00078e0217 */
[----:B------:R-:W-:Y:S02]  /*10a60*/  IADD3 R6, R5, c[0x0][0x32c], RZ ;  /* 0x0000cb0005067a10 */ /* 0x000fe40007ffe0ff */
[----:B------:R-:W-:Y:S02]  /*10a70*/  IMNMX R3, R3, R5, !PT ;  /* 0x0000000503037217 */ /* 0x000fe40007800200 */
[----:B------:R-:W-:Y:S02]  /*10a80*/  IMNMX R4, R4, R6, PT ;  /* 0x0000000604047217 */ /* 0x000fe40003800200 */
.L_x_459:
        /* <DEDUP_REMOVED lines=83> */
.L_x_465:
[----:B------:R-:W-:-:S04]  /*10fc0*/  MOV R5, c[0x0][0x32c] ;  /* 0x0000cb0000057a02 */ /* 0x000fc80000000f00 */
[----:B------:R-:W-:-:S13]  /*10fd0*/  ISETP.NE.AND P0, PT, R5, 0x1, PT ;  /* 0x000000010500780c */ /* 0x000fda0003f05270 */
[----:B------:R-:W-:-:S05]  /*10fe0*/  @P0 IMAD.HI.U32 R5, R4, c[0x0][0x330], RZ ;  /* 0x0000cc0004050a27 */ /* 0x000fca00078e00ff */
[----:B------:R-:W-:Y:S02]  /*10ff0*/  @P0 SHF.R.U32.HI R4, RZ, c[0x0][0x334], R5 ;  /* 0x0000cd00ff040a19 */ /* 0x000fe40000011605 */
.L_x_466:
[----:B------:R-:W-:Y:S05]  /*11000*/  BSYNC B0 ;  /* 0x0000000000007941 */ /* 0x000fea0003800000 */
.L_x_464:
[----:B------:R-:W-:-:S05]  /*11010*/  IMAD R4, R4, c[0x0][0x32c], R23 ;  /* 0x0000cb0004047a24 */ /* 0x000fca00078e0217 */
[----:B------:R-:W-:Y:S02]  /*11020*/  IADD3 R5, R4, c[0x0][0x32c], RZ ;  /* 0x0000cb0004057a10 */ /* 0x000fe40007ffe0ff */
[----:B------:R-:W-:Y:S02]  /*11030*/  IMNMX R3, R3, R4, !PT ;  /* 0x0000000403037217 */ /* 0x000fe40007800200 */
[----:B------:R-:W-:Y:S02]  /*11040*/  IMNMX R12, R12, R5, PT ;  /* 0x000000050c0c7217 */ /* 0x000fe40003800200 */
.L_x_463:
        /* <DEDUP_REMOVED lines=30> */
[----:B-----5:R-:W-:Y:S01]  /*11230*/  LDSM.16.MT88.4 R148, [R209+0x2880] ;  /* 0x00288000d194783b */ /* 0x020fe20000004200 */
        /* <DEDUP_REMOVED lines=35> */
[----:B------:R-:W-:-:S04]  /*11470*/  ISETP.LT.OR P0, PT, R12, 0x19, P0 ;  /* 0x000000190c00780c */ /* 0x000fc80000701670 */
[----:B------:R-:W-:Y:S02]  /*11480*/  FSEL R107, R16, -INF , !P0 ;  /* 0xff800000106b7808 */ /* 0x000fe40004000000 */
[----:B------:R-:W-:-:S04]  /*11490*/  ISETP.GT.AND P0, PT, R3, 0x19, !P4 ;  /* 0x000000190300780c */ /* 0x000fc80006704270 */
[----:B------:R-:W-:-:S04]  /*114a0*/  ISETP.LT.OR P0, PT, R12, 0x1a, P0 ;  /* 0x0000001a0c00780c */ /* 0x000fc80000701670 */
[----:B------:R-:W-:Y:S02]  /*114b0*/  FSEL R184, R15, -INF , !P0 ;  /* 0xff8000000fb87808 */ /* 0x000fe40004000000 */
[----:B-1----:R-:W-:Y:S02]  /*114c0*/  FMNMX.FTZ R106, R106, R4, !PT ;  /* 0x000000046a6a7209 */ /* 0x002fe40007810000 */
[----:B------:R-:W1:Y:S01]  /*114d0*/  SHFL.BFLY PT, R4, R105, 0x2, 0x1f ;  /* 0x0c401f0069047f89 */ /* 0x000e6200000e0000 */
[----:B------:R-:W-:-:S04]  /*114e0*/  ISETP.GT.AND P0, PT, R3, 0x20, !P3 ;  /* 0x000000200300780c */ /* 0x000fc80005f04270 */
        /* <DEDUP_REMOVED lines=9> */
[----:B------:R-:W-:Y:S01]  /*11580*/  FSEL R191, R14, -INF , !P0 ;  /* 0xff8000000ebf7808 */ /* 0x000fe20004000000 */
[----:B------:R-:W-:Y:S01]  /*11590*/  FMUL.FTZ R14, R106, c[0x0][0x2d0] ;  /* 0x0000b4006a0e7a20 */ /* 0x000fe20000410000 */
        /* <DEDUP_REMOVED lines=246> */
[----:B------:R-:W-:Y:S02]  /*12500*/  FFMA.FTZ R2, R191, c[0x0][0x2d0], -R0 ;  /* 0x0000b400bf027a23 */ /* 0x000fe40000010800 */
[----:B------:R-:W-:Y:S02]  /*12510*/  FADD.FTZ R7, R234, R5 ;  /* 0x00000005ea077221 */ /* 0x000fe40000010000 */
[----:B------:R-:W-:-:S02]  /*12520*/  FADD.FTZ R4, R47, R10 ;  /* 0x0000000a2f047221 */ /* 0x000fc40000010000 */
        /* <DEDUP_REMOVED lines=12> */
[----:B------:R-:W-:Y:S01]  /*125f0*/  FADD.FTZ R5, R223, R5 ;  /* 0x00000005df057221 */ /* 0x000fe20000010000 */
[----:B------:R-:W-:Y:S01]  /*12600*/  IADD3 R223, R239, -0x2, RZ ;  /* 0xfffffffeefdf7810 */ /* 0x000fe20007ffe0ff */
        /* <DEDUP_REMOVED lines=13> */
[----:B------:R-:W-:Y:S01]  /*126e0*/  FADD.FTZ R0, R0, R8 ;  /* 0x0000000800007221 */ /* 0x000fe20000010000 */
[----:B------:R-:W-:Y:S01]  /*126f0*/  STL [R1], R4 ;  /* 0x0000000401007387 */ /* 0x000fe20000100800 */
[----:B------:R-:W-:-:S03]  /*12700*/  FADD.FTZ R252, R252, R10 ;  /* 0x0000000afcfc7221 */ /* 0x000fc60000010000 */
[----:B------:R1:W-:Y:S01]  /*12710*/  STL [R1+0x4], R2 ;  /* 0x0000040201007387 */ /* 0x0003e20000100800 */
[----:B------:R-:W-:Y:S01]  /*12720*/  FADD.FTZ R252, R204, R252 ;  /* 0x000000fcccfc7221 */ /* 0x000fe20000010000 */
[----:B------:R-:W-:Y:S02]  /*12730*/  HMMA.16816.F32 R132, R92, R88, R20 ;  /* 0x000000585c84723c */ /* 0x000fe40000001814 */
[----:B------:R2:W-:Y:S01]  /*12740*/  STL [R1+0x8], R0 ;  /* 0x0000080001007387 */ /* 0x0005e20000100800 */
[----:B------:R-:W-:-:S04]  /*12750*/  FADD.FTZ R252, R203, R252 ;  /* 0x000000fccbfc7221 */ /* 0x000fc80000010000 */
[----:B------:R-:W-:Y:S01]  /*12760*/  FADD.FTZ R252, R202, R252 ;  /* 0x000000fccafc7221 */ /* 0x000fe20000010000 */
[----:B------:R-:W-:Y:S03]  /*12770*/  HMMA.16816.F32 R136, R92, R90, R136 ;  /* 0x0000005a5c88723c */ /* 0x000fe60000001888 */
[----:B------:R-:W-:-:S05]  /*12780*/  FADD.FTZ R252, R201, R252 ;  /* 0x000000fcc9fc7221 */ /* 0x000fca0000010000 */
[----:B------:R-:W-:Y:S01]  /*12790*/  HMMA.16816.F32 R148, R92, R108, R16 ;  /* 0x0000006c5c94723c */ /* 0x000fe20000001810 */
[----:B-1----:R-:W-:-:S07]  /*127a0*/  IADD3 R2, R3, c[0x0][0x328], RZ ;  /* 0x0000ca0003027a10 */ /* 0x002fce0007ffe0ff */
[C---:B------:R-:W-:Y:S08]  /*127b0*/  HMMA.16816.F32 R152, R92.reuse, R110, R152 ;  /* 0x0000006e5c98723c */ /* 0x040ff00000001898 */
        /* <DEDUP_REMOVED lines=17> */
.L_x_468:
[----:B------:R-:W-:-:S13]  /*128d0*/  ISETP.NE.AND P0, PT, R4, 0x1, PT ;  /* 0x000000010400780c */ /* 0x000fda0003f05270 */
[----:B------:R-:W-:-:S05]  /*128e0*/  @P0 IMAD.HI.U32 R3, R0, c[0x0][0x330], RZ ;  /* 0x0000cc0000030a27 */ /* 0x000fca00078e00ff */
[----:B------:R-:W-:-:S05]  /*128f0*/  @P0 SHF.R.U32.HI R0, RZ, c[0x0][0x334], R3 ;  /* 0x0000cd00ff000a19 */ /* 0x000fca0000011603 */
.L_x_469:
[----:B------:R-:W-:-:S05]  /*12900*/  IMAD R0, R0, R4, c[0x0][0x32c] ;  /* 0x0000cb0000007624 */ /* 0x000fca00078e0204 */
[----:B------:R-:W-:-:S05]  /*12910*/  IMNMX R2, R2, R0, PT ;  /* 0x0000000002027217 */ /* 0x000fca0003800200 */
.L_x_467:
[----:B--2---:R-:W-:-:S05]  /*12920*/  IMAD.HI R2, R2, 0x2aaaaaab, RZ ;  /* 0x2aaaaaab02027827 */ /* 0x004fca00078e02ff */
[----:B------:R-:W-:-:S04]  /*12930*/  SHF.R.U32.HI R0, RZ, 0x1f, R2 ;  /* 0x0000001fff007819 */ /* 0x000fc80000011602 */
[----:B------:R-:W-:-:S04]  /*12940*/  LEA.HI.SX32 R2, R2, R0, 0x1d ;  /* 0x0000000002027211 */ /* 0x000fc800078feaff */
[----:B------:R-:W-:-:S04]  /*12950*/  IMNMX R3, R241, R2, !PT ;  /* 0x00000002f1037217 */ /* 0x000fc80007800200 */
[----:B------:R-:W-:Y:S01]  /*12960*/  ISETP.GE.AND P0, PT, R223, R3, PT ;  /* 0x00000003df00720c */ /* 0x000fe20003f06270 */
[----:B------:R1:W-:-:S12]  /*12970*/  STL [R1+0xc], R3 ;  /* 0x00000c0301007387 */ /* 0x0003d80000100800 */
[----:B------:R-:W-:Y:S05]  /*12980*/  @!P0 BRA `(.L_x_470) ;  /* 0x000044f000008947 */ /* 0x000fea0003800000 */
[C---:B------:R-:W-:Y:S01]  /*12990*/  IADD3 R250, P0, R246.reuse, 0x20, RZ ;  /* 0x00000020f6fa7810 */ /* 0x040fe20007f1e0ff */
[----:B------:R-:W-:Y:S01]  /*129a0*/  IMAD.MOV.U32 R5, RZ, RZ, R249 ;  /* 0x000000ffff057224 */ /* 0x000fe200078e00f9 */
[----:B------:R-:W-:Y:S01]  /*129b0*/  MOV R103, R105 ;  /* 0x0000006900677202 */ /* 0x000fe20000000f00 */
[----:B------:R-:W-:Y:S01]  /*129c0*/  IMAD.MOV.U32 R4, RZ, RZ, R248 ;  /* 0x000000ffff047224 */ /* 0x000fe200078e00f8 */
[----:B------:R-:W-:Y:S01]  /*129d0*/  IADD3.X R249, RZ, R245, RZ, P0, !PT ;  /* 0x000000f5fff97210 */ /* 0x000fe200007fe4ff */
[----:B------:R-:W-:Y:S01]  /*129e0*/  IMAD.MOV.U32 R102, RZ, RZ, R106 ;  /* 0x000000ffff667224 */ /* 0x000fe200078e006a */
[----:B------:R-:W-:Y:S01]  /*129f0*/  IADD3 R248, P0, R246, 0x40, RZ ;  /* 0x00000040f6f87810 */ /* 0x000fe20007f1e0ff */
[----:B------:R-:W-:Y:S01]  /*12a00*/  IMAD.MOV.U32 R107, RZ, RZ, R104 ;  /* 0x000000ffff6b7224 */ /* 0x000fe200078e0068 */
[----:B------:R-:W-:-:S03]  /*12a10*/  MOV R108, R100 ;  /* 0x00000064006c7202 */ /* 0x000fc60000000f00 */
[----:B------:R-:W-:Y:S01]  /*12a20*/  IMAD.X R247, RZ, RZ, R245, P0 ;  /* 0x000000fffff77224 */ /* 0x000fe200000e06f5 */
[----:B------:R-:W-:-:S05]  /*12a30*/  IADD3 R246, P0, R4, 0x20, RZ ;  /* 0x0000002004f67810 */ /* 0x000fca0007f1e0ff */
[----:B------:R-:W-:Y:S01]  /*12a40*/  IMAD.X R245, RZ, RZ, R243, P0 ;  /* 0x000000fffff57224 */ /* 0x000fe200000e06f3 */
[----:B------:R-:W-:-:S04]  /*12a50*/  IADD3 R244, P0, R4, 0x40, RZ ;  /* 0x0000004004f47810 */ /* 0x000fc80007f1e0ff */
[----:B------:R-:W-:Y:S02]  /*12a60*/  IADD3.X R243, RZ, R243, RZ, P0, !PT ;  /* 0x000000f3fff37210 */ /* 0x000fe400007fe4ff */
.L_x_489:
[----:B------:R-:W2:Y:S01]  /*12a70*/  LDL R224, [R1+0x48] ;  /* 0x0000480001e07983 */ /* 0x000ea20000100800 */
[----:B------:R-:W-:Y:S04]  /*12a80*/  DEPBAR.LE SB0, 0x0 ;  /* 0x000080000000791a */ /* 0x000fe80000000000 */
[----:B------:R-:W3:Y:S04]  /*12a90*/  LDL R0, [R1+0x20] ;  /* 0x0000200001007983 */ /* 0x000ee80000100800 */
[----:B------:R-:W-:Y:S06]  /*12aa0*/  BAR.SYNC.DEFER_BLOCKING 0x0 ;  /* 0x0000000000007b1d */ /* 0x000fec0000010000 */
        /* <DEDUP_REMOVED lines=10> */
[----:B--2---:R-:W-:Y:S02]  /*12b50*/  ISETP.GT.AND P0, PT, R224, R223, PT ;  /* 0x000000dfe000720c */ /* 0x004fe40003f04270 */
[C---:B---3--:R-:W-:Y:S02]  /*12b60*/  LOP3.LUT P5, RZ, R0.reuse, 0x100, RZ, 0xc0, !PT ;  /* 0x0000010000ff7812 */ /* 0x048fe400078ac0ff */
[C---:B------:R-:W-:Y:S02]  /*12b70*/  LOP3.LUT P4, RZ, R0.reuse, 0x80, RZ, 0xc0, !PT ;  /* 0x0000008000ff7812 */ /* 0x040fe4000788c0ff */
[----:B------:R-:W-:Y:S07]  /*12b80*/  LOP3.LUT P3, RZ, R0, 0x200, RZ, 0xc0, !PT ;  /* 0x0000020000ff7812 */ /* 0x000fee000786c0ff */
[----:B------:R-:W-:-:S05]  /*12b90*/  @P0 BRA `(.L_x_471) ;  /* 0x0000031000000947 */ /* 0x000fca0003800000 */
[----:B-1--4-:R-:W-:Y:S01]  /*12ba0*/  SHF.R.S32.HI R0, RZ, 0x1f, R223 ;  /* 0x0000001fff007819 */ /* 0x012fe200000114df */
[----:B------:R-:W2:Y:S04]  /*12bb0*/  LDL.64 R22, [R1+0x40] ;  /* 0x0000400001167983 */ /* 0x000ea80000100a00 */
[----:B------:R-:W3:Y:S01]  /*12bc0*/  LDL.64 R20, [R1+0x38] ;  /* 0x0000380001147983 */ /* 0x000ee20000100a00 */
[----:B------:R-:W-:Y:S03]  /*12bd0*/  IMAD R0, R0, c[0x0][0x208], RZ ;  /* 0x0000820000007a24 */ /* 0x000fe600078e02ff */
[----:B------:R-:W1:Y:S01]  /*12be0*/  S2R R2, SR_TID.X ;  /* 0x0000000000027919 */ /* 0x000e620000002100 */
[C---:B------:R-:W-:Y:S01]  /*12bf0*/  IMAD R0, R223.reuse, c[0x0][0x20c], R0 ;  /* 0x00008300df007a24 */ /* 0x040fe200078e0200 */
[----:B-1----:R-:W-:Y:S01]  /*12c00*/  ISETP.GT.AND P1, PT, R2, 0x3f, PT ;  /* 0x0000003f0200780c */ /* 0x002fe20003f24270 */
[----:B------:R-:W-:Y:S04]  /*12c10*/  IMAD.WIDE.U32 R2, R223, c[0x0][0x208], RZ ;  /* 0x00008200df027a25 */ /* 0x000fe800078e00ff */
[----:B------:R-:W-:Y:S02]  /*12c20*/  IMAD.IADD R0, R3, 0x1, R0 ;  /* 0x0000000103007824 */ /* 0x000fe400078e0200 */
[----:B------:R-:W-:Y:S04]  /*12c30*/  IMAD.WIDE.U32 R2, R2, 0x30, RZ ;  /* 0x0000003002027825 */ /* 0x000fe800078e00ff */
[----:B------:R-:W-:Y:S02]  /*12c40*/  IMAD R0, R0, 0x30, RZ ;  /* 0x0000003000007824 */ /* 0x000fe400078e02ff */
[----:B------:R-:W-:Y:S02]  /*12c50*/  @!P1 IMAD.MOV.U32 R5, RZ, RZ, c[0x0][0x208] ;  /* 0x00008200ff059624 */ /* 0x000fe400078e00ff */
[----:B------:R-:W-:Y:S02]  /*12c60*/  @!P1 IMAD.MOV.U32 R6, RZ, RZ, c[0x0][0x20c] ;  /* 0x00008300ff069624 */ /* 0x000fe400078e00ff */
[----:B------:R-:W-:Y:S01]  /*12c70*/  IMAD.IADD R0, R3, 0x1, R0 ;  /* 0x0000000103007824 */ /* 0x000fe200078e0200 */
[C---:B------:R-:W-:Y:S04]  /*12c80*/  @!P1 LEA R4, P0, R5.reuse, R2, 0x5 ;  /* 0x0000000205049211 */ /* 0x040fe800078028ff */
[----:B------:R-:W-:Y:S02]  /*12c90*/  @!P1 LEA.HI.X R3, R5, R0, R6, 0x5, P0 ;  /* 0x0000000005039211 */ /* 0x000fe400000f2c06 */
[-C--:B--2---:R-:W-:Y:S05]  /*12ca0*/  IADD3 R5, P0, R22, R2.reuse, RZ ;  /* 0x0000000216057210 */ /* 0x084fea0007f1e0ff */
[----:B---3--:R-:W-:Y:S01]  /*12cb0*/  IMAD.X R7, R0, 0x1, R21, P0 ;  /* 0x0000000100077824 */ /* 0x008fe200000e0615 */
        /* <DEDUP_REMOVED lines=10> */
[----:B------:R-:W-:Y:S03]  /*12d60*/  IADD3 R2, P0, R248, R2, RZ ;  /* 0x00000002f8027210 */ /* 0x000fe60007f1e0ff */
[----:B------:R1:W-:Y:S02]  /*12d70*/  LDGSTS.E.BYPASS.LTC128B.128 [R222+0x2480], [R12.64], !P4 ;  /* 0x024800000cde7fae */ /* 0x0003e4000e101d4c */
[----:B------:R-:W-:Y:S01]  /*12d80*/  IMAD.X R0, R0, 0x1, R247, P0 ;  /* 0x0000000100007824 */ /* 0x000fe200000e06f7 */
[C---:B------:R-:W-:Y:S04]  /*12d90*/  LEA R10, P0, R2.reuse, c[0x0][0x1f8], 0x1 ;  /* 0x00007e00020a7a11 */ /* 0x040fe800078008ff */
[----:B------:R-:W-:Y:S02]  /*12da0*/  LEA.HI.X R11, R2, c[0x0][0x1fc], R0, 0x1, P0 ;  /* 0x00007f00020b7a11 */ /* 0x000fe400000f0c00 */
[----:B------:R-:W-:Y:S03]  /*12db0*/  @!P1 IADD3 R0, P0, R4, R22, RZ ;  /* 0x0000001604009210 */ /* 0x000fe60007f1e0ff */
[----:B------:R1:W-:Y:S02]  /*12dc0*/  LDGSTS.E.BYPASS.LTC128B.128 [R222+0x3080], [R10.64], !P3 ;  /* 0x030800000ade7fae */ /* 0x0003e4000d901d4c */
[C---:B------:R-:W-:Y:S01]  /*12dd0*/  @!P1 IMAD.X R2, R3.reuse, 0x1, R21, P0 ;  /* 0x0000000103029824 */ /* 0x040fe200000e0615 */
[C---:B------:R-:W-:Y:S04]  /*12de0*/  @!P1 LEA R8, P0, R0.reuse, c[0x0][0x1f8], 0x1 ;  /* 0x00007e0000089a11 */ /* 0x040fe800078008ff */
[----:B------:R-:W-:Y:S02]  /*12df0*/  @!P1 LEA.HI.X R9, R0, c[0x0][0x1fc], R2, 0x1, P0 ;  /* 0x00007f0000099a11 */ /* 0x000fe400000f0c02 */
[----:B------:R-:W-:Y:S03]  /*12e00*/  @!P1 IADD3 R0, P0, R4, R250, RZ ;  /* 0x000000fa04009210 */ /* 0x000fe60007f1e0ff */
[----:B------:R1:W-:Y:S02]  /*12e10*/  @!P1 LDGSTS.E.BYPASS.LTC128B.128 [R222+0x2080], [R8.64], !P5 ;  /* 0x0208000008de9fae */ /* 0x0003e4000e901d4c */
[C---:B------:R-:W-:Y:S01]  /*12e20*/  @!P1 IMAD.X R2, R3.reuse, 0x1, R249, P0 ;  /* 0x0000000103029824 */ /* 0x040fe200000e06f9 */
        /* <DEDUP_REMOVED lines=8> */
.L_x_471:
[-C--:B-1--4-:R-:W-:Y:S01]  /*12eb0*/  HMMA.16816.F32 R4, R48, R16.reuse, RZ ;  /* 0x000000103004723c */ /* 0x092fe200000018ff */
        /* <DEDUP_REMOVED lines=192> */
[----:B--234-:R-:W2:Y:S04]  /*13ac0*/  LDL.64 R226, [R1+0x30] ;  /* 0x0000300001e27983 */ /* 0x01cea80000100a00 */
[----:B------:R-:W3:Y:S04]  /*13ad0*/  LDL.64 R224, [R1+0x28] ;  /* 0x0000280001e07983 */ /* 0x000ee80000100a00 */
[----:B------:R-:W4:Y:S02]  /*13ae0*/  S2R R0, SR_TID.X ;  /* 0x0000000000007919 */ /* 0x000f240000002100 */
[----:B----4-:R-:W-:Y:S04]  /*13af0*/  SHF.R.S32.HI R2, RZ, 0x1f, R0 ;  /* 0x0000001fff027819 */ /* 0x010fe80000011400 */
[----:B------:R-:W-:Y:S02]  /*13b00*/  LEA.HI R2, R2, R0, RZ, 0x2 ;  /* 0x0000000002027211 */ /* 0x000fe400078f10ff */
[----:B------:R-:W-:Y:S02]  /*13b10*/  IADD3 R0, R223, -0x1, RZ ;  /* 0xffffffffdf007810 */ /* 0x000fe40007ffe0ff */
[----:B------:R-:W-:Y:S02]  /*13b20*/  SHF.R.S32.HI R2, RZ, 0x2, R2 ;  /* 0x00000002ff027819 */ /* 0x000fe40000011402 */
[----:B------:R-:W-:Y:S02]  /*13b30*/  SHF.R.S32.HI R5, RZ, 0x1f, R0 ;  /* 0x0000001fff057819 */ /* 0x000fe40000011400 */
[----:B------:R-:W-:Y:S01]  /*13b40*/  IADD3 R4, -R2, 0x30, RZ ;  /* 0x0000003002047810 */ /* 0x000fe20007ffe1ff */
[----:B------:R-:W-:Y:S03]  /*13b50*/  IMAD.WIDE.U32 R2, R0, c[0x0][0x1e0], RZ ;  /* 0x0000780000027a25 */ /* 0x000fe600078e00ff */
[----:B------:R-:W-:Y:S01]  /*13b60*/  ISETP.GE.AND P1, PT, R4, 0x1, PT ;  /* 0x000000010400780c */ /* 0x000fe20003f26270 */
[----:B------:R-:W-:Y:S04]  /*13b70*/  IMAD R5, R5, c[0x0][0x1e0], RZ ;  /* 0x0000780005057a24 */ /* 0x000fe800078e02ff */
[----:B------:R-:W-:Y:S04]  /*13b80*/  IMAD R0, R0, c[0x0][0x1e4], R5 ;  /* 0x0000790000007a24 */ /* 0x000fe800078e0205 */
[----:B------:R-:W-:Y:S02]  /*13b90*/  IMAD.IADD R0, R3, 0x1, R0 ;  /* 0x0000000103007824 */ /* 0x000fe400078e0200 */
[----:B------:R-:W-:Y:S04]  /*13ba0*/  IMAD.WIDE.U32 R2, R2, 0x30, RZ ;  /* 0x0000003002027825 */ /* 0x000fe800078e00ff */
[----:B------:R-:W-:Y:S04]  /*13bb0*/  IMAD R0, R0, 0x30, RZ ;  /* 0x0000003000007824 */ /* 0x000fe800078e02ff */
[----:B------:R-:W-:Y:S01]  /*13bc0*/  IMAD.IADD R0, R3, 0x1, R0 ;  /* 0x0000000103007824 */ /* 0x000fe200078e0200 */
[-C--:B--2---:R-:W-:Y:S05]  /*13bd0*/  @P1 IADD3 R3, P0, R226, R2.reuse, RZ ;  /* 0x00000002e2031210 */ /* 0x084fea0007f1e0ff */
[----:B---3--:R-:W-:Y:S01]  /*13be0*/  @P1 IMAD.X R7, R0, 0x1, R225, P0 ;  /* 0x0000000100071824 */ /* 0x008fe200000e06e1 */
[-C--:B------:R-:W-:Y:S05]  /*13bf0*/  @P1 IADD3 R5, P0, R246, R2.reuse, RZ ;  /* 0x00000002f6051210 */ /* 0x080fea0007f1e0ff */
[----:B------:R-:W-:Y:S01]  /*13c00*/  @P1 IMAD.X R8, R0, 0x1, R245, P0 ;  /* 0x0000000100081824 */ /* 0x000fe200000e06f5 */
[----:B------:R-:W-:Y:S05]  /*13c10*/  @P1 IADD3 R6, P0, R244, R2, RZ ;  /* 0x00000002f4061210 */ /* 0x000fea0007f1e0ff */
        /* <DEDUP_REMOVED lines=14> */
[----:B------:R-:W-:Y:S04]  /*13d00*/  @P0 IADD3 R2, P2, R2, UR6, RZ ;  /* 0x0000000602020c10 */ /* 0x000fe8000ff5e0ff */
[----:B------:R-:W-:Y:S02]  /*13d10*/  @P0 IADD3.X R0, R0, UR7, RZ, P2, !PT ;  /* 0x0000000700000c10 */ /* 0x000fe400097fe4ff */
        /* <DEDUP_REMOVED lines=15> */
.L_x_472:
[----:B--234-:R-:W2:Y:S01]  /*13e10*/  LDL R2, [R1+0x4c] ;  /* 0x00004c0001027983 */ /* 0x01cea20000100800 */
[----:B------:R-:W-:Y:S02]  /*13e20*/  IMAD.MOV.U32 R0, RZ, RZ, c[0x0][0x2c4] ;  /* 0x0000b100ff007624 */ /* 0x000fe400078e00ff */
[----:B------:R-:W-:Y:S01]  /*13e30*/  IMAD.MOV.U32 R36, RZ, RZ, c[0x0][0x32c] ;  /* 0x0000cb00ff247624 */ /* 0x000fe200078e00ff */
[----:B------:R-:W3:Y:S02]  /*13e40*/  LDL R33, [R1+0x1c] ;  /* 0x00001c0001217983 */ /* 0x000ee40000100800 */
[----:B------:R-:W-:Y:S02]  /*13e50*/  ISETP.NE.AND P0, PT, R0, 0x1, PT ;  /* 0x000000010000780c */ /* 0x000fe40003f05270 */
[----:B------:R-:W3:Y:S04]  /*13e60*/  LDL R32, [R1+0x24] ;  /* 0x0000240001207983 */ /* 0x000ee80000100800 */
[----:B------:R-:W0:Y:S07]  /*13e70*/  LDGDEPBAR ;  /* 0x00000000000079af */ /* 0x000e2e0000000000 */
[----:B--2---:R-:W-:Y:S04]  /*13e80*/  @P0 IMAD.HI.U32 R0, R2, c[0x0][0x2c8], RZ ;  /* 0x0000b20002000a27 */ /* 0x004fe800078e00ff */
[----:B------:R-:W-:Y:S01]  /*13e90*/  IMAD.MOV.U32 R5, RZ, RZ, R2 ;  /* 0x000000ffff057224 */ /* 0x000fe200078e0002 */
[----:B------:R-:W-:Y:S01]  /*13ea0*/  @P0 SHF.R.U32.HI R5, RZ, c[0x0][0x2cc], R0 ;  /* 0x0000b300ff050a19 */ /* 0x000fe20000011600 */
[----:B------:R-:W-:Y:S01]  /*13eb0*/  IMAD R0, R223, -0x30, RZ ;  /* 0xffffffd0df007824 */ /* 0x000fe200078e02ff */
[----:B------:R-:W-:Y:S03]  /*13ec0*/  ISETP.GE.AND P0, PT, R36, 0x1, PT ;  /* 0x000000012400780c */ /* 0x000fe60003f06270 */
[----:B------:R-:W2:Y:S01]  /*13ed0*/  SHFL.IDX PT, R4, R5, RZ, 0x1c1f ;  /* 0x001c1fff05047589 */ /* 0x000ea200000e0000 */
[----:B------:R-:W-:Y:S04]  /*13ee0*/  IADD3 R7, -R251, 0x1, R0 ;  /* 0x00000001fb077810 */ /* 0x000fe80007ffe100 */
[----:B---3--:R-:W-:Y:S04]  /*13ef0*/  IADD3 R7, -R32, R7, R33 ;  /* 0x0000000720077210 */ /* 0x008fe80007ffe121 */
        /* <DEDUP_REMOVED lines=18> */
.L_x_475:
[----:B------:R-:W-:Y:S04]  /*14020*/  MOV R8, c[0x0][0x32c] ;  /* 0x0000cb0000087a02 */ /* 0x000fe80000000f00 */
[----:B------:R-:W-:Y:S11]  /*14030*/  ISETP.NE.AND P0, PT, R8, 0x1, PT ;  /* 0x000000010800780c */ /* 0x000ff60003f05270 */
[----:B------:R-:W-:Y:S02]  /*14040*/  @!UPT UIADD3 URZ, URZ, URZ, URZ ;  /* 0x0000003f3f3ff290 */ /* 0x000fe4000fffe03f */
[----:B------:R-:W-:Y:S05]  /*14050*/  @P0 IMAD.HI.U32 R8, R4, c[0x0][0x330], RZ ;  /* 0x0000cc0004080a27 */ /* 0x000fea00078e00ff */
[----:B------:R-:W-:Y:S02]  /*14060*/  @P0 SHF.R.U32.HI R4, RZ, c[0x0][0x334], R8 ;  /* 0x0000cd00ff040a19 */ /* 0x000fe40000011608 */
.L_x_476:
[----:B------:R-:W-:Y:S05]  /*14070*/  BSYNC B0 ;  /* 0x0000000000007941 */ /* 0x000fea0003800000 */
.L_x_474:
[----:B------:R-:W-:Y:S04]  /*14080*/  IMAD.IADD R8, R0, 0x1, -R251 ;  /* 0x0000000100087824 */ /* 0x000fe800078e0afb */
[----:B------:R-:W-:Y:S05]  /*14090*/  IMAD R4, R4, c[0x0][0x32c], R8 ;  /* 0x0000cb0004047a24 */ /* 0x000fea00078e0208 */
[----:B------:R-:W-:Y:S02]  /*140a0*/  IADD3 R8, R4, c[0x0][0x32c], RZ ;  /* 0x0000cb0004087a10 */ /* 0x000fe40007ffe0ff */
[----:B------:R-:W-:Y:S02]  /*140b0*/  IMNMX R2, R2, R4, !PT ;  /* 0x0000000402027217 */ /* 0x000fe40007800200 */
[----:B------:R-:W-:Y:S02]  /*140c0*/  IMNMX R3, R3, R8, PT ;  /* 0x0000000803037217 */ /* 0x000fe40003800200 */
.L_x_473:
        /* <DEDUP_REMOVED lines=73> */
.L_x_479:
[----:B------:R-:W-:Y:S04]  /*14560*/  MOV R14, c[0x0][0x32c] ;  /* 0x0000cb00000e7a02 */ /* 0x000fe80000000f00 */
[----:B------:R-:W-:Y:S11]  /*14570*/  ISETP.NE.AND P0, PT, R14, 0x1, PT ;  /* 0x000000010e00780c */ /* 0x000ff60003f05270 */
[----:B------:R-:W-:Y:S02]  /*14580*/  @!UPT UIADD3 URZ, URZ, URZ, URZ ;  /* 0x0000003f3f3ff290 */ /* 0x000fe4000fffe03f */
[----:B------:R-:W-:Y:S05]  /*14590*/  @P0 IMAD.HI.U32 R14, R4, c[0x0][0x330], RZ ;  /* 0x0000cc00040e0a27 */ /* 0x000fea00078e00ff */
[----:B------:R-:W-:Y:S02]  /*145a0*/  @P0 SHF.R.U32.HI R4, RZ, c[0x0][0x334], R14 ;  /* 0x0000cd00ff040a19 */ /* 0x000fe4000001160e */
.L_x_480:
[----:B------:R-:W-:Y:S05]  /*145b0*/  BSYNC B0 ;  /* 0x0000000000007941 */ /* 0x000fea0003800000 */
.L_x_478:
[----:B------:R-:W-:Y:S04]  /*145c0*/  IMAD.IADD R14, R0, 0x1, -R251 ;  /* 0x00000001000e7824 */ /* 0x000fe800078e0afb */
[----:B------:R-:W-:Y:S05]  /*145d0*/  IMAD R4, R4, c[0x0][0x32c], R14 ;  /* 0x0000cb0004047a24 */ /* 0x000fea00078e020e */
[----:B------:R-:W-:Y:S02]  /*145e0*/  IADD3 R14, R4, c[0x0][0x32c], RZ ;  /* 0x0000cb00040e7a10 */ /* 0x000fe40007ffe0ff */
[----:B------:R-:W-:Y:S02]  /*145f0*/  IMNMX R2, R2, R4, !PT ;  /* 0x0000000402027217 */ /* 0x000fe40007800200 */
[----:B------:R-:W-:Y:S02]  /*14600*/  IMNMX R3, R3, R14, PT ;  /* 0x0000000e03037217 */ /* 0x000fe40003800200 */
.L_x_477:
        /* <DEDUP_REMOVED lines=61> */
.L_x_483:
[----:B------:R-:W-:Y:S04]  /*149e0*/  MOV R14, c[0x0][0x32c] ;  /* 0x0000cb00000e7a02 */ /* 0x000fe80000000f00 */
[----:B------:R-:W-:Y:S11]  /*149f0*/  ISETP.NE.AND P0, PT, R14, 0x1, PT ;  /* 0x000000010e00780c */ /* 0x000ff60003f05270 */
[----:B------:R-:W-:Y:S02]  /*14a00*/  @!UPT UIADD3 URZ, URZ, URZ, URZ ;  /* 0x0000003f3f3ff290 */ /* 0x000fe4000fffe03f */
[----:B------:R-:W-:Y:S05]  /*14a10*/  @P0 IMAD.HI.U32 R14, R4, c[0x0][0x330], RZ ;  /* 0x0000cc00040e0a27 */ /* 0x000fea00078e00ff */
[----:B------:R-:W-:Y:S02]  /*14a20*/  @P0 SHF.R.U32.HI R4, RZ, c[0x0][0x334], R14 ;  /* 0x0000cd00ff040a19 */ /* 0x000fe4000001160e */
.L_x_484:
[----:B------:R-:W-:Y:S05]  /*14a30*/  BSYNC B0 ;  /* 0x0000000000007941 */ /* 0x000fea0003800000 */
.L_x_482:
[----:B------:R-:W-:Y:S04]  /*14a40*/  IMAD.IADD R14, R0, 0x1, -R251 ;  /* 0x00000001000e7824 */ /* 0x000fe800078e0afb */
[----:B------:R-:W-:Y:S05]  /*14a50*/  IMAD R4, R4, c[0x0][0x32c], R14 ;  /* 0x0000cb0004047a24 */ /* 0x000fea00078e020e */
[----:B------:R-:W-:Y:S02]  /*14a60*/  IADD3 R14, R4, c[0x0][0x32c], RZ ;  /* 0x0000cb00040e7a10 */ /* 0x000fe40007ffe0ff */
[----:B------:R-:W-:Y:S02]  /*14a70*/  IMNMX R2, R2, R4, !PT ;  /* 0x0000000402027217 */ /* 0x000fe40007800200 */
[----:B------:R-:W-:Y:S02]  /*14a80*/  IMNMX R3, R3, R14, PT ;  /* 0x0000000e03037217 */ /* 0x000fe40003800200 */
.L_x_481:
        /* <DEDUP_REMOVED lines=61> */
.L_x_487:
[----:B------:R-:W-:Y:S04]  /*14e60*/  MOV R5, c[0x0][0x32c] ;  /* 0x0000cb0000057a02 */ /* 0x000fe80000000f00 */
[----:B------:R-:W-:Y:S11]  /*14e70*/  ISETP.NE.AND P0, PT, R5, 0x1, PT ;  /* 0x000000010500780c */ /* 0x000ff60003f05270 */
[----:B------:R-:W-:Y:S02]  /*14e80*/  @!UPT UIADD3 URZ, URZ, URZ, URZ ;  /* 0x0000003f3f3ff290 */ /* 0x000fe4000fffe03f */
[----:B------:R-:W-:Y:S05]  /*14e90*/  @P0 IMAD.HI.U32 R5, R4, c[0x0][0x330], RZ ;  /* 0x0000cc0004050a27 */ /* 0x000fea00078e00ff */
[----:B------:R-:W-:Y:S02]  /*14ea0*/  @P0 SHF.R.U32.HI R4, RZ, c[0x0][0x334], R5 ;  /* 0x0000cd00ff040a19 */ /* 0x000fe40000011605 */
.L_x_488:
[----:B------:R-:W-:Y:S05]  /*14eb0*/  BSYNC B0 ;  /* 0x0000000000007941 */ /* 0x000fea0003800000 */
.L_x_486:
[----:B------:R-:W-:Y:S04]  /*14ec0*/  IMAD.IADD R0, R0, 0x1, -R251 ;  /* 0x0000000100007824 */ /* 0x000fe800078e0afb */
[----:B------:R-:W-:Y:S05]  /*14ed0*/  IMAD R4, R4, c[0x0][0x32c], R0 ;  /* 0x0000cb0004047a24 */ /* 0x000fea00078e0200 */
[----:B------:R-:W-:Y:S02]  /*14ee0*/  IADD3 R0, R4, c[0x0][0x32c], RZ ;  /* 0x0000cb0004007a10 */ /* 0x000fe40007ffe0ff */
[----:B------:R-:W-:Y:S02]  /*14ef0*/  IMNMX R2, R2, R4, !PT ;  /* 0x0000000402027217 */ /* 0x000fe40007800200 */
[----:B------:R-:W-:Y:S02]  /*14f00*/  IMNMX R3, R3, R0, PT ;  /* 0x0000000003037217 */ /* 0x000fe40003800200 */
.L_x_485:
        /* <DEDUP_REMOVED lines=166> */
[C---:B--2---:R-:W-:Y:S01]  /*15970*/  FMUL.FTZ R6, R3.reuse, R114 ;  /* 0x0000007203067220 */ /* 0x044fe20000410000 */
        /* <DEDUP_REMOVED lines=61> */
[----:B------:R-:W-:Y:S01]  /*15d50*/  FMUL.FTZ R69, R100, R69 ;  /* 0x0000004564457220 */ /* 0x000fe20000410000 */
        /* <DEDUP_REMOVED lines=9> */
[----:B------:R-:W-:Y:S01]  /*15df0*/  FMUL.FTZ R76, R2, R76 ;  /* 0x0000004c024c7220 */ /* 0x000fe20000410000 */
        /* <DEDUP_REMOVED lines=72> */
[C---:B------:R-:W-:Y:S02]  /*16280*/  FMUL.FTZ R39, R3.reuse, R147 ;  /* 0x0000009303277220 */ /* 0x040fe40000410000 */
[C---:B------:R-:W-:Y:S01]  /*16290*/  FMUL.FTZ R79, R0.reuse, R79 ;  /* 0x0000004f004f7220 */ /* 0x040fe20000410000 */
[----:B------:R1:W-:Y:S01]  /*162a0*/  MUFU.EX2 R174, R103 ;  /* 0x0000006700ae7308 */ /* 0x0003e20000000800 */
[C---:B------:R-:W-:Y:S02]  /*162b0*/  FMUL.FTZ R90, R0.reuse, R90 ;  /* 0x0000005a005a7220 */ /* 0x040fe40000410000 */
[----:B------:R-:W-:Y:S02]  /*162c0*/  FMUL.FTZ R91, R0, R91 ;  /* 0x0000005b005b7220 */ /* 0x000fe40000410000 */
[----:B----4-:R-:W-:Y:S02]  /*162d0*/  FMUL.FTZ R36, R100, R144 ;  /* 0x0000009064247220 */ /* 0x010fe40000410000 */
[C---:B------:R-:W-:Y:S02]  /*162e0*/  FMUL.FTZ R94, R0.reuse, R94 ;  /* 0x0000005e005e7220 */ /* 0x040fe40000410000 */
[----:B------:R-:W-:Y:S02]  /*162f0*/  FMUL.FTZ R95, R0, R95 ;  /* 0x0000005f005f7220 */ /* 0x000fe40000410000 */
[----:B------:R-:W-:Y:S01]  /*16300*/  FFMA.FTZ R3, R3, R252, R238 ;  /* 0x000000fc03037223 */ /* 0x000fe200000100ee */
        /* <DEDUP_REMOVED lines=53> */
[----:B------:R-:W2:Y:S01]  /*16660*/  LDL.LU R189, [R1] ;  /* 0x0000000001bd7983 */ /* 0x000ea20000300800 */
[----:B------:R-:W5:Y:S05]  /*16670*/  MUFU.EX2 R181, R111 ;  /* 0x0000006f00b57308 */ /* 0x000f6a0000000800 */
[C---:B------:R-:W-:Y:S08]  /*16680*/  HMMA.16816.F32 R24, R120.reuse, R124, R24 ;  /* 0x0000007c7818723c */ /* 0x040ff00000001818 */
[-C--:B------:R-:W-:Y:S01]  /*16690*/  HMMA.16816.F32 R28, R120, R126.reuse, R28 ;  /* 0x0000007e781c723c */ /* 0x080fe2000000181c */
[--C-:B-1----:R-:W-:Y:S04]  /*166a0*/  FFMA.FTZ R103, R185, c[0x0][0x2d0], -R164.reuse ;  /* 0x0000b400b9677a23 */ /* 0x102fe800000108a4 */
        /* <DEDUP_REMOVED lines=44> */
[----:B------:R-:W5:Y:S06]  /*16970*/  LDL R11, [R1+0xc] ;  /* 0x00000c00010b7983 */ /* 0x000f6c0000100800 */
[----:B------:R-:W-:Y:S01]  /*16980*/  FADD.FTZ R8, R237, R3 ;  /* 0x00000003ed087221 */ /* 0x000fe20000010000 */
[-C--:B------:R-:W-:Y:S04]  /*16990*/  HMMA.16816.F32 R120, R160, R134.reuse, R12 ;  /* 0x00000086a078723c */ /* 0x080fe8000000180c */
[----:B------:R-:W-:Y:S04]  /*169a0*/  FADD.FTZ R8, R235, R8 ;  /* 0x00000008eb087221 */ /* 0x000fe80000010000 */
        /* <DEDUP_REMOVED lines=10> */
[-C--:B------:R-:W-:Y:S01]  /*16a50*/  HMMA.16816.F32 R52, R108, R164.reuse, R52 ;  /* 0x000000a46c34723c */ /* 0x080fe20000001834 */
[----:B------:R-:W-:Y:S07]  /*16a60*/  FADD.FTZ R3, R233, R9 ;  /* 0x00000009e9037221 */ /* 0x000fee0000010000 */
[C---:B------:R-:W-:Y:S01]  /*16a70*/  HMMA.16816.F32 R56, R160.reuse, R164, R56 ;  /* 0x000000a4a038723c */ /* 0x040fe20000001838 */
[----:B------:R-:W-:Y:S03]  /*16a80*/  FADD.FTZ R10, R231, R3 ;  /* 0x00000003e70a7221 */ /* 0x000fe60000010000 */
[----:B--2---:R-:W-:Y:S02]  /*16a90*/  FFMA.FTZ R100, R100, R189, R242 ;  /* 0x000000bd64647223 */ /* 0x004fe400000100f2 */
[----:B---3--:R-:W-:Y:S02]  /*16aa0*/  FFMA.FTZ R3, R0, R193, R227 ;  /* 0x000000c100037223 */ /* 0x008fe400000100e3 */
[-C--:B------:R-:W-:Y:S01]  /*16ab0*/  HMMA.16816.F32 R60, R160, R166.reuse, R60 ;  /* 0x000000a6a03c723c */ /* 0x080fe2000000183c */
[----:B------:R-:W-:Y:S03]  /*16ac0*/  FADD.FTZ R2, R241, R100 ;  /* 0x00000064f1027221 */ /* 0x000fe60000010000 */
[----:B------:R-:W-:Y:S01]  /*16ad0*/  FADD.FTZ R3, R228, R3 ;  /* 0x00000003e4037221 */ /* 0x000fe20000010000 */
[-C--:B------:R-:W-:Y:S01]  /*16ae0*/  MOV R100, R101.reuse ;  /* 0x0000006500647202 */ /* 0x080fe20000000f00 */
[----:B------:R-:W-:Y:S02]  /*16af0*/  FADD.FTZ R2, R240, R2 ;  /* 0x00000002f0027221 */ /* 0x000fe40000010000 */
[----:B------:R-:W-:Y:S01]  /*16b00*/  FADD.FTZ R0, R234, R10 ;  /* 0x0000000aea007221 */ /* 0x000fe20000010000 */
[C---:B------:R-:W-:Y:S03]  /*16b10*/  HMMA.16816.F32 R64, R108.reuse, R166, R64 ;  /* 0x000000a66c40723c */ /* 0x040fe60000001840 */
[----:B------:R-:W-:Y:S02]  /*16b20*/  FADD.FTZ R9, R239, R2 ;  /* 0x00000002ef097221 */ /* 0x000fe40000010000 */
[----:B------:R-:W-:Y:S02]  /*16b30*/  FADD.FTZ R2, R236, R8 ;  /* 0x00000008ec027221 */ /* 0x000fe40000010000 */
[----:B------:R-:W-:Y:S01]  /*16b40*/  FADD.FTZ R9, R226, R9 ;  /* 0x00000009e2097221 */ /* 0x000fe20000010000 */
[-C--:B------:R-:W-:Y:S01]  /*16b50*/  HMMA.16816.F32 R68, R108, R168.reuse, R68 ;  /* 0x000000a86c44723c */ /* 0x080fe20000001844 */
[----:B------:R-:W-:Y:S03]  /*16b60*/  FADD.FTZ R3, R229, R3 ;  /* 0x00000003e5037221 */ /* 0x000fe60000010000 */
[----:B------:R-:W-:Y:S02]  /*16b70*/  FADD.FTZ R10, R224, R2 ;  /* 0x00000002e00a7221 */ /* 0x000fe40000010000 */
        /* <DEDUP_REMOVED lines=15> */
[-C--:B-1----:R-:W-:Y:S04]  /*16c70*/  HMMA.16816.F32 R84, R108, R4.reuse, R84 ;  /* 0x000000046c54723c */ /* 0x082fe80000001854 */
[----:B------:R-:W-:Y:S04]  /*16c80*/  FADD.FTZ R3, R174, R3 ;  /* 0x00000003ae037221 */ /* 0x000fe80000010000 */
[C---:B------:R-:W-:Y:S07]  /*16c90*/  HMMA.16816.F32 R88, R160.reuse, R4, R88 ;  /* 0x00000004a058723c */ /* 0x040fee0000001858 */
        /* <DEDUP_REMOVED lines=13> */
[----:B------:R-:W-:Y:S01]  /*16d70*/  FADD.FTZ R2, R107, R2 ;  /* 0x000000026b027221 */ /* 0x000fe20000010000 */
[----:B------:R-:W-:Y:S01]  /*16d80*/  MOV R107, R104 ;  /* 0x00000068006b7202 */ /* 0x000fe20000000f00 */
[----:B------:R-:W-:Y:S02]  /*16d90*/  FADD.FTZ R4, R183, R5 ;  /* 0x00000005b7047221 */ /* 0x000fe40000010000 */
[----:B------:R-:W-:Y:S02]  /*16da0*/  FADD.FTZ R5, R192, R0 ;  /* 0x00000000c0057221 */ /* 0x000fe40000010000 */
[----:B------:R-:W-:Y:S02]  /*16db0*/  FADD.FTZ R3, R179, R3 ;  /* 0x00000003b3037221 */ /* 0x000fe40000010000 */
[----:B------:R-:W-:Y:S01]  /*16dc0*/  FADD.FTZ R0, R103, R2 ;  /* 0x0000000267007221 */ /* 0x000fe20000010000 */
[----:B------:R1:W-:Y:S01]  /*16dd0*/  STL [R1], R5 ;  /* 0x0000000501007387 */ /* 0x0003e20000100800 */
[----:B------:R-:W-:Y:S01]  /*16de0*/  FADD.FTZ R2, R177, R3 ;  /* 0x00000003b1027221 */ /* 0x000fe20000010000 */
[----:B------:R-:W-:Y:S01]  /*16df0*/  MOV R103, R105 ;  /* 0x0000006900677202 */ /* 0x000fe20000000f00 */
[----:B------:R-:W-:Y:S01]  /*16e00*/  FADD.FTZ R0, R102, R0 ;  /* 0x0000000066007221 */ /* 0x000fe20000010000 */
[----:B------:R-:W-:Y:S01]  /*16e10*/  MOV R102, R106 ;  /* 0x0000006a00667202 */ /* 0x000fe20000000f00 */
[----:B------:R-:W-:Y:S01]  /*16e20*/  FADD.FTZ R252, R181, R4 ;  /* 0x00000004b5fc7221 */ /* 0x000fe20000010000 */
[----:B------:R1:W-:Y:S04]  /*16e30*/  STL [R1+0x4], R2 ;  /* 0x0000040201007387 */ /* 0x0003e80000100800 */
[----:B------:R1:W-:Y:S01]  /*16e40*/  STL [R1+0x8], R0 ;  /* 0x0000080001007387 */ /* 0x0003e20000100800 */
[C---:B-----5:R-:W-:Y:S02]  /*16e50*/  ISETP.GT.AND P0, PT, R223.reuse, R11, PT ;  /* 0x0000000bdf00720c */ /* 0x060fe40003f04270 */
[----:B------:R-:W-:Y:S11]  /*16e60*/  IADD3 R223, R223, -0x1, RZ ;  /* 0xffffffffdfdf7810 */ /* 0x000ff60007ffe0ff */
[----:B-1----:R-:W-:-:S05]  /*16e70*/  @P0 BRA `(.L_x_489) ;  /* 0xffffbbf000000947 */ /* 0x002fca000383ffff */
.L_x_470:
[----:B-1----:R-:W2:Y:S04]  /*16e80*/  LDL R3, [R1+0x24] ;  /* 0x0000240001037983 */ /* 0x002ea80000100800 */
[----:B------:R-:W3:Y:S01]  /*16e90*/  LDL R2, [R1+0x1c] ;  /* 0x00001c0001027983 */ /* 0x000ee20000100800 */
[----:B------:R-:W-:-:S02]  /*16ea0*/  IMAD.MOV.U32 R0, RZ, RZ, c[0x0][0x2c4] ;  /* 0x0000b100ff007624 */ /* 0x000fc400078e00ff */
[----:B------:R-:W-:-:S03]  /*16eb0*/  IMAD.MOV.U32 R4, RZ, RZ, c[0x0][0x32c] ;  /* 0x0000cb00ff047624 */ /* 0x000fc600078e00ff */
[----:B------:R-:W-:Y:S02]  /*16ec0*/  ISETP.NE.AND P1, PT, R0, 0x1, PT ;  /* 0x000000010000780c */ /* 0x000fe40003f25270 */
[----:B------:R-:W1:Y:S01]  /*16ed0*/  S2R R0, SR_CTAID.X ;  /* 0x0000000000007919 */ /* 0x000e620000002500 */
[----:B------:R-:W-:Y:S02]  /*16ee0*/  ISETP.GE.AND P0, PT, R4, 0x1, PT ;  /* 0x000000010400780c */ /* 0x000fe40003f06270 */
[----:B-1----:R-:W-:Y:S01]  /*16ef0*/  LEA R0, R0, 0x7f, 0x7 ;  /* 0x0000007f00007811 */ /* 0x002fe200078e38ff */
[----:B--2---:R-:W-:-:S07]  /*16f00*/  IMAD.MOV.U32 R5, RZ, RZ, R3 ;  /* 0x000000ffff057224 */ /* 0x004fce00078e0003 */
[----:B------:R-:W-:Y:S01]  /*16f10*/  @P1 IMAD.HI.U32 R3, R0, c[0x0][0x2c8], RZ ;  /* 0x0000b20000031a27 */ /* 0x000fe200078e00ff */
[----:B---3--:R-:W-:-:S04]  /*16f20*/  IADD3 R2, R2, 0x1, -R5 ;  /* 0x0000000102027810 */ /* 0x008fc80007ffe805 */
        /* <DEDUP_REMOVED lines=13> */
.L_x_491:
[----:B------:R-:W-:-:S04]  /*17000*/  MOV R3, c[0x0][0x32c] ;  /* 0x0000cb0000037a02 */ /* 0x000fc80000000f00 */
[----:B------:R-:W-:-:S13]  /*17010*/  ISETP.NE.AND P0, PT, R3, 0x1, PT ;  /* 0x000000010300780c */ /* 0x000fda0003f05270 */
[----:B------:R-:W-:-:S05]  /*17020*/  @P0 IMAD.HI.U32 R3, R0, c[0x0][0x330], RZ ;  /* 0x0000cc0000030a27 */ /* 0x000fca00078e00ff */
[----:B------:R-:W-:-:S05]  /*17030*/  @P0 SHF.R.U32.HI R0, RZ, c[0x0][0x334], R3 ;  /* 0x0000cd00ff000a19 */ /* 0x000fca0000011603 */
.L_x_492:
[----:B------:R-:W-:-:S05]  /*17040*/  IMAD R0, R0, c[0x0][0x32c], RZ ;  /* 0x0000cb0000007a24 */ /* 0x000fca00078e02ff */
[----:B------:R-:W-:-:S03]  /*17050*/  IMNMX R2, R2, R0, !PT ;  /* 0x0000000002027217 */ /* 0x000fc60007800200 */
.L_x_490:
        /* <DEDUP_REMOVED lines=29> */
.L_x_496:
[----:B------:R-:W2:Y:S01]  /*17230*/  LDL R102, [R1+0x48] ;  /* 0x0000480001667983 */ /* 0x000ea20000100800 */
[----:B------:R-:W-:Y:S04]  /*17240*/  DEPBAR.LE SB0, 0x0 ;  /* 0x000080000000791a */ /* 0x000fe80000000000 */
[----:B---3--:R-:W3:Y:S01]  /*17250*/  LDL R0, [R1+0x20] ;  /* 0x0000200001007983 */ /* 0x008ee20000100800 */
[----:B------:R-:W-:Y:S02]  /*17260*/  IMAD.MOV.U32 R2, RZ, RZ, R106 ;  /* 0x000000ffff027224 */ /* 0x000fe400078e006a */
[----:B------:R-:W-:Y:S01]  /*17270*/  IMAD.MOV.U32 R3, RZ, RZ, R105 ;  /* 0x000000ffff037224 */ /* 0x000fe200078e0069 */
[----:B------:R-:W-:Y:S01]  /*17280*/  BAR.SYNC.DEFER_BLOCKING 0x0 ;  /* 0x0000000000007b1d */ /* 0x000fe20000010000 */
[----:B------:R-:W-:Y:S05]  /*17290*/  IMAD.MOV.U32 R101, RZ, RZ, R104 ;  /* 0x000000ffff657224 */ /* 0x000fea00078e0068 */
        /* <DEDUP_REMOVED lines=15> */
[----:B-1--4-:R-:W2:Y:S01]  /*17390*/  LDL.64 R28, [R1+0x40] ;  /* 0x00004000011c7983 */ /* 0x012ea20000100a00 */
[----:B------:R-:W-:Y:S03]  /*173a0*/  SHF.R.S32.HI R0, RZ, 0x1f, R223 ;  /* 0x0000001fff007819 */ /* 0x000fe600000114df */
[----:B------:R-:W3:Y:S02]  /*173b0*/  LDL.64 R26, [R1+0x38] ;  /* 0x00003800011a7983 */ /* 0x000ee40000100a00 */
[----:B------:R-:W-:Y:S02]  /*173c0*/  IMAD R0, R0, c[0x0][0x208], RZ ;  /* 0x0000820000007a24 */ /* 0x000fe400078e02ff */
[----:B------:R-:W4:Y:S02]  /*173d0*/  LDL R25, [R1+0x18] ;  /* 0x0000180001197983 */ /* 0x000f240000100800 */
[C---:B------:R-:W-:Y:S02]  /*173e0*/  IMAD R0, R223.reuse, c[0x0][0x20c], R0 ;  /* 0x00008300df007a24 */ /* 0x040fe400078e0200 */
[----:B------:R-:W5:Y:S04]  /*173f0*/  LDL R24, [R1+0x14] ;  /* 0x0000140001187983 */ /* 0x000f680000100800 */
[----:B------:R-:W5:Y:S04]  /*17400*/  LDL R23, [R1+0x10] ;  /* 0x0000100001177983 */ /* 0x000f680000100800 */
[----:B------:R-:W5:Y:S04]  /*17410*/  LDL R22, [R1+0xc] ;  /* 0x00000c0001167983 */ /* 0x000f680000100800 */
[----:B------:R-:W1:Y:S02]  /*17420*/  S2R R4, SR_TID.X ;  /* 0x0000000000047919 */ /* 0x000e640000002100 */
        /* <DEDUP_REMOVED lines=11> */
[C---:B---3--:R-:W-:Y:S01]  /*174e0*/  IMAD.X R9, R0.reuse, 0x1, R27, P0 ;  /* 0x0000000100097824 */ /* 0x048fe200000e061b */
[-C--:B----4-:R-:W-:Y:S05]  /*174f0*/  IADD3 R8, P0, R25, R4.reuse, RZ ;  /* 0x0000000419087210 */ /* 0x090fea0007f1e0ff */
[----:B-----5:R-:W-:Y:S01]  /*17500*/  IMAD.X R10, R0, 0x1, R24, P0 ;  /* 0x00000001000a7824 */ /* 0x020fe200000e0618 */
        /* <DEDUP_REMOVED lines=29> */
.L_x_494:
        /* <DEDUP_REMOVED lines=193> */
[----:B--23--:R-:W2:Y:S04]  /*182f0*/  S2R R102, SR_TID.X ;  /* 0x0000000000667919 */ /* 0x00cea80000002100 */
[----:B------:R-:W3:Y:S04]  /*18300*/  LDL.64 R204, [R1+0x30] ;  /* 0x0000300001cc7983 */ /* 0x000ee80000100a00 */
[----:B----4-:R-:W4:Y:S04]  /*18310*/  LDL R22, [R1+0x60] ;  /* 0x0000600001167983 */ /* 0x010f280000100800 */
[----:B------:R-:W5:Y:S04]  /*18320*/  LDL R11, [R1+0x5c] ;  /* 0x00005c00010b7983 */ /* 0x000f680000100800 */
[----:B------:R-:W4:Y:S04]  /*18330*/  LDL R21, [R1+0x58] ;  /* 0x0000580001157983 */ /* 0x000f280000100800 */
[----:B------:R-:W4:Y:S01]  /*18340*/  LDL R20, [R1+0x54] ;  /* 0x0000540001147983 */ /* 0x000f220000100800 */
[----:B--2---:R-:W-:Y:S04]  /*18350*/  SHF.R.S32.HI R206, RZ, 0x1f, R102 ;  /* 0x0000001fffce7819 */ /* 0x004fe80000011466 */
[----:B------:R-:W-:Y:S02]  /*18360*/  LEA.HI R206, R206, R102, RZ, 0x2 ;  /* 0x00000066cece7211 */ /* 0x000fe400078f10ff */
[----:B------:R-:W2:Y:S02]  /*18370*/  LDL.64 R102, [R1+0x28] ;  /* 0x0000280001667983 */ /* 0x000ea40000100a00 */
[----:B------:R-:W-:Y:S04]  /*18380*/  SHF.R.S32.HI R206, RZ, 0x2, R206 ;  /* 0x00000002ffce7819 */ /* 0x000fe800000114ce */
[----:B------:R-:W-:Y:S04]  /*18390*/  IADD3 R0, -R206, 0x30, RZ ;  /* 0x00000030ce007810 */ /* 0x000fe80007ffe1ff */
[----:B------:R-:W-:Y:S11]  /*183a0*/  ISETP.GE.AND P1, PT, R0, 0x1, PT ;  /* 0x000000010000780c */ /* 0x000ff60003f26270 */
[----:B------:R-:W-:Y:S02]  /*183b0*/  @!UPT UIADD3 URZ, URZ, URZ, URZ ;  /* 0x0000003f3f3ff290 */ /* 0x000fe4000fffe03f */
[----:B------:R-:W-:Y:S04]  /*183c0*/  @P1 IADD3 R4, R223, -0x1, RZ ;  /* 0xffffffffdf041810 */ /* 0x000fe80007ffe0ff */
[----:B------:R-:W-:Y:S01]  /*183d0*/  @P1 SHF.R.S32.HI R5, RZ, 0x1f, R4 ;  /* 0x0000001fff051819 */ /* 0x000fe20000011404 */
[C---:B------:R-:W-:Y:S04]  /*183e0*/  @P1 IMAD.WIDE.U32 R6, R4.reuse, c[0x0][0x1e0], RZ ;  /* 0x0000780004061a25 */ /* 0x040fe800078e00ff */
[----:B------:R-:W-:Y:S04]  /*183f0*/  @P1 IMAD R5, R5, c[0x0][0x1e0], RZ ;  /* 0x0000780005051a24 */ /* 0x000fe800078e02ff */
[----:B------:R-:W-:Y:S04]  /*18400*/  @P1 IMAD R4, R4, c[0x0][0x1e4], R5 ;  /* 0x0000790004041a24 */ /* 0x000fe800078e0205 */
[----:B------:R-:W-:Y:S02]  /*18410*/  @P1 IMAD.IADD R7, R7, 0x1, R4 ;  /* 0x0000000107071824 */ /* 0x000fe400078e0204 */
[----:B---3--:R-:W-:Y:S02]  /*18420*/  @P1 IMAD.MOV.U32 R4, RZ, RZ, R204 ;  /* 0x000000ffff041224 */ /* 0x008fe400078e00cc */
[----:B--2---:R-:W-:Y:S04]  /*18430*/  @P1 IMAD.MOV.U32 R5, RZ, RZ, R103 ;  /* 0x000000ffff051224 */ /* 0x004fe800078e0067 */
[----:B------:R-:W-:Y:S04]  /*18440*/  @P1 IMAD.WIDE.U32 R4, R6, 0x30, R4 ;  /* 0x0000003006041825 */ /* 0x000fe800078e0004 */
[----:B------:R-:W-:Y:S02]  /*18450*/  @P1 IMAD R6, R7, 0x30, RZ ;  /* 0x0000003007061824 */ /* 0x000fe400078e02ff */
[C---:B------:R-:W-:Y:S02]  /*18460*/  @P1 IMAD.SHL.U32 R7, R4.reuse, 0x2, RZ ;  /* 0x0000000204071824 */ /* 0x040fe400078e00ff */
[----:B------:R-:W-:Y:S02]  /*18470*/  @P1 IMAD.IADD R6, R5, 0x1, R6 ;  /* 0x0000000105061824 */ /* 0x000fe400078e0206 */
[----:B------:R-:W-:Y:S01]  /*18480*/  IMAD.U32 R5, RZ, RZ, UR7 ;  /* 0x00000007ff057e24 */ /* 0x000fe2000f8e00ff */
        /* <DEDUP_REMOVED lines=11> */
[----:B------:R-:W-:Y:S04]  /*18540*/  @P0 IMAD.WIDE.U32 R8, R0, c[0x0][0x1e0], RZ ;  /* 0x0000780000080a25 */ /* 0x000fe800078e00ff */
[----:B------:R-:W-:Y:S04]  /*18550*/  @P0 IMAD R4, R4, c[0x0][0x1e0], RZ ;  /* 0x0000780004040a24 */ /* 0x000fe800078e02ff */
[----:B------:R-:W-:Y:S02]  /*18560*/  @P0 IMAD R10, R0, c[0x0][0x1e4], R4 ;  /* 0x00007900000a0a24 */ /* 0x000fe400078e0204 */
[----:B------:R-:W-:Y:S02]  /*18570*/  IMAD.U32 R4, RZ, RZ, UR6 ;  /* 0x00000006ff047e24 */ /* 0x000fe4000f8e00ff */
[----:B------:R-:W-:Y:S02]  /*18580*/  @P0 IMAD.IADD R0, R9, 0x1, R10 ;  /* 0x0000000109000824 */ /* 0x000fe400078e020a */
[----:B------:R-:W-:Y:S04]  /*18590*/  @P0 IMAD.WIDE.U32 R4, R8, 0x30, R4 ;  /* 0x0000003008040825 */ /* 0x000fe800078e0004 */
[----:B------:R-:W-:Y:S04]  /*185a0*/  @P0 IMAD R0, R0, 0x30, RZ ;  /* 0x0000003000000824 */ /* 0x000fe800078e02ff */
[----:B------:R-:W-:Y:S01]  /*185b0*/  @P0 IMAD.IADD R0, R0, 0x1, R5 ;  /* 0x0000000100000824 */ /* 0x000fe200078e0205 */
[-C--:B------:R-:W-:Y:S05]  /*185c0*/  @P0 IADD3 R5, P2, R204, R4.reuse, RZ ;  /* 0x00000004cc050210 */ /* 0x080fea0007f5e0ff */
[----:B------:R-:W-:Y:S01]  /*185d0*/  @P0 IMAD.X R8, R0, 0x1, R103, P2 ;  /* 0x0000000100080824 */ /* 0x000fe200010e0667 */
[C---:B-1----:R-:W-:Y:S04]  /*185e0*/  @P0 LEA R12, P2, R5.reuse, c[0x0][0x1c8], 0x1 ;  /* 0x00007200050c0a11 */ /* 0x042fe800078408ff */
[----:B------:R-:W-:Y:S02]  /*185f0*/  @P0 LEA.HI.X R13, R5, c[0x0][0x1cc], R8, 0x1, P2 ;  /* 0x00007300050d0a11 */ /* 0x000fe400010f0c08 */
[-C--:B----4-:R-:W-:Y:S05]  /*18600*/  @P0 IADD3 R5, P2, R22, R4.reuse, RZ ;  /* 0x0000000416050210 */ /* 0x090fea0007f5e0ff */
[C---:B-----5:R-:W-:Y:S01]  /*18610*/  @P0 IMAD.X R8, R0.reuse, 0x1, R11, P2 ;  /* 0x0000000100080824 */ /* 0x060fe200010e060b */
        /* <DEDUP_REMOVED lines=17> */
.L_x_495:
        /* <DEDUP_REMOVED lines=141> */
[C---:B------:R-:W-:Y:S02]  /*19000*/  FMUL.FTZ R76, R101.reuse, R76 ;  /* 0x0000004c654c7220 */ /* 0x040fe40000410000 */
[--C-:B-1----:R-:W-:Y:S01]  /*19010*/  FFMA.FTZ R3, R18, c[0x0][0x2d0], -R161.reuse ;  /* 0x0000b40012037a23 */ /* 0x102fe200000108a1 */
[----:B---3--:R-:W-:Y:S01]  /*19020*/  F2FP.PACK_AB R114, R248, R247 ;  /* 0x000000f7f872723e */ /* 0x008fe200000000ff */
[C---:B------:R-:W-:Y:S02]  /*19030*/  FMUL.FTZ R18, R102.reuse, R126 ;  /* 0x0000007e66127220 */ /* 0x040fe40000410000 */
[----:B------:R1:W-:Y:S01]  /*19040*/  MUFU.EX2 R244, R3 ;  /* 0x0000000300f47308 */ /* 0x0003e20000000800 */
[----:B------:R-:W-:Y:S02]  /*19050*/  FMUL.FTZ R77, R101, R77 ;  /* 0x0000004d654d7220 */ /* 0x000fe40000410000 */
[C---:B------:R-:W-:Y:S02]  /*19060*/  FMUL.FTZ R82, R102.reuse, R82 ;  /* 0x0000005266527220 */ /* 0x040fe40000410000 */
[----:B------:R-:W-:Y:S01]  /*19070*/  FMUL.FTZ R83, R102, R83 ;  /* 0x0000005366537220 */ /* 0x000fe20000410000 */
        /* <DEDUP_REMOVED lines=90> */
[C---:B-1----:R-:W-:Y:S01]  /*19620*/  FMUL.FTZ R4, R103.reuse, R112 ;  /* 0x0000007067047220 */ /* 0x042fe20000410000 */
[----:B------:R-:W-:Y:S02]  /*19630*/  F2FP.PACK_AB R112, R250, R249 ;  /* 0x000000f9fa70723e */ /* 0x000fe400000000ff */
[----:B----4-:R-:W-:Y:S05]  /*19640*/  F2FP.PACK_AB R119, R238, R237 ;  /* 0x000000edee77723e */ /* 0x010fea00000000ff */
[-C--:B------:R-:W-:Y:S05]  /*19650*/  HMMA.16816.F32 R4, R112, R20.reuse, R4 ;  /* 0x000000147004723c */ /* 0x080fea0000001804 */
[----:B--2---:R-:W-:Y:S03]  /*19660*/  FFMA.FTZ R100, R186, c[0x0][0x2d0], -R3 ;  /* 0x0000b400ba647a23 */ /* 0x004fe60000010803 */
        /* <DEDUP_REMOVED lines=22> */
[C---:B------:R-:W-:Y:S03]  /*197d0*/  FMUL.FTZ R39, R102.reuse, R147 ;  /* 0x0000009366277220 */ /* 0x040fe60000410000 */
[----:B------:R-:W-:Y:S02]  /*197e0*/  FFMA.FTZ R102, R102, R252, R245 ;  /* 0x000000fc66667223 */ /* 0x000fe400000100f5 */
        /* <DEDUP_REMOVED lines=10> */
[----:B------:R-:W4:Y:S01]  /*19890*/  LDL.LU R194, [R1+0x8] ;  /* 0x0000080001c27983 */ /* 0x000f220000300800 */
[----:B------:R1:W1:Y:S06]  /*198a0*/  MUFU.EX2 R193, R100 ;  /* 0x0000006400c17308 */ /* 0x00026c0000000800 */
        /* <DEDUP_REMOVED lines=15> */
[----:B------:R-:W2:Y:S07]  /*199a0*/  LDL.LU R196, [R1] ;  /* 0x0000000001c47983 */ /* 0x000eae0000300800 */
[C---:B------:R-:W-:Y:S08]  /*199b0*/  HMMA.16816.F32 R88, R116.reuse, R124, R88 ;  /* 0x0000007c7458723c */ /* 0x040ff00000001858 */
[-C--:B------:R-:W-:Y:S04]  /*199c0*/  HMMA.16816.F32 R92, R116, R126.reuse, R92 ;  /* 0x0000007e745c723c */ /* 0x080fe8000000185c */
[--C-:B-----5:R-:W-:Y:S02]  /*199d0*/  FFMA.FTZ R100, R197, c[0x0][0x2d0], -R161.reuse ;  /* 0x0000b400c5647a23 */ /* 0x120fe400000108a1 */
[----:B------:R-:W5:Y:S01]  /*199e0*/  LDL R197, [R1+0x50] ;  /* 0x0000500001c57983 */ /* 0x000f620000100800 */
[----:B------:R-:W-:Y:S01]  /*199f0*/  F2FP.PACK_AB R116, R225, R226 ;  /* 0x000000e2e174723e */ /* 0x000fe200000000ff */
[----:B------:R-:W-:Y:S01]  /*19a00*/  HMMA.16816.F32 R96, R112, R126, R96 ;  /* 0x0000007e7060723c */ /* 0x000fe20000001860 */
[----:B------:R1:W-:Y:S01]  /*19a10*/  MUFU.EX2 R187, R100 ;  /* 0x0000006400bb7308 */ /* 0x0003e20000000800 */
[----:B------:R-:W1:Y:S02]  /*19a20*/  LDSM.16.MT88.4 R124, [R209+0x2880] ;  /* 0x00288000d17c783b */ /* 0x000e640000004200 */
[----:B------:R-:W-:Y:S02]  /*19a30*/  F2FP.PACK_AB R117, R207, R224 ;  /* 0x000000e0cf75723e */ /* 0x000fe400000000ff */
[----:B------:R-:W-:Y:S02]  /*19a40*/  F2FP.PACK_AB R118, R205, R206 ;  /* 0x000000cecd76723e */ /* 0x000fe400000000ff */
[----:B------:R-:W-:Y:S04]  /*19a50*/  F2FP.PACK_AB R112, R233, R234 ;  /* 0x000000eae970723e */ /* 0x000fe800000000ff */
[----:B------:R-:W-:Y:S02]  /*19a60*/  F2FP.PACK_AB R113, R231, R232 ;  /* 0x000000e8e771723e */ /* 0x000fe400000000ff */
[----:B------:R-:W-:Y:S02]  /*19a70*/  F2FP.PACK_AB R114, R229, R230 ;  /* 0x000000e6e572723e */ /* 0x000fe400000000ff */
[----:B------:R-:W-:Y:S02]  /*19a80*/  F2FP.PACK_AB R115, R227, R228 ;  /* 0x000000e4e373723e */ /* 0x000fe400000000ff */
[----:B------:R-:W-:Y:S05]  /*19a90*/  F2FP.PACK_AB R119, R193, R204 ;  /* 0x000000ccc177723e */ /* 0x000fea00000000ff */
[-C--:B-1----:R-:W-:Y:S03]  /*19aa0*/  HMMA.16816.F32 R4, R112, R120.reuse, R4 ;  /* 0x000000787004723c */ /* 0x082fe60000001804 */
[--C-:B------:R-:W-:Y:S04]  /*19ab0*/  FFMA.FTZ R100, R198, c[0x0][0x2d0], -R161.reuse ;  /* 0x0000b400c6647a23 */ /* 0x100fe800000108a1 */
        /* <DEDUP_REMOVED lines=34> */
[-C--:B----4-:R-:W-:Y:S01]  /*19ce0*/  HMMA.16816.F32 R84, R112, R124.reuse, R84 ;  /* 0x0000007c7054723c */ /* 0x090fe20000001854 */
[----:B------:R1:W4:Y:S07]  /*19cf0*/  MUFU.EX2 R180, R100 ;  /* 0x0000006400b47308 */ /* 0x00032e0000000800 */
[C---:B------:R-:W-:Y:S08]  /*19d00*/  HMMA.16816.F32 R88, R116.reuse, R124, R88 ;  /* 0x0000007c7458723c */ /* 0x040ff00000001858 */
[-C--:B------:R-:W-:Y:S08]  /*19d10*/  HMMA.16816.F32 R92, R116, R126.reuse, R92 ;  /* 0x0000007e745c723c */ /* 0x080ff0000000185c */
[----:B------:R-:W-:Y:S04]  /*19d20*/  HMMA.16816.F32 R96, R112, R126, R96 ;  /* 0x0000007e7060723c */ /* 0x000fe80000001860 */
[----:B-1----:R-:W-:Y:S01]  /*19d30*/  FFMA.FTZ R100, R201, c[0x0][0x2d0], -R3 ;  /* 0x0000b400c9647a23 */ /* 0x002fe20000010803 */
[----:B----4-:R-:W-:Y:S01]  /*19d40*/  F2FP.PACK_AB R160, R180, R181 ;  /* 0x000000b5b4a0723e */ /* 0x010fe200000000ff */
[----:B------:R-:W-:Y:S02]  /*19d50*/  FFMA.FTZ R0, R0, R194, R235 ;  /* 0x000000c200007223 */ /* 0x000fe400000100eb */
[----:B------:R1:W-:Y:S04]  /*19d60*/  MUFU.EX2 R179, R100 ;  /* 0x0000006400b37308 */ /* 0x0003e80000000800 */
[----:B------:R-:W-:Y:S04]  /*19d70*/  FADD.FTZ R0, R236, R0 ;  /* 0x00000000ec007221 */ /* 0x000fe80000010000 */
[----:B------:R-:W-:Y:S02]  /*19d80*/  FADD.FTZ R0, R237, R0 ;  /* 0x00000000ed007221 */ /* 0x000fe40000010000 */
[--C-:B-1----:R-:W-:Y:S02]  /*19d90*/  FFMA.FTZ R100, R202, c[0x0][0x2d0], -R3.reuse ;  /* 0x0000b400ca647a23 */ /* 0x102fe40000010803 */
[----:B------:R-:W-:Y:S01]  /*19da0*/  FFMA.FTZ R3, R108, c[0x0][0x2d0], -R3 ;  /* 0x0000b4006c037a23 */ /* 0x000fe20000010803 */
[----:B------:R-:W-:Y:S01]  /*19db0*/  F2FP.PACK_AB R108, R192, R191 ;  /* 0x000000bfc06c723e */ /* 0x000fe200000000ff */
[----:B------:R1:W4:Y:S01]  /*19dc0*/  MUFU.EX2 R178, R100 ;  /* 0x0000006400b27308 */ /* 0x0003220000000800 */
[----:B---3--:R-:W-:Y:S02]  /*19dd0*/  FFMA.FTZ R101, R101, R195, R239 ;  /* 0x000000c365657223 */ /* 0x008fe400000100ef */
[--C-:B-1----:R-:W-:Y:S01]  /*19de0*/  FFMA.FTZ R100, R203, c[0x0][0x2d0], -R110.reuse ;  /* 0x0000b400cb647a23 */ /* 0x102fe2000001086e */
[----:B----4-:R-:W-:Y:S06]  /*19df0*/  F2FP.PACK_AB R161, R178, R179 ;  /* 0x000000b3b2a1723e */ /* 0x010fec00000000ff */
[----:B------:R1:W-:Y:S01]  /*19e00*/  MUFU.EX2 R177, R100 ;  /* 0x0000006400b17308 */ /* 0x0003e20000000800 */
[----:B--2---:R-:W-:Y:S02]  /*19e10*/  FFMA.FTZ R103, R103, R196, R249 ;  /* 0x000000c467677223 */ /* 0x004fe400000100f9 */
[----:B-1----:R-:W-:Y:S01]  /*19e20*/  FFMA.FTZ R100, R190, c[0x0][0x2d0], -R110 ;  /* 0x0000b400be647a23 */ /* 0x002fe2000001086e */
[----:B------:R-:W-:Y:S02]  /*19e30*/  F2FP.PACK_AB R110, R184, R185 ;  /* 0x000000b9b86e723e */ /* 0x000fe400000000ff */
[C---:B-----5:R-:W-:Y:S04]  /*19e40*/  ISETP.GT.AND P0, PT, R223.reuse, R197, PT ;  /* 0x000000c5df00720c */ /* 0x060fe80003f04270 */
[----:B------:R-:W1:Y:S01]  /*19e50*/  MUFU.EX2 R176, R100 ;  /* 0x0000006400b07308 */ /* 0x000e620000000800 */
[----:B------:R-:W-:Y:S01]  /*19e60*/  IADD3 R223, R223, -0x1, RZ ;  /* 0xffffffffdfdf7810 */ /* 0x000fe20007ffe0ff */
[-C--:B------:R-:W-:Y:S08]  /*19e70*/  HMMA.16816.F32 R112, R108, R132.reuse, R4 ;  /* 0x000000846c70723c */ /* 0x080ff00000001804 */
[----:B------:R-:W2:Y:S01]  /*19e80*/  MUFU.EX2 R100, R3 ;  /* 0x0000000300647308 */ /* 0x000ea20000000800 */
[----:B------:R-:W-:Y:S03]  /*19e90*/  FADD.FTZ R4, R238, R0 ;  /* 0x00000000ee047221 */ /* 0x000fe60000010000 */
[----:B------:R-:W-:Y:S02]  /*19ea0*/  FADD.FTZ R5, R246, R102 ;  /* 0x00000066f6057221 */ /* 0x000fe40000010000 */
[----:B------:R-:W-:Y:S02]  /*19eb0*/  FADD.FTZ R4, R224, R4 ;  /* 0x00000004e0047221 */ /* 0x000fe40000010000 */
[----:B------:R-:W-:Y:S02]  /*19ec0*/  FADD.FTZ R5, R244, R5 ;  /* 0x00000005f4057221 */ /* 0x000fe40000010000 */
[----:B------:R-:W-:Y:S02]  /*19ed0*/  FADD.FTZ R7, R207, R4 ;  /* 0x00000004cf077221 */ /* 0x000fe40000010000 */
[----:B------:R-:W-:Y:S01]  /*19ee0*/  FADD.FTZ R5, R243, R5 ;  /* 0x00000005f3057221 */ /* 0x000fe20000010000 */
[----:B-1----:R-:W-:Y:S03]  /*19ef0*/  F2FP.PACK_AB R162, R176, R177 ;  /* 0x000000b1b0a2723e */ /* 0x002fe600000000ff */
[----:B------:R-:W-:Y:S04]  /*19f00*/  FADD.FTZ R0, R232, R5 ;  /* 0x00000005e8007221 */ /* 0x000fe80000010000 */
        /* <DEDUP_REMOVED lines=36> */
[----:B------:R-:W-:Y:S04]  /*1a150*/  FADD.FTZ R4, R206, R8 ;  /* 0x00000008ce047221 */ /* 0x000fe80000010000 */
        /* <DEDUP_REMOVED lines=13> */
[C---:B------:R-:W-:Y:S01]  /*1a230*/  HMMA.16816.F32 R72, R160.reuse, R168, R72 ;  /* 0x000000a8a048723c */ /* 0x040fe20000001848 */
[----:B------:R1:W-:Y:S03]  /*1a240*/  STL [R1], R5 ;  /* 0x0000000501007387 */ /* 0x0003e60000100800 */
[----:B------:R-:W-:Y:S01]  /*1a250*/  FADD.FTZ R0, R100, R0 ;  /* 0x0000000064007221 */ /* 0x000fe20000010000 */
[----:B------:R1:W-:Y:S01]  /*1a260*/  STL [R1+0x4], R3 ;  /* 0x0000040301007387 */ /* 0x0003e20000100800 */
[----:B------:R-:W-:Y:S01]  /*1a270*/  FADD.FTZ R252, R182, R4 ;  /* 0x00000004b6fc7221 */ /* 0x000fe20000010000 */
[----:B------:R-:W-:Y:S01]  /*1a280*/  MOV R100, R2 ;  /* 0x0000000200647202 */ /* 0x000fe20000000f00 */
[-C--:B------:R-:W-:Y:S01]  /*1a290*/  HMMA.16816.F32 R76, R160, R170.reuse, R76 ;  /* 0x000000aaa04c723c */ /* 0x080fe2000000184c */
[----:B------:R1:W-:Y:S07]  /*1a2a0*/  STL [R1+0x8], R0 ;  /* 0x0000080001007387 */ /* 0x0003ee0000100800 */
[C---:B------:R-:W-:Y:S08]  /*1a2b0*/  HMMA.16816.F32 R80, R108.reuse, R170, R80 ;  /* 0x000000aa6c50723c */ /* 0x040ff00000001850 */
[-C--:B------:R-:W-:Y:S08]  /*1a2c0*/  HMMA.16816.F32 R84, R108, R172.reuse, R84 ;  /* 0x000000ac6c54723c */ /* 0x080ff00000001854 */
[C---:B------:R-:W-:Y:S08]  /*1a2d0*/  HMMA.16816.F32 R88, R160.reuse, R172, R88 ;  /* 0x000000aca058723c */ /* 0x040ff00000001858 */
[-C--:B------:R-:W-:Y:S08]  /*1a2e0*/  HMMA.16816.F32 R92, R160, R174.reuse, R92 ;  /* 0x000000aea05c723c */ /* 0x080ff0000000185c */
[----:B------:R-:W-:Y:S01]  /*1a2f0*/  HMMA.16816.F32 R96, R108, R174, R96 ;  /* 0x000000ae6c60723c */ /* 0x000fe20000001860 */
[----:B-1----:R-:W-:-:S07]  /*1a300*/  @P0 BRA `(.L_x_496) ;  /* 0xffffcf2000000947 */ /* 0x002fce000383ffff */
.L_x_493:
        /* <DEDUP_REMOVED lines=16> */
[----:B-1----:R-:W-:-:S04]  /*1a410*/  SHF.R.S32.HI R0, RZ, 0x1f, R6 ;  /* 0x0000001fff007819 */ /* 0x002fc80000011406 */
[----:B------:R-:W-:-:S04]  /*1a420*/  LEA.HI R0, R0, R6, RZ, 0x2 ;  /* 0x0000000600007211 */ /* 0x000fc800078f10ff */
[----:B------:R-:W-:-:S04]  /*1a430*/  SHF.R.S32.HI R0, RZ, 0x2, R0 ;  /* 0x00000002ff007819 */ /* 0x000fc80000011400 */
[----:B------:R-:W-:Y:S02]  /*1a440*/  IADD3 R224, -R0, 0x30, RZ ;  /* 0x0000003000e07810 */ /* 0x000fe40007ffe1ff */
[----:B--2---:R-:W-:-:S05]  /*1a450*/  IADD3 R250, P0, R10, 0x20, RZ ;  /* 0x000000200afa7810 */ /* 0x004fca0007f1e0ff */
[----:B---3--:R-:W-:Y:S01]  /*1a460*/  IMAD.X R249, RZ, RZ, R9, P0 ;  /* 0x000000fffff97224 */ /* 0x008fe200000e0609 */
[----:B------:R-:W-:-:S05]  /*1a470*/  IADD3 R248, P0, R10, 0x40, RZ ;  /* 0x000000400af87810 */ /* 0x000fca0007f1e0ff */
[----:B------:R-:W-:Y:S01]  /*1a480*/  IMAD.X R247, RZ, RZ, R9, P0 ;  /* 0x000000fffff77224 */ /* 0x000fe200000e0609 */
[----:B----4-:R-:W-:-:S05]  /*1a490*/  IADD3 R246, P0, R4, 0x20, RZ ;  /* 0x0000002004f67810 */ /* 0x010fca0007f1e0ff */
[----:B-----5:R-:W-:Y:S01]  /*1a4a0*/  IMAD.X R245, RZ, RZ, R3, P0 ;  /* 0x000000fffff57224 */ /* 0x020fe200000e0603 */
[----:B------:R-:W-:-:S05]  /*1a4b0*/  IADD3 R244, P0, R4, 0x40, RZ ;  /* 0x0000004004f47810 */ /* 0x000fca0007f1e0ff */
[----:B------:R-:W-:Y:S02]  /*1a4c0*/  IMAD.X R243, RZ, RZ, R3, P0 ;  /* 0x000000fffff37224 */ /* 0x000fe400000e0603 */
.L_x_515:
[----:B--2---:R-:W2:Y:S01]  /*1a4d0*/  LDL R0, [R1+0x20] ;  /* 0x0000200001007983 */ /* 0x004ea20000100800 */
[----:B------:R-:W-:Y:S04]  /*1a4e0*/  DEPBAR.LE SB0, 0x0 ;  /* 0x000080000000791a */ /* 0x000fe80000000000 */
[----:B------:R-:W3:Y:S01]  /*1a4f0*/  LDL.64 R8, [R1+0x40] ;  /* 0x0000400001087983 */ /* 0x000ee20000100a00 */
[----:B------:R-:W-:Y:S01]  /*1a500*/  SHF.R.S32.HI R2, RZ, 0x1f, R223 ;  /* 0x0000001fff027819 */ /* 0x000fe200000114df */
[C---:B------:R-:W-:Y:S01]  /*1a510*/  IMAD.WIDE.U32 R4, R223.reuse, UR10, RZ ;  /* 0x0000000adf047c25 */ /* 0x040fe2000f8e00ff */
[----:B------:R-:W-:Y:S02]  /*1a520*/  MOV R10, c[0x0][0x208] ;  /* 0x00008200000a7a02 */ /* 0x000fe40000000f00 */
[----:B------:R-:W-:Y:S01]  /*1a530*/  MOV R11, c[0x0][0x20c] ;  /* 0x00008300000b7a02 */ /* 0x000fe20000000f00 */
[----:B------:R-:W3:Y:S06]  /*1a540*/  LDL.64 R12, [R1+0x38] ;  /* 0x00003800010c7983 */ /* 0x000eec0000100a00 */
[----:B------:R-:W-:Y:S08]  /*1a550*/  BAR.SYNC.DEFER_BLOCKING 0x0 ;  /* 0x0000000000007b1d */ /* 0x000ff00000010000 */
        /* <DEDUP_REMOVED lines=13> */
[C---:B--2---:R-:W-:Y:S02]  /*1a630*/  LOP3.LUT P5, RZ, R0.reuse, 0x100, RZ, 0xc0, !PT ;  /* 0x0000010000ff7812 */ /* 0x044fe400078ac0ff */
[C---:B------:R-:W-:Y:S02]  /*1a640*/  LOP3.LUT P4, RZ, R0.reuse, 0x80, RZ, 0xc0, !PT ;  /* 0x0000008000ff7812 */ /* 0x040fe4000788c0ff */
[----:B------:R-:W-:Y:S01]  /*1a650*/  LOP3.LUT P3, RZ, R0, 0x200, RZ, 0xc0, !PT ;  /* 0x0000020000ff7812 */ /* 0x000fe2000786c0ff */
[----:B------:R-:W-:Y:S04]  /*1a660*/  IMAD R0, R223, UR5, RZ ;  /* 0x00000005df007c24 */ /* 0x000fe8000f8e02ff */
[----:B------:R-:W-:Y:S01]  /*1a670*/  IMAD R0, R2, UR10, R0 ;  /* 0x0000000a02007c24 */ /* 0x000fe2000f8e0200 */
[----:B---3--:R-:W-:Y:S04]  /*1a680*/  IADD3 R2, P0, R8, R4, RZ ;  /* 0x0000000408027210 */ /* 0x008fe80007f1e0ff */
[----:B------:R-:W-:Y:S04]  /*1a690*/  IADD3 R0, R5, R0, RZ ;  /* 0x0000000005007210 */ /* 0x000fe80007ffe0ff */
[----:B------:R-:W-:Y:S02]  /*1a6a0*/  IADD3.X R3, R0, R13, RZ, P0, !PT ;  /* 0x0000000d00037210 */ /* 0x000fe400007fe4ff */
[C---:B------:R-:W-:Y:S04]  /*1a6b0*/  LEA R28, P0, R2.reuse, c[0x0][0x1f8], 0x1 ;  /* 0x00007e00021c7a11 */ /* 0x040fe800078008ff */
[----:B------:R-:W-:Y:S02]  /*1a6c0*/  LEA.HI.X R29, R2, c[0x0][0x1fc], R3, 0x1, P0 ;  /* 0x00007f00021d7a11 */ /* 0x000fe400000f0c03 */
[-C--:B------:R-:W-:Y:S03]  /*1a6d0*/  IADD3 R2, P0, R250, R4.reuse, RZ ;  /* 0x00000004fa027210 */ /* 0x080fe60007f1e0ff */
[----:B------:R-:W-:Y:S01]  /*1a6e0*/  @!PT LDS RZ, [RZ] ;  /* 0x00000000fffff984 */ /* 0x000fe20000000800 */
[----:B------:R-:W-:Y:S01]  /*1a6f0*/  @!PT LDS RZ, [RZ] ;  /* 0x00000000fffff984 */ /* 0x000fe20000000800 */
[----:B------:R-:W-:Y:S01]  /*1a700*/  @!PT LDS RZ, [RZ] ;  /* 0x00000000fffff984 */ /* 0x000fe20000000800 */
[----:B------:R2:W-:Y:S01]  /*1a710*/  LDGSTS.E.BYPASS.LTC128B.128 [R222+0x1880], [R28.64], !P5 ;  /* 0x018800001cde7fae */ /* 0x0005e2000e901d4c */
[----:B------:R-:W-:Y:S02]  /*1a720*/  IADD3.X R3, R0, R249, RZ, P0, !PT ;  /* 0x000000f900037210 */ /* 0x000fe400007fe4ff */
[C---:B------:R-:W-:Y:S04]  /*1a730*/  LEA R100, P0, R2.reuse, c[0x0][0x1f8], 0x1 ;  /* 0x00007e0002647a11 */ /* 0x040fe800078008ff */
[----:B------:R-:W-:Y:S02]  /*1a740*/  LEA.HI.X R101, R2, c[0x0][0x1fc], R3, 0x1, P0 ;  /* 0x00007f0002657a11 */ /* 0x000fe400000f0c03 */
[-C--:B------:R-:W-:Y:S03]  /*1a750*/  IADD3 R2, P0, R248, R4.reuse, RZ ;  /* 0x00000004f8027210 */ /* 0x080fe60007f1e0ff */
[----:B------:R3:W-:Y:S01]  /*1a760*/  LDGSTS.E.BYPASS.LTC128B.128 [R222+0x2480], [R100.64], !P4 ;  /* 0x0248000064de7fae */ /* 0x0007e2000e101d4c */
[----:B------:R-:W-:Y:S02]  /*1a770*/  IADD3.X R3, R0, R247, RZ, P0, !PT ;  /* 0x000000f700037210 */ /* 0x000fe400007fe4ff */
[C---:B------:R-:W-:Y:S04]  /*1a780*/  LEA R42, P0, R2.reuse, c[0x0][0x1f8], 0x1 ;  /* 0x00007e00022a7a11 */ /* 0x040fe800078008ff */
[----:B------:R-:W-:Y:S02]  /*1a790*/  LEA.HI.X R43, R2, c[0x0][0x1fc], R3, 0x1, P0 ;  /* 0x00007f00022b7a11 */ /* 0x000fe400000f0c03 */
[C---:B------:R-:W-:Y:S02]  /*1a7a0*/  @!P1 LEA R2, P0, R10.reuse, R4, 0x5 ;  /* 0x000000040a029211 */ /* 0x040fe400078028ff */
[-C--:B-1----:R-:W-:Y:S01]  /*1a7b0*/  HMMA.16816.F32 R4, R48, R16.reuse, RZ ;  /* 0x000000103004723c */ /* 0x082fe200000018ff */
[----:B------:R1:W-:Y:S02]  /*1a7c0*/  LDGSTS.E.BYPASS.LTC128B.128 [R222+0x3080], [R42.64], !P3 ;  /* 0x030800002ade7fae */ /* 0x0003e4000d901d4c */
[----:B------:R-:W-:Y:S02]  /*1a7d0*/  @!P1 LEA.HI.X R0, R10, R0, R11, 0x5, P0 ;  /* 0x000000000a009211 */ /* 0x000fe400000f2c0b */
        /* <DEDUP_REMOVED lines=23> */
[----:B------:R-:W0:Y:S01]  /*1a950*/  LDGDEPBAR ;  /* 0x00000000000079af */ /* 0x000e220000000000 */
[----:B----4-:R-:W-:Y:S07]  /*1a960*/  ISETP.GT.AND P0, PT, R223, R225, PT ;  /* 0x000000e1df00720c */ /* 0x010fee0003f04270 */
[----:B------:R-:W2:Y:S01]  /*1a970*/  LDSM.16.M88.4 R188, [R208+0x4880] ;  /* 0x00488000d0bc783b */ /* 0x000ea20000000200 */
[-C--:B-----5:R-:W-:Y:S07]  /*1a980*/  HMMA.16816.F32 R36, R48, R160.reuse, RZ ;  /* 0x000000a03024723c */ /* 0x0a0fee00000018ff */
        /* <DEDUP_REMOVED lines=185> */
[----:B------:R-:W-:Y:S04]  /*1b520*/  IMAD.WIDE.U32 R2, R0, c[0x0][0x1e0], RZ ;  /* 0x0000780000027a25 */ /* 0x000fe800078e00ff */
        /* <DEDUP_REMOVED lines=42> */
.L_x_498:
        /* <DEDUP_REMOVED lines=13> */
[C---:B------:R-:W-:Y:S02]  /*1b8a0*/  IADD3 R7, -R251.reuse, 0x1, R2 ;  /* 0x00000001fb077810 */ /* 0x040fe40007ffe102 */
[----:B------:R-:W-:Y:S02]  /*1b8b0*/  IADD3 R8, -R251, R2, RZ ;  /* 0x00000002fb087210 */ /* 0x000fe40007ffe1ff */
[----:B---3--:R-:W-:Y:S04]  /*1b8c0*/  IADD3 R7, -R32, R7, R33 ;  /* 0x0000000720077210 */ /* 0x008fe80007ffe121 */
        /* <DEDUP_REMOVED lines=18> */
.L_x_501:
[----:B------:R-:W-:Y:S04]  /*1b9f0*/  MOV R9, c[0x0][0x32c] ;  /* 0x0000cb0000097a02 */ /* 0x000fe80000000f00 */
[----:B------:R-:W-:Y:S11]  /*1ba00*/  ISETP.NE.AND P0, PT, R9, 0x1, PT ;  /* 0x000000010900780c */ /* 0x000ff60003f05270 */
[----:B------:R-:W-:Y:S02]  /*1ba10*/  @!UPT UIADD3 URZ, URZ, URZ, URZ ;  /* 0x0000003f3f3ff290 */ /* 0x000fe4000fffe03f */
[----:B------:R-:W-:Y:S05]  /*1ba20*/  @P0 IMAD.HI.U32 R9, R4, c[0x0][0x330], RZ ;  /* 0x0000cc0004090a27 */ /* 0x000fea00078e00ff */
[----:B------:R-:W-:Y:S02]  /*1ba30*/  @P0 SHF.R.U32.HI R4, RZ, c[0x0][0x334], R9 ;  /* 0x0000cd00ff040a19 */ /* 0x000fe40000011609 */
.L_x_502:
[----:B------:R-:W-:Y:S05]  /*1ba40*/  BSYNC B0 ;  /* 0x0000000000007941 */ /* 0x000fea0003800000 */
.L_x_500:
[----:B------:R-:W-:Y:S05]  /*1ba50*/  IMAD R4, R4, c[0x0][0x32c], R8 ;  /* 0x0000cb0004047a24 */ /* 0x000fea00078e0208 */
[----:B------:R-:W-:Y:S02]  /*1ba60*/  IADD3 R9, R4, c[0x0][0x32c], RZ ;  /* 0x0000cb0004097a10 */ /* 0x000fe40007ffe0ff */
[----:B------:R-:W-:Y:S02]  /*1ba70*/  IMNMX R0, R0, R4, !PT ;  /* 0x0000000400007217 */ /* 0x000fe40007800200 */
[----:B------:R-:W-:Y:S02]  /*1ba80*/  IMNMX R3, R3, R9, PT ;  /* 0x0000000903037217 */ /* 0x000fe40003800200 */
.L_x_499:
        /* <DEDUP_REMOVED lines=72> */
.L_x_505:
[----:B------:R-:W-:Y:S04]  /*1bf10*/  MOV R14, c[0x0][0x32c] ;  /* 0x0000cb00000e7a02 */ /* 0x000fe80000000f00 */
[----:B------:R-:W-:Y:S11]  /*1bf20*/  ISETP.NE.AND P0, PT, R14, 0x1, PT ;  /* 0x000000010e00780c */ /* 0x000ff60003f05270 */
[----:B------:R-:W-:Y:S02]  /*1bf30*/  @!UPT UIADD3 URZ, URZ, URZ, URZ ;  /* 0x0000003f3f3ff290 */ /* 0x000fe4000fffe03f */
[----:B------:R-:W-:Y:S05]  /*1bf40*/  @P0 IMAD.HI.U32 R14, R3, c[0x0][0x330], RZ ;  /* 0x0000cc00030e0a27 */ /* 0x000fea00078e00ff */
[----:B------:R-:W-:Y:S02]  /*1bf50*/  @P0 SHF.R.U32.HI R3, RZ, c[0x0][0x334], R14 ;  /* 0x0000cd00ff030a19 */ /* 0x000fe4000001160e */
.L_x_506:
[----:B------:R-:W-:Y:S05]  /*1bf60*/  BSYNC B0 ;  /* 0x0000000000007941 */ /* 0x000fea0003800000 */
.L_x_504:
[----:B------:R-:W-:Y:S05]  /*1bf70*/  IMAD R3, R3, c[0x0][0x32c], R8 ;  /* 0x0000cb0003037a24 */ /* 0x000fea00078e0208 */
[----:B------:R-:W-:Y:S02]  /*1bf80*/  IADD3 R14, R3, c[0x0][0x32c], RZ ;  /* 0x0000cb00030e7a10 */ /* 0x000fe40007ffe0ff */
[----:B------:R-:W-:Y:S02]  /*1bf90*/  IMNMX R0, R0, R3, !PT ;  /* 0x0000000300007217 */ /* 0x000fe40007800200 */
[----:B------:R-:W-:Y:S02]  /*1bfa0*/  IMNMX R2, R2, R14, PT ;  /* 0x0000000e02027217 */ /* 0x000fe40003800200 */
.L_x_503:
        /* <DEDUP_REMOVED lines=61> */
.L_x_509:
[----:B------:R-:W-:Y:S04]  /*1c380*/  MOV R14, c[0x0][0x32c] ;  /* 0x0000cb00000e7a02 */ /* 0x000fe80000000f00 */
[----:B------:R-:W-:Y:S11]  /*1c390*/  ISETP.NE.AND P0, PT, R14, 0x1, PT ;  /* 0x000000010e00780c */ /* 0x000ff60003f05270 */
[----:B------:R-:W-:Y:S02]  /*1c3a0*/  @!UPT UIADD3 URZ, URZ, URZ, URZ ;  /* 0x0000003f3f3ff290 */ /* 0x000fe4000fffe03f */
[----:B------:R-:W-:Y:S05]  /*1c3b0*/  @P0 IMAD.HI.U32 R14, R3, c[0x0][0x330], RZ ;  /* 0x0000cc00030e0a27 */ /* 0x000fea00078e00ff */
[----:B------:R-:W-:Y:S02]  /*1c3c0*/  @P0 SHF.R.U32.HI R3, RZ, c[0x0][0x334], R14 ;  /* 0x0000cd00ff030a19 */ /* 0x000fe4000001160e */
.L_x_510:
[----:B------:R-:W-:Y:S05]  /*1c3d0*/  BSYNC B0 ;  /* 0x0000000000007941 */ /* 0x000fea0003800000 */
.L_x_508:
[----:B------:R-:W-:Y:S05]  /*1c3e0*/  IMAD R3, R3, c[0x0][0x32c], R8 ;  /* 0x0000cb0003037a24 */ /* 0x000fea00078e0208 */
[----:B------:R-:W-:Y:S02]  /*1c3f0*/  IADD3 R14, R3, c[0x0][0x32c], RZ ;  /* 0x0000cb00030e7a10 */ /* 0x000fe40007ffe0ff */
[----:B------:R-:W-:Y:S02]  /*1c400*/  IMNMX R0, R0, R3, !PT ;  /* 0x0000000300007217 */ /* 0x000fe40007800200 */
[----:B------:R-:W-:Y:S02]  /*1c410*/  IMNMX R2, R2, R14, PT ;  /* 0x0000000e02027217 */ /* 0x000fe40003800200 */
.L_x_507:
        /* <DEDUP_REMOVED lines=61> */
.L_x_513:
[----:B------:R-:W-:Y:S04]  /*1c7f0*/  MOV R5, c[0x0][0x32c] ;  /* 0x0000cb0000057a02 */ /* 0x000fe80000000f00 */
[----:B------:R-:W-:Y:S11]  /*1c800*/  ISETP.NE.AND P0, PT, R5, 0x1, PT ;  /* 0x000000010500780c */ /* 0x000ff60003f05270 */
[----:B------:R-:W-:Y:S02]  /*1c810*/  @!UPT UIADD3 URZ, URZ, URZ, URZ ;  /* 0x0000003f3f3ff290 */ /* 0x000fe4000fffe03f */
[----:B------:R-:W-:Y:S05]  /*1c820*/  @P0 IMAD.HI.U32 R5, R3, c[0x0][0x330], RZ ;  /* 0x0000cc0003050a27 */ /* 0x000fea00078e00ff */
[----:B------:R-:W-:Y:S02]  /*1c830*/  @P0 SHF.R.U32.HI R3, RZ, c[0x0][0x334], R5 ;  /* 0x0000cd00ff030a19 */ /* 0x000fe40000011605 */
.L_x_514:
[----:B------:R-:W-:Y:S05]  /*1c840*/  BSYNC B0 ;  /* 0x0000000000007941 */ /* 0x000fea0003800000 */
.L_x_512:
[----:B------:R-:W-:Y:S05]  /*1c850*/  IMAD R8, R3, c[0x0][0x32c], R8 ;  /* 0x0000cb0003087a24 */ /* 0x000fea00078e0208 */
[----:B------:R-:W-:Y:S02]  /*1c860*/  IADD3 R3, R8, c[0x0][0x32c], RZ ;  /* 0x0000cb0008037a10 */ /* 0x000fe40007ffe0ff */
[----:B------:R-:W-:Y:S02]  /*1c870*/  IMNMX R0, R0, R8, !PT ;  /* 0x0000000800007217 */ /* 0x000fe40007800200 */
[----:B------:R-:W-:Y:S02]  /*1c880*/  IMNMX R2, R2, R3, PT ;  /* 0x0000000302027217 */ /* 0x000fe40003800200 */
.L_x_511:
        /* <DEDUP_REMOVED lines=237> */
[----:B------:R-:W-:Y:S02]  /*1d760*/  FMUL.FTZ R77, R2, R77 ;  /* 0x0000004d024d7220 */ /* 0x000fe40000410000 */
[----:B------:R-:W-:Y:S01]  /*1d770*/  FMUL.FTZ R80, R100, R80 ;  /* 0x0000005064507220 */ /* 0x000fe20000410000 */
[-C--:B---3--:R-:W-:Y:S01]  /*1d780*/  HMMA.16816.F32 R4, R160, R20.reuse, R4 ;  /* 0x00000014a004723c */ /* 0x088fe20000001804 */
[C---:B------:R-:W-:Y:S02]  /*1d790*/  FMUL.FTZ R28, R2.reuse, R136 ;  /* 0x00000088021c7220 */ /* 0x040fe40000410000 */
[----:B-1----:R-:W-:Y:S02]  /*1d7a0*/  FFMA.FTZ R103, R173, c[0x0][0x2d0], -R164 ;  /* 0x0000b400ad677a23 */ /* 0x002fe400000108a4 */
[----:B------:R-:W-:Y:S02]  /*1d7b0*/  FMUL.FTZ R29, R2, R137 ;  /* 0x00000089021d7220 */ /* 0x000fe40000410000 */
[----:B------:R1:W-:Y:S01]  /*1d7c0*/  MUFU.EX2 R199, R103 ;  /* 0x0000006700c77308 */ /* 0x0003e20000000800 */
[----:B------:R-:W-:Y:S01]  /*1d7d0*/  FMUL.FTZ R81, R100, R81 ;  /* 0x0000005164517220 */ /* 0x000fe20000410000 */
[----:B--2---:R-:W-:Y:S03]  /*1d7e0*/  FSEL R0, R101, RZ, P0 ;  /* 0x000000ff65007208 */ /* 0x004fe60000000000 */
[C---:B------:R-:W-:Y:S01]  /*1d7f0*/  FMUL.FTZ R82, R3.reuse, R82 ;  /* 0x0000005203527220 */ /* 0x040fe20000410000 */
        /* <DEDUP_REMOVED lines=66> */
[C---:B------:R-:W-:Y:S02]  /*1dc20*/  FMUL.FTZ R39, R3.reuse, R147 ;  /* 0x0000009303277220 */ /* 0x040fe40000410000 */
[C---:B------:R-:W-:Y:S02]  /*1dc30*/  FMUL.FTZ R90, R0.reuse, R90 ;  /* 0x0000005a005a7220 */ /* 0x040fe40000410000 */
[C---:B------:R-:W-:Y:S01]  /*1dc40*/  FMUL.FTZ R91, R0.reuse, R91 ;  /* 0x0000005b005b7220 */ /* 0x040fe20000410000 */
[----:B------:R5:W-:Y:S01]  /*1dc50*/  MUFU.EX2 R226, R40 ;  /* 0x0000002800e27308 */ /* 0x000be20000000800 */
[C---:B------:R-:W-:Y:S02]  /*1dc60*/  FMUL.FTZ R94, R0.reuse, R94 ;  /* 0x0000005e005e7220 */ /* 0x040fe40000410000 */
[----:B------:R-:W-:Y:S02]  /*1dc70*/  FMUL.FTZ R95, R0, R95 ;  /* 0x0000005f005f7220 */ /* 0x000fe40000410000 */
[----:B----4-:R-:W-:Y:S02]  /*1dc80*/  FMUL.FTZ R36, R100, R144 ;  /* 0x0000009064247220 */ /* 0x010fe40000410000 */
[----:B------:R-:W-:Y:S05]  /*1dc90*/  FFMA.FTZ R3, R3, R252, R238 ;  /* 0x000000fc03037223 */ /* 0x000fea00000100ee */
        /* <DEDUP_REMOVED lines=66> */
[----:B------:R-:W3:Y:S06]  /*1e0c0*/  LDL.LU R188, [R1] ;  /* 0x0000000001bc7983 */ /* 0x000eec0000300800 */
[C---:B------:R-:W-:Y:S08]  /*1e0d0*/  HMMA.16816.F32 R40, R120.reuse, R128, R40 ;  /* 0x000000807828723c */ /* 0x040ff00000001828 */
[-C--:B------:R-:W-:Y:S01]  /*1e0e0*/  HMMA.16816.F32 R44, R120, R130.reuse, R44 ;  /* 0x00000082782c723c */ /* 0x080fe2000000182c */
[--C-:B--2---:R-:W-:Y:S03]  /*1e0f0*/  FFMA.FTZ R103, R191, c[0x0][0x2d0], -R164.reuse ;  /* 0x0000b400bf677a23 */ /* 0x104fe600000108a4 */
[----:B------:R-:W-:Y:S01]  /*1e100*/  F2FP.PACK_AB R160, R178, R181 ;  /* 0x000000b5b2a0723e */ /* 0x000fe200000000ff */
[----:B------:R-:W-:Y:S03]  /*1e110*/  FFMA.FTZ R164, R192, c[0x0][0x2d0], -R164 ;  /* 0x0000b400c0a47a23 */ /* 0x000fe600000108a4 */
[C---:B------:R-:W-:Y:S01]  /*1e120*/  HMMA.16816.F32 R48, R112.reuse, R130, R48 ;  /* 0x000000827030723c */ /* 0x040fe20000001830 */
[----:B------:R2:W-:Y:S01]  /*1e130*/  MUFU.EX2 R180, R103 ;  /* 0x0000006700b47308 */ /* 0x0005e20000000800 */
[----:B------:R-:W1:Y:S06]  /*1e140*/  LDSM.16.MT88.4 R128, [R210+0x3480] ;  /* 0x00348000d280783b */ /* 0x000e6c0000004200 */
[-C--:B----4-:R-:W-:Y:S03]  /*1e150*/  HMMA.16816.F32 R52, R112, R116.reuse, R52 ;  /* 0x000000747034723c */ /* 0x090fe60000001834 */
[----:B------:R4:W4:Y:S05]  /*1e160*/  MUFU.EX2 R177, R164 ;  /* 0x000000a400b17308 */ /* 0x00092a0000000800 */
[C---:B------:R-:W-:Y:S08]  /*1e170*/  HMMA.16816.F32 R56, R120.reuse, R116, R56 ;  /* 0x000000747838723c */ /* 0x040ff00000001838 */
[-C--:B------:R-:W-:Y:S01]  /*1e180*/  HMMA.16816.F32 R60, R120, R118.reuse, R60 ;  /* 0x00000076783c723c */ /* 0x080fe2000000183c */
[--C-:B--2---:R-:W-:Y:S04]  /*1e190*/  FFMA.FTZ R103, R183, c[0x0][0x2d0], -R102.reuse ;  /* 0x0000b400b7677a23 */ /* 0x104fe80000010866 */
[----:B------:R2:W-:Y:S03]  /*1e1a0*/  MUFU.EX2 R172, R103 ;  /* 0x0000006700ac7308 */ /* 0x0005e60000000800 */
[C---:B------:R-:W-:Y:S01]  /*1e1b0*/  HMMA.16816.F32 R64, R112.reuse, R118, R64 ;  /* 0x000000767040723c */ /* 0x040fe20000001840 */
[----:B----4-:R-:W4:Y:S03]  /*1e1c0*/  LDSM.16.MT88.4 R164, [R210+0x2c80] ;  /* 0x002c8000d2a4783b */ /* 0x010f260000004200 */
[----:B------:R-:W-:Y:S04]  /*1e1d0*/  F2FP.PACK_AB R162, R177, R180 ;  /* 0x000000b4b1a2723e */ /* 0x000fe800000000ff */
[-C--:B-1----:R-:W-:Y:S08]  /*1e1e0*/  HMMA.16816.F32 R68, R112, R124.reuse, R68 ;  /* 0x0000007c7044723c */ /* 0x082ff00000001844 */
[C---:B------:R-:W-:Y:S01]  /*1e1f0*/  HMMA.16816.F32 R72, R120.reuse, R124, R72 ;  /* 0x0000007c7848723c */ /* 0x040fe20000001848 */
[--C-:B--2---:R-:W-:Y:S07]  /*1e200*/  FFMA.FTZ R103, R184, c[0x0][0x2d0], -R102.reuse ;  /* 0x0000b400b8677a23 */ /* 0x104fee0000010866 */
[-C--:B------:R-:W-:Y:S01]  /*1e210*/  HMMA.16816.F32 R76, R120, R126.reuse, R76 ;  /* 0x0000007e784c723c */ /* 0x080fe2000000184c */
[----:B------:R1:W2:Y:S07]  /*1e220*/  MUFU.EX2 R107, R103 ;  /* 0x00000067006b7308 */ /* 0x0002ae0000000800 */
        /* <DEDUP_REMOVED lines=8> */
[----:B--2---:R-:W-:Y:S07]  /*1e2b0*/  F2FP.PACK_AB R161, R107, R172 ;  /* 0x000000ac6ba1723e */ /* 0x004fee00000000ff */
[----:B------:R-:W-:Y:S01]  /*1e2c0*/  HMMA.16816.F32 R96, R112, R130, R96 ;  /* 0x000000827060723c */ /* 0x000fe20000001860 */
[----:B------:R-:W1:Y:S07]  /*1e2d0*/  MUFU.EX2 R102, R102 ;  /* 0x0000006600667308 */ /* 0x000e6e0000000800 */
[-C--:B------:R-:W-:Y:S01]  /*1e2e0*/  HMMA.16816.F32 R112, R108, R132.reuse, R4 ;  /* 0x000000846c70723c */ /* 0x080fe20000001804 */
[----:B------:R-:W2:Y:S03]  /*1e2f0*/  LDSM.16.MT88.4 R4, [R210+0x3880] ;  /* 0x00388000d204783b */ /* 0x000ea60000004200 */
[----:B-1----:R-:W-:Y:S07]  /*1e300*/  F2FP.PACK_AB R163, R102, R103 ;  /* 0x0000006766a3723e */ /* 0x002fee00000000ff */
[C---:B------:R-:W-:Y:S07]  /*1e310*/  HMMA.16816.F32 R116, R160.reuse, R132, R8 ;  /* 0x00000084a074723c */ /* 0x040fee0000001808 */
        /* <DEDUP_REMOVED lines=17> */
[-C--:B------:R-:W-:Y:S01]  /*1e430*/  HMMA.16816.F32 R68, R108, R168.reuse, R68 ;  /* 0x000000a86c44723c */ /* 0x080fe20000001844 */
[----:B------:R-:W-:Y:S04]  /*1e440*/  FADD.FTZ R3, R233, R9 ;  /* 0x00000009e9037221 */ /* 0x000fe80000010000 */
[----:B------:R-:W-:Y:S03]  /*1e450*/  FADD.FTZ R10, R231, R3 ;  /* 0x00000003e70a7221 */ /* 0x000fe60000010000 */
[C---:B------:R-:W-:Y:S01]  /*1e460*/  HMMA.16816.F32 R72, R160.reuse, R168, R72 ;  /* 0x000000a8a048723c */ /* 0x040fe20000001848 */
[----:B---3--:R-:W-:Y:S03]  /*1e470*/  FFMA.FTZ R3, R0, R190, R179 ;  /* 0x000000be00037223 */ /* 0x008fe600000100b3 */
[----:B------:R-:W-:Y:S02]  /*1e480*/  FADD.FTZ R0, R234, R10 ;  /* 0x0000000aea007221 */ /* 0x000fe40000010000 */
[----:B------:R-:W-:Y:S02]  /*1e490*/  FADD.FTZ R3, R228, R3 ;  /* 0x00000003e4037221 */ /* 0x000fe40000010000 */
[-C--:B------:R-:W-:Y:S04]  /*1e4a0*/  HMMA.16816.F32 R76, R160, R170.reuse, R76 ;  /* 0x000000aaa04c723c */ /* 0x080fe8000000184c */
[----:B------:R-:W-:Y:S04]  /*1e4b0*/  FADD.FTZ R3, R229, R3 ;  /* 0x00000003e5037221 */ /* 0x000fe80000010000 */
[----:B------:R-:W-:Y:S01]  /*1e4c0*/  FADD.FTZ R3, R230, R3 ;  /* 0x00000003e6037221 */ /* 0x000fe20000010000 */
[C---:B------:R-:W-:Y:S03]  /*1e4d0*/  HMMA.16816.F32 R80, R108.reuse, R170, R80 ;  /* 0x000000aa6c50723c */ /* 0x040fe60000001850 */
[----:B------:R-:W-:Y:S02]  /*1e4e0*/  FADD.FTZ R3, R176, R3 ;  /* 0x00000003b0037221 */ /* 0x000fe40000010000 */
[----:B------:R-:W-:Y:S02]  /*1e4f0*/  FFMA.FTZ R100, R100, R188, R242 ;  /* 0x000000bc64647223 */ /* 0x000fe400000100f2 */
[----:B------:R-:W-:Y:S01]  /*1e500*/  FADD.FTZ R3, R175, R3 ;  /* 0x00000003af037221 */ /* 0x000fe20000010000 */
[-C--:B--2---:R-:W-:Y:S01]  /*1e510*/  HMMA.16816.F32 R84, R108, R4.reuse, R84 ;  /* 0x000000046c54723c */ /* 0x084fe20000001854 */
        /* <DEDUP_REMOVED lines=42> */
[----:B------:R2:W-:Y:S03]  /*1e7c0*/  STL [R1+0x4], R3 ;  /* 0x0000040301007387 */ /* 0x0005e60000100800 */
[----:B------:R-:W-:Y:S01]  /*1e7d0*/  FADD.FTZ R252, R182, R4 ;  /* 0x00000004b6fc7221 */ /* 0x000fe20000010000 */
[----:B------:R2:W-:Y:S01]  /*1e7e0*/  STL [R1+0x8], R2 ;  /* 0x0000080201007387 */ /* 0x0005e20000100800 */
[----:B-1----:R-:W-:Y:S04]  /*1e7f0*/  IADD3 R0, R223, -0x1, RZ ;  /* 0xffffffffdf007810 */ /* 0x002fe80007ffe0ff */
[----:B------:R-:W-:Y:S01]  /*1e800*/  MOV R223, R0 ;  /* 0x0000000000df7202 */ /* 0x000fe20000000f00 */
[----:B------:R-:W-:-:S05]  /*1e810*/  @P0 BRA `(.L_x_515) ;  /* 0xffffbcb000000947 */ /* 0x000fca000383ffff */
.L_x_497:
[----:B------:R-:W3:Y:S04]  /*1e820*/  LDL.LU R0, [R1] ;  /* 0x0000000001007983 */ /* 0x000ee80000300800 */
[----:B------:R-:W4:Y:S04]  /*1e830*/  LDL.LU R7, [R1+0x4] ;  /* 0x0000040001077983 */ /* 0x000f280000300800 */
[----:B--2---:R-:W2:Y:S01]  /*1e840*/  LDL.LU R2, [R1+0x8] ;  /* 0x0000080001027983 */ /* 0x004ea20000300800 */
[----:B------:R-:W-:-:S02]  /*1e850*/  MOV R50, 0xff800000 ;  /* 0xff80000000327802 */ /* 0x000fc40000000f00 */
[----:B------:R-:W-:Y:S01]  /*1e860*/  MOV R51, 0xff800000 ;  /* 0xff80000000337802 */ /* 0x000fe20000000f00 */
[----:B------:R-:W5:Y:S01]  /*1e870*/  SHFL.BFLY PT, R8, R252, 0x2, 0x1f ;  /* 0x0c401f00fc087f89 */ /* 0x000f6200000e0000 */
[----:B------:R-:W-:Y:S01]  /*1e880*/  PLOP3.LUT P4, PT, PT, PT, PT, 0x8, 0x0 ;  /* 0x000000000000781c */ /* 0x000fe20003f8e170 */
[----:B-----5:R-:W-:-:S05]  /*1e890*/  FADD.FTZ R8, R8, R252 ;  /* 0x000000fc08087221 */ /* 0x020fca0000010000 */
[----:B-1----:R-:W1:Y:S02]  /*1e8a0*/  SHFL.BFLY PT, R3, R8, 0x1, 0x1f ;  /* 0x0c201f0008037f89 */ /* 0x002e6400000e0000 */
[----:B-1----:R-:W-:Y:S01]  /*1e8b0*/  FADD.FTZ R8, R8, R3 ;  /* 0x0000000308087221 */ /* 0x002fe20000010000 */
[----:B------:R-:W-:-:S04]  /*1e8c0*/  MOV R3, RZ ;  /* 0x000000ff00037202 */ /* 0x000fc80000000f00 */
[----:B------:R-:W-:-:S13]  /*1e8d0*/  FSETP.NE.FTZ.AND P2, PT, R8, RZ, PT ;  /* 0x000000ff0800720b */ /* 0x000fda0003f55000 */
[----:B------:R-:W1:Y:S08]  /*1e8e0*/  @P2 MUFU.RCP R3, R8 ;  /* 0x0000000800032308 */ /* 0x000e700000001000 */
[----:B------:R-:W5:Y:S01]  /*1e8f0*/  @P2 MUFU.LG2 R8, R8 ;  /* 0x0000000800082308 */ /* 0x000f620000000c00 */
        /* <DEDUP_REMOVED lines=13> */
[C---:B------:R-:W-:Y:S01]  /*1e9d0*/  FMUL.FTZ R27, R3.reuse, R55 ;  /* 0x00000037031b7220 */ /* 0x040fe20000410000 */
[----:B------:R-:W-:Y:S01]  /*1e9e0*/  MOV R55, 0xff800000 ;  /* 0xff80000000377802 */ /* 0x000fe20000000f00 */
        /* <DEDUP_REMOVED lines=9> */
[----:B------:R-:W-:Y:S02]  /*1ea80*/  FMUL.FTZ R99, R3, R99 ;  /* 0x0000006303637220 */ /* 0x000fe40000410000 */
[----:B-----5:R-:W-:Y:S01]  /*1ea90*/  @P2 FMUL.FTZ R8, R8, 0.69314718246459960938 ;  /* 0x3f31721808082820 */ /* 0x020fe20000410000 */
[----:B---3--:R-:W1:Y:S04]  /*1eaa0*/  SHFL.BFLY PT, R4, R0, 0x2, 0x1f ;  /* 0x0c401f0000047f89 */ /* 0x008e6800000e0000 */
[----:B----4-:R-:W3:Y:S04]  /*1eab0*/  SHFL.BFLY PT, R6, R7, 0x2, 0x1f ;  /* 0x0c401f0007067f89 */ /* 0x010ee800000e0000 */
[----:B--2---:R-:W2:Y:S01]  /*1eac0*/  SHFL.BFLY PT, R5, R2, 0x2, 0x1f ;  /* 0x0c401f0002057f89 */ /* 0x004ea200000e0000 */
[----:B-1----:R-:W-:-:S02]  /*1ead0*/  FADD.FTZ R4, R4, R0 ;  /* 0x0000000004047221 */ /* 0x002fc40000010000 */
[----:B---3--:R-:W-:-:S03]  /*1eae0*/  FADD.FTZ R6, R6, R7 ;  /* 0x0000000706067221 */ /* 0x008fc60000010000 */
[----:B------:R-:W1:Y:S01]  /*1eaf0*/  SHFL.BFLY PT, R0, R4, 0x1, 0x1f ;  /* 0x0c201f0004007f89 */ /* 0x000e6200000e0000 */
[----:B--2---:R-:W-:-:S03]  /*1eb00*/  FADD.FTZ R5, R5, R2 ;  /* 0x0000000205057221 */ /* 0x004fc60000010000 */
[----:B------:R-:W2:Y:S04]  /*1eb10*/  SHFL.BFLY PT, R2, R6, 0x1, 0x1f ;  /* 0x0c201f0006027f89 */ /* 0x000ea800000e0000 */
[----:B------:R-:W3:Y:S01]  /*1eb20*/  SHFL.BFLY PT, R7, R5, 0x1, 0x1f ;  /* 0x0c201f0005077f89 */ /* 0x000ee200000e0000 */
[----:B-1----:R-:W-:Y:S01]  /*1eb30*/  FADD.FTZ R4, R4, R0 ;  /* 0x0000000004047221 */ /* 0x002fe20000010000 */
[----:B------:R-:W-:-:S04]  /*1eb40*/  MOV R0, RZ ;  /* 0x000000ff00007202 */ /* 0x000fc80000000f00 */
[----:B------:R-:W-:Y:S01]  /*1eb50*/  FSETP.NE.FTZ.AND P3, PT, R4, RZ, PT ;  /* 0x000000ff0400720b */ /* 0x000fe20003f75000 */
[----:B--2---:R-:W-:Y:S01]  /*1eb60*/  FADD.FTZ R6, R6, R2 ;  /* 0x0000000206067221 */ /* 0x004fe20000010000 */
[----:B------:R-:W-:Y:S01]  /*1eb70*/  MOV R2, RZ ;  /* 0x000000ff00027202 */ /* 0x000fe20000000f00 */
[----:B---3--:R-:W-:-:S03]  /*1eb80*/  FADD.FTZ R5, R7, R5 ;  /* 0x0000000507057221 */ /* 0x008fc60000010000 */
[----:B------:R-:W-:Y:S02]  /*1eb90*/  FSETP.NE.FTZ.AND P1, PT, R6, RZ, PT ;  /* 0x000000ff0600720b */ /* 0x000fe40003f35000 */
[----:B------:R-:W-:-:S05]  /*1eba0*/  FSETP.NE.FTZ.AND P0, PT, R5, RZ, PT ;  /* 0x000000ff0500720b */ /* 0x000fca0003f15000 */
[----:B------:R-:W1:Y:S01]  /*1ebb0*/  @P3 MUFU.RCP R0, R4 ;  /* 0x0000000400003308 */ /* 0x000e620000001000 */
[----:B------:R-:W-:-:S05]  /*1ebc0*/  @P3 MOV R3, 0x3f317218 ;  /* 0x3f31721800033802 */ /* 0x000fca0000000f00 */
[----:B------:R-:W-:Y:S02]  /*1ebd0*/  @P3 FMUL.FTZ R9, R3, c[0x0][0x2d0] ;  /* 0x0000b40003093a20 */ /* 0x000fe40000410000 */
[----:B------:R-:W2:Y:S01]  /*1ebe0*/  @P1 MUFU.RCP R2, R6 ;  /* 0x0000000600021308 */ /* 0x000ea20000001000 */
[----:B------:R-:W-:Y:S01]  /*1ebf0*/  @P0 MOV R7, 0x3f317218 ;  /* 0x3f31721800070802 */ /* 0x000fe20000000f00 */
[----:B-1----:R-:W-:-:S06]  /*1ec00*/  FMUL.FTZ R112, R0, R112 ;  /* 0x0000007000707220 */ /* 0x002fcc0000410000 */
[----:B------:R-:W-:Y:S01]  /*1ec10*/  @P3 MUFU.LG2 R10, R4 ;  /* 0x00000004000a3308 */ /* 0x000fe20000000c00 */
        /* <DEDUP_REMOVED lines=13> */
[C---:B------:R-:W-:Y:S01]  /*1ecf0*/  FMUL.FTZ R28, R0.reuse, R53 ;  /* 0x00000035001c7220 */ /* 0x040fe20000410000 */
[----:B------:R-:W-:Y:S01]  /*1ed00*/  MOV R53, 0xff800000 ;  /* 0xff80000000357802 */ /* 0x000fe20000000f00 */
        /* <DEDUP_REMOVED lines=10> */
[----:B------:R-:W-:Y:S01]  /*1edb0*/  MOV R0, RZ ;  /* 0x000000ff00007202 */ /* 0x000fe20000000f00 */
[----:B--2---:R-:W-:-:S02]  /*1edc0*/  FMUL.FTZ R47, R2, R116 ;  /* 0x00000074022f7220 */ /* 0x004fc40000410000 */
[C---:B------:R-:W-:Y:S02]  /*1edd0*/  FMUL.FTZ R117, R2.reuse, R117 ;  /* 0x0000007502757220 */ /* 0x040fe40000410000 */
[C---:B------:R-:W-:Y:S01]  /*1ede0*/  FMUL.FTZ R120, R2.reuse, R120 ;  /* 0x0000007802787220 */ /* 0x040fe20000410000 */
[----:B------:R-:W1:Y:S01]  /*1edf0*/  @P0 MUFU.RCP R0, R5 ;  /* 0x0000000500000308 */ /* 0x000e620000001000 */
[C---:B------:R-:W-:Y:S02]  /*1ee00*/  FMUL.FTZ R46, R2.reuse, R121 ;  /* 0x00000079022e7220 */ /* 0x040fe40000410000 */
[C---:B------:R-:W-:Y:S02]  /*1ee10*/  FMUL.FTZ R132, R2.reuse, R132 ;  /* 0x0000008402847220 */ /* 0x040fe40000410000 */
[C---:B------:R-:W-:Y:S02]  /*1ee20*/  FMUL.FTZ R39, R2.reuse, R133 ;  /* 0x0000008502277220 */ /* 0x040fe40000410000 */
[C---:B------:R-:W-:Y:S01]  /*1ee30*/  FMUL.FTZ R136, R2.reuse, R136 ;  /* 0x0000008802887220 */ /* 0x040fe20000410000 */
[----:B------:R-:W2:Y:S01]  /*1ee40*/  @P0 MUFU.LG2 R5, R5 ;  /* 0x0000000500050308 */ /* 0x000ea20000000c00 */
        /* <DEDUP_REMOVED lines=44> */
[----:B------:R-:W-:-:S02]  /*1f110*/  @P3 FMUL.FTZ R10, R10, 0.69314718246459960938 ;  /* 0x3f3172180a0a3820 */ /* 0x000fc40000410000 */
[----:B------:R-:W-:Y:S02]  /*1f120*/  @P1 FMUL.FTZ R2, R0, c[0x0][0x2d0] ;  /* 0x0000b40000021a20 */ /* 0x000fe40000410000 */
[----:B------:R-:W-:Y:S02]  /*1f130*/  @P1 FMUL.FTZ R6, R6, 0.69314718246459960938 ;  /* 0x3f31721806061820 */ /* 0x000fe40000410000 */
[----:B--2---:R-:W-:Y:S02]  /*1f140*/  @P0 FMUL.FTZ R3, R5, 0.69314718246459960938 ;  /* 0x3f31721805030820 */ /* 0x004fe40000410000 */
[----:B------:R-:W-:Y:S02]  /*1f150*/  @P0 FMUL.FTZ R0, R7, c[0x0][0x2d0] ;  /* 0x0000b40007000a20 */ /* 0x000fe40000410000 */
[----:B------:R-:W-:Y:S02]  /*1f160*/  @P3 FFMA.FTZ R50, R9, R106, R10 ;  /* 0x0000006a09323223 */ /* 0x000fe4000001000a */
[----:B------:R-:W-:-:S02]  /*1f170*/  @P2 FFMA.FTZ R51, R4, R105, R8 ;  /* 0x0000006904332223 */ /* 0x000fc40000010008 */
[----:B------:R-:W-:Y:S02]  /*1f180*/  @P1 FFMA.FTZ R53, R2, R104, R6 ;  /* 0x0000006802351223 */ /* 0x000fe40000010006 */
[----:B------:R-:W-:Y:S02]  /*1f190*/  @P0 FFMA.FTZ R55, R0, R100, R3 ;  /* 0x0000006400370223 */ /* 0x000fe40000010003 */
.L_x_399:
        /* <DEDUP_REMOVED lines=151> */
.L_x_517:
[----:B-1----:R-:W-:Y:S01]  /*1fb10*/  LOP3.LUT R4, R48, 0xffffffe0, RZ, 0xc0, !PT ;  /* 0xffffffe030047812 */ /* 0x002fe200078ec0ff */
[----:B------:R-:W1:Y:S01]  /*1fb20*/  S2R R10, SR_CTAID.Y ;  /* 0x00000000000a7919 */ /* 0x000e620000002600 */
[----:B------:R-:W-:Y:S01]  /*1fb30*/  SHF.R.S32.HI R5, RZ, 0x1f, R49 ;  /* 0x0000001fff057819 */ /* 0x000fe20000011431 */
[----:B------:R-:W-:Y:S01]  /*1fb40*/  IMAD.MOV.U32 R9, RZ, RZ, c[0x0][0x4e8] ;  /* 0x00013a00ff097624 */ /* 0x000fe200078e00ff */
[----:B------:R-:W-:Y:S01]  /*1fb50*/  LEA.HI R0, R29, R29, RZ, 0x1 ;  /* 0x0000001d1d007211 */ /* 0x000fe200078f08ff */
[----:B------:R-:W-:Y:S01]  /*1fb60*/  IMAD.IADD R8, R57, 0x1, -R4 ;  /* 0x0000000139087824 */ /* 0x000fe200078e0a04 */
[----:B------:R-:W2:Y:S01]  /*1fb70*/  S2R R14, SR_CTAID.Y ;  /* 0x00000000000e7919 */ /* 0x000ea20000002600 */
[----:B------:R-:W-:Y:S01]  /*1fb80*/  LEA.HI R4, R5, R49, RZ, 0x2 ;  /* 0x0000003105047211 */ /* 0x000fe200078f10ff */
[----:B------:R-:W-:Y:S01]  /*1fb90*/  IMAD R12, R29, 0x20, R52 ;  /* 0x000000201d0c7824 */ /* 0x000fe200078e0234 */
[C---:B------:R-:W-:Y:S01]  /*1fba0*/  LOP3.LUT R5, R0.reuse, 0x1ffffffe, RZ, 0xc0, !PT ;  /* 0x1ffffffe00057812 */ /* 0x040fe200078ec0ff */
[----:B------:R-:W3:Y:S01]  /*1fbb0*/  S2R R21, SR_CTAID.X ;  /* 0x0000000000157919 */ /* 0x000ee20000002500 */
[----:B------:R-:W-:Y:S01]  /*1fbc0*/  SHF.R.S32.HI R7, RZ, 0x1f, R8 ;  /* 0x0000001fff077819 */ /* 0x000fe20000011408 */
[----:B------:R-:W-:Y:S01]  /*1fbd0*/  IMAD.SHL.U32 R0, R0, 0x20, RZ ;  /* 0x0000002000007824 */ /* 0x000fe200078e00ff */
[----:B------:R-:W-:Y:S01]  /*1fbe0*/  LOP3.LUT R4, R4, 0xffffffc, RZ, 0xc0, !PT ;  /* 0x0ffffffc04047812 */ /* 0x000fe200078ec0ff */
[----:B-----5:R-:W-:Y:S01]  /*1fbf0*/  IMAD R24, R24, c[0x0][0x4e8], RZ ;  /* 0x00013a0018187a24 */ /* 0x020fe200078e02ff */
[----:B------:R-:W-:Y:S01]  /*1fc00*/  LEA.HI R7, R7, R8, RZ, 0x2 ;  /* 0x0000000807077211 */ /* 0x000fe200078f10ff */
[----:B------:R-:W-:Y:S01]  /*1fc10*/  BSSY B0, `(.L_x_518) ;  /* 0x0000087000007945 */ /* 0x000fe20003800000 */
[----:B------:R-:W-:-:S02]  /*1fc20*/  IADD3 R6, R29, -R5, RZ ;  /* 0x800000051d067210 */ /* 0x000fc40007ffe0ff */
[----:B------:R-:W-:Y:S01]  /*1fc30*/  LOP3.LUT R5, R0, 0xffffffc0, RZ, 0xc0, !PT ;  /* 0xffffffc000057812 */ /* 0x000fe200078ec0ff */
[----:B------:R-:W-:Y:S01]  /*1fc40*/  IMAD.IADD R0, R49, 0x1, -R4 ;  /* 0x0000000131007824 */ /* 0x000fe200078e0a04 */
[----:B------:R-:W-:Y:S02]  /*1fc50*/  SHF.R.S32.HI R4, RZ, 0x2, R7 ;  /* 0x00000002ff047819 */ /* 0x000fe40000011407 */
[----:B------:R-:W-:Y:S01]  /*1fc60*/  ISETP.NE.AND P2, PT, R9, 0x1, PT ;  /* 0x000000010900780c */ /* 0x000fe20003f45270 */
[----:B------:R-:W-:Y:S01]  /*1fc70*/  IMAD R6, R6, 0x8, R5 ;  /* 0x0000000806067824 */ /* 0x000fe200078e0205 */
[----:B------:R-:W-:Y:S01]  /*1fc80*/  LEA R16, R0, R4, 0x4 ;  /* 0x0000000400107211 */ /* 0x000fe200078e20ff */
[----:B------:R-:W-:Y:S01]  /*1fc90*/  IMAD R0, R3, c[0x0][0x3a0], RZ ;  /* 0x0000e80003007a24 */ /* 0x000fe200078e02ff */
[----:B-1----:R-:W-:Y:S02]  /*1fca0*/  SHF.R.S32.HI R11, RZ, 0x1f, R10 ;  /* 0x0000001fff0b7819 */ /* 0x002fe4000001140a */
[----:B------:R-:W-:Y:S01]  /*1fcb0*/  LEA.HI R10, R52, R52, RZ, 0x1 ;  /* 0x00000034340a7211 */ /* 0x000fe200078f08ff */
[----:B------:R-:W-:Y:S01]  /*1fcc0*/  IMAD.IADD R6, R16, 0x1, R6 ;  /* 0x0000000110067824 */ /* 0x000fe200078e0206 */
[----:B------:R-:W-:Y:S01]  /*1fcd0*/  LOP3.LUT P0, RZ, R8, 0x3, RZ, 0xc0, !PT ;  /* 0x0000000308ff7812 */ /* 0x000fe2000780c0ff */
[----:B--2---:R-:W-:Y:S01]  /*1fce0*/  IMAD.WIDE.U32 R4, R14, c[0x0][0x490], R2 ;  /* 0x000124000e047a25 */ /* 0x004fe200078e0002 */
[----:B------:R-:W-:-:S02]  /*1fcf0*/  LOP3.LUT R10, R10, 0x3fffffe, RZ, 0xc0, !PT ;  /* 0x03fffffe0a0a7812 */ /* 0x000fc400078ec0ff */
[----:B------:R-:W-:Y:S01]  /*1fd00*/  LEA.HI R13, R61, R57, RZ, 0x3 ;  /* 0x000000393d0d7211 */ /* 0x000fe200078f18ff */
[C---:B------:R-:W-:Y:S02]  /*1fd10*/  IMAD R7, R2.reuse, c[0x0][0x3a4], R0 ;  /* 0x0000e90002077a24 */ /* 0x040fe400078e0200 */
[----:B------:R-:W-:-:S04]  /*1fd20*/  IMAD.WIDE.U32 R2, R2, c[0x0][0x3a0], RZ ;  /* 0x0000e80002027a25 */ /* 0x000fc800078e00ff */
[----:B---3--:R-:W-:Y:S02]  /*1fd30*/  IMAD R0, R21, 0x80, R6 ;  /* 0x0000008015007824 */ /* 0x008fe400078e0206 */
[----:B------:R-:W-:Y:S02]  /*1fd40*/  IMAD R9, R11, c[0x0][0x490], RZ ;  /* 0x000124000b097a24 */ /* 0x000fe400078e02ff */
[----:B------:R-:W-:Y:S01]  /*1fd50*/  IMAD.IADD R3, R3, 0x1, R7 ;  /* 0x0000000103037824 */ /* 0x000fe200078e0207 */
[----:B------:R-:W-:Y:S01]  /*1fd60*/  MOV R6, R0 ;  /* 0x0000000000067202 */ /* 0x000fe20000000f00 */
[----:B------:R-:W-:-:S04]  /*1fd70*/  @P2 IMAD.HI.U32 R8, R0, c[0x0][0x4ec], RZ ;  /* 0x00013b0000082a27 */ /* 0x000fc800078e00ff */
[----:B------:R-:W-:Y:S01]  /*1fd80*/  IMAD.IADD R7, R52, 0x1, -R10 ;  /* 0x0000000134077824 */ /* 0x000fe200078e0a0a */
[----:B------:R-:W-:Y:S01]  /*1fd90*/  @P2 SHF.R.U32.HI R6, RZ, c[0x0][0x4f0], R8 ;  /* 0x00013c00ff062a19 */ /* 0x000fe20000011608 */
[C---:B------:R-:W-:Y:S02]  /*1fda0*/  IMAD R9, R14.reuse, c[0x0][0x494], R9 ;  /* 0x000125000e097a24 */ /* 0x040fe400078e0209 */
[----:B------:R-:W-:Y:S01]  /*1fdb0*/  IMAD R20, R49, 0x8, R7 ;  /* 0x0000000831147824 */ /* 0x000fe200078e0207 */
[----:B------:R-:W-:Y:S01]  /*1fdc0*/  SHF.R.S32.HI R7, RZ, 0x1f, R63 ;  /* 0x0000001fff077819 */ /* 0x000fe2000001143f */
[----:B------:R-:W-:Y:S01]  /*1fdd0*/  IMAD R11, R11, c[0x0][0x3e8], RZ ;  /* 0x0000fa000b0b7a24 */ /* 0x000fe200078e02ff */
[----:B------:R-:W-:Y:S01]  /*1fde0*/  IADD3 R5, R5, R9, RZ ;  /* 0x0000000905057210 */ /* 0x000fe20007ffe0ff */
[----:B------:R-:W-:Y:S01]  /*1fdf0*/  IMAD.WIDE.U32 R2, R14, c[0x0][0x3e8], R2 ;  /* 0x0000fa000e027a25 */ /* 0x000fe200078e0002 */
[----:B------:R-:W-:Y:S02]  /*1fe00*/  IADD3 R8, -R6, RZ, RZ ;  /* 0x000000ff06087210 */ /* 0x000fe40007ffe1ff */
[----:B------:R-:W-:Y:S01]  /*1fe10*/  SEL R9, R63, RZ, !P1 ;  /* 0x000000ff3f097207 */ /* 0x000fe20004800000 */
[----:B------:R-:W-:Y:S01]  /*1fe20*/  IMAD R12, R21, 0x80, R12 ;  /* 0x00000080150c7824 */ /* 0x000fe200078e020c */
[----:B------:R-:W-:Y:S01]  /*1fe30*/  SEL R10, R7, RZ, !P1 ;  /* 0x000000ff070a7207 */ /* 0x000fe20004800000 */
[----:B------:R-:W-:-:S02]  /*1fe40*/  IMAD R7, R14, c[0x0][0x3ec], R11 ;  /* 0x0000fb000e077a24 */ /* 0x000fc400078e020b */
        /* <DEDUP_REMOVED lines=99> */
.L_x_519:
[----:B---3--:R-:W-:Y:S05]  /*20480*/  BSYNC B0 ;  /* 0x0000000000007941 */ /* 0x008fea0003800000 */
.L_x_518:
        /* <DEDUP_REMOVED lines=23> */
.L_x_521:
[----:B------:R-:W-:Y:S05]  /*20600*/  BSYNC B0 ;  /* 0x0000000000007941 */ /* 0x000fea0003800000 */
.L_x_520:
        /* <DEDUP_REMOVED lines=23> */
.L_x_523:
[----:B------:R-:W-:Y:S05]  /*20780*/  BSYNC B0 ;  /* 0x0000000000007941 */ /* 0x000fea0003800000 */
.L_x_522:
        /* <DEDUP_REMOVED lines=24> */
.L_x_516:
        /* <DEDUP_REMOVED lines=19> */
.L_x_524:
[----:B-1----:R-:W1:Y:S01]  /*20a40*/  S2R R11, SR_TID.X ;  /* 0x00000000000b7919 */ /* 0x002e620000002100 */
[----:B------:R-:W-:Y:S01]  /*20a50*/  SHF.R.S32.HI R0, RZ, 0x1f, R8 ;  /* 0x0000001fff007819 */ /* 0x000fe20000011408 */
[----:B------:R-:W-:Y:S01]  /*20a60*/  BSSY B0, `(.L_x_525) ;  /* 0x0000029000007945 */ /* 0x000fe20003800000 */
[----:B------:R-:W-:Y:S01]  /*20a70*/  SEL R9, R8, RZ, !P0 ;  /* 0x000000ff08097207 */ /* 0x000fe20004000000 */
[----:B------:R-:W2:Y:S01]  /*20a80*/  S2R R2, SR_CTAID.Y ;  /* 0x0000000000027919 */ /* 0x000ea20000002600 */
[----:B------:R-:W-:-:S03]  /*20a90*/  SEL R10, R0, RZ, !P0 ;  /* 0x000000ff000a7207 */ /* 0x000fc60004000000 */
[----:B------:R-:W3:Y:S01]  /*20aa0*/  S2R R12, SR_CTAID.Y ;  /* 0x00000000000c7919 */ /* 0x000ee20000002600 */
[----:B-1----:R-:W-:Y:S02]  /*20ab0*/  ISETP.GT.AND P1, PT, R11, 0x7f, PT ;  /* 0x0000007f0b00780c */ /* 0x002fe40003f24270 */
[----:B--2---:R-:W-:-:S11]  /*20ac0*/  SHF.R.S32.HI R14, RZ, 0x1f, R2 ;  /* 0x0000001fff0e7819 */ /* 0x004fd60000011402 */
[----:B------:R-:W-:Y:S05]  /*20ad0*/  @P1 BRA `(.L_x_526) ;  /* 0x0000021000001947 */ /* 0x000fea0003800000 */
[----:B---3--:R-:W1:Y:S01]  /*20ae0*/  S2R R8, SR_CTAID.X ;  /* 0x0000000000087919 */ /* 0x008e620000002500 */
        /* <DEDUP_REMOVED lines=32> */
.L_x_526:
[----:B---3--:R-:W-:Y:S05]  /*20cf0*/  BSYNC B0 ;  /* 0x0000000000007941 */ /* 0x008fea0003800000 */
.L_x_525:
        /* <DEDUP_REMOVED lines=64> */
.L_x_528:
[----:B------:R-:W-:Y:S05]  /*21100*/  BSYNC B0 ;  /* 0x0000000000007941 */ /* 0x000fea0003800000 */
.L_x_527:
        /* <DEDUP_REMOVED lines=21> */
.L_x_530:
[----:B------:R-:W-:Y:S05]  /*21260*/  BSYNC B0 ;  /* 0x0000000000007941 */ /* 0x000fea0003800000 */
.L_x_529:
        /* <DEDUP_REMOVED lines=21> */
.L_x_532:
[----:B------:R-:W-:Y:S05]  /*213c0*/  BSYNC B0 ;  /* 0x0000000000007941 */ /* 0x000fea0003800000 */
.L_x_531:
        /* <DEDUP_REMOVED lines=22> */
.L_x_533:
        /* <DEDUP_REMOVED lines=13> */
.L_x_759:


//--------------------- .text._ZN7cutlass13device_kernelIN5flash19enable_sm80_to_sm89INS1_16FlashAttnFwdSm80INS1_25CollectiveMainloopFwdSm80ILi4ELi1ELb0EN4cute5tupleIJNS5_1CILi128EEENS7_ILi64EEENS7_ILi96EEEEEELi96ENS_6half_tEfNS_4arch4Sm80ELb1ELb0ELb1ELb0ELb0ELb0ELb1ELb0EEENS1_21CollectiveEpilogueFwdINS6_IJS8_SA_S9_EEENS6_IJNS7_ILi1EEESI_SI_EEESC_SE_Li128ELb0ELb1ELb0ELb0EEENS1_30DynamicPersistentTileSchedulerILi128ELi128ELb0ELb1ELb0EEEEEEEEEvNT_6ParamsE --------------------------
	.section	.text._ZN7cutlass13device_kernelIN5flash19enable_sm80_to_sm89INS1_16FlashAttnFwdSm80INS1_25CollectiveMainloopFwdSm80ILi4ELi1ELb0EN4cute5tupleIJNS5_1CILi128EEENS7_ILi64EEENS7_ILi96EEEEEELi96ENS_6half_tEfNS_4arch4Sm80ELb1ELb0ELb1ELb0ELb0ELb0ELb1ELb0EEENS1_21CollectiveEpilogueFwdINS6_IJS8_SA_S9_EEENS6_IJNS7_ILi1EEESI_SI_EEESC_SE_Li128ELb0ELb1ELb0ELb0EEENS1_30DynamicPersistentTileSchedulerILi128ELi128ELb0ELb1ELb0EEEEEEEEEvNT_6ParamsE,"ax",@progbits
	.sectioninfo	@"SHI_REGISTERS=255"
	.align	128
.text._ZN7cutlass13device_kernelIN5flash19enable_sm80_to_sm89INS1_16FlashAttnFwdSm80INS1_25CollectiveMainloopFwdSm80ILi4ELi1ELb0EN4cute5tupleIJNS5_1CILi128EEENS7_ILi64EEENS7_ILi96EEEEEELi96ENS_6half_tEfNS_4arch4Sm80ELb1ELb0ELb1ELb0ELb0ELb0ELb1ELb0EEENS1_21CollectiveEpilogueFwdINS6_IJS8_SA_S9_EEENS6_IJNS7_ILi1EEESI_SI_EEESC_SE_Li128ELb0ELb1ELb0ELb0EEENS1_30DynamicPersistentTileSchedulerILi128ELi128ELb0ELb1ELb0EEEEEEEEEvNT_6ParamsE:
        .type           _ZN7cutlass13device_kernelIN5flash19enable_sm80_to_sm89INS1_16FlashAttnFwdSm80INS1_25CollectiveMainloopFwdSm80ILi4ELi1ELb0EN4cute5tupleIJNS5_1CILi128EEENS7_ILi64EEENS7_ILi96EEEEEELi96ENS_6half_tEfNS_4arch4Sm80ELb1ELb0ELb1ELb0ELb0ELb0ELb1ELb0EEENS1_21CollectiveEpilogueFwdINS6_IJS8_SA_S9_EEENS6_IJNS7_ILi1EEESI_SI_EEESC_SE_Li128ELb0ELb1ELb0ELb0EEENS1_30DynamicPersistentTileSchedulerILi128ELi128ELb0ELb1ELb0EEEEEEEEEvNT_6ParamsE,@function
        .size           _ZN7cutlass13device_kernelIN5flash19enable_sm80_to_sm89INS1_16FlashAttnFwdSm80INS1_25CollectiveMainloopFwdSm80ILi4ELi1ELb0EN4cute5tupleIJNS5_1CILi128EEENS7_ILi64EEENS7_ILi96EEEEEELi96ENS_6half_tEfNS_4arch4Sm80ELb1ELb0ELb1ELb0ELb0ELb0ELb1ELb0EEENS1_21CollectiveEpilogueFwdINS6_IJS8_SA_S9_EEENS6_IJNS7_ILi1EEESI_SI_EEESC_SE_Li128ELb0ELb1ELb0ELb0EEENS1_30DynamicPersistentTileSchedulerILi128ELi128ELb0ELb1ELb0EEEEEEEEEvNT_6ParamsE,(.L_x_760 - _ZN7cutlass13device_kernelIN5flash19enable_sm80_to_sm89INS1_16FlashAttnFwdSm80INS1_25CollectiveMainloopFwdSm80ILi4ELi1ELb0EN4cute5tupleIJNS5_1CILi128EEENS7_ILi64EEENS7_ILi96EEEEEELi96ENS_6half_tEfNS_4arch4Sm80ELb1ELb0ELb1ELb0ELb0ELb0ELb1ELb0EEENS1_21CollectiveEpilogueFwdINS6_IJS8_SA_S9_EEENS6_IJNS7_ILi1EEESI_SI_EEESC_SE_Li128ELb0ELb1ELb0ELb0EEENS1_30DynamicPersistentTileSchedulerILi128ELi128ELb0ELb1ELb0EEEEEEEEEvNT_6ParamsE)
        .other          _ZN7cutlass13device_kernelIN5flash19enable_sm80_to_sm89INS1_16FlashAttnFwdSm80INS1_25CollectiveMainloopFwdSm80ILi4ELi1ELb0EN4cute5tupleIJNS5_1CILi128EEENS7_ILi64EEENS7_ILi96EEEEEELi96ENS_6half_tEfNS_4arch4Sm80ELb1ELb0ELb1ELb0ELb0ELb0ELb1ELb0EEENS1_21CollectiveEpilogueFwdINS6_IJS8_SA_S9_EEENS6_IJNS7_ILi1EEESI_SI_EEESC_SE_Li128ELb0ELb1ELb0ELb0EEENS1_30DynamicPersistentTileSchedulerILi128ELi128ELb0ELb1ELb0EEEEEEEEEvNT_6ParamsE,@"STO_CUDA_ENTRY STV_DEFAULT"
_ZN7cutlass13device_kernelIN5flash19enable_sm80_to_sm89INS1_16FlashAttnFwdSm80INS1_25CollectiveMainloopFwdSm80ILi4ELi1ELb0EN4cute5tupleIJNS5_1CILi128EEENS7_ILi64EEENS7_ILi96EEEEEELi96ENS_6half_tEfNS_4arch4Sm80ELb1ELb0ELb1ELb0ELb0ELb0ELb1ELb0EEENS1_21CollectiveEpilogueFwdINS6_IJS8_SA_S9_EEENS6_IJNS7_ILi1EEESI_SI_EEESC_SE_Li128ELb0ELb1ELb0ELb0EEENS1_30DynamicPersistentTileSchedulerILi128ELi128ELb0ELb1ELb0EEEEEEEEEvNT_6ParamsE:
[----:B------:R-:W-:-:S03]  /*0000*/  MOV R1, c[0x0][0x28] ;  /* 0x00000a0000017a02 */ /* 0x000fc60000000f00 */
[----:B------:R-:W1:Y:S01]  /*0010*/  S2R R18, SR_TID.X ;  /* 0x0000000000127919 */ /* 0x000e620000002100 */
[----:B------:R-:W-:-:S03]  /*0020*/  IADD3 R1, R1, -0x88, RZ ;  /* 0xffffff7801017810 */ /* 0x000fc60007ffe0ff */
[----:B------:R-:W2:Y:S01]  /*0030*/  S2R R17, SR_CTAID.X ;  /* 0x0000000000117919 */ /* 0x000ea20000002500 */
[----:B-1----:R-:W-:-:S05]  /*0040*/  SHF.R.U32.HI R2, RZ, 0x5, R18 ;  /* 0x00000005ff027819 */ /* 0x002fca0000011612 */
[----:B------:R-:W1:Y:S02]  /*0050*/  SHFL.IDX PT, R0, R2, RZ, 0x1f ;  /* 0x00001fff02007589 */ /* 0x000e6400000e0000 */
[----:B-1----:R-:W-:Y:S02]  /*0060*/  ISETP.GE.AND P0, PT, R0, 0x1, PT ;  /* 0x000000010000780c */ /* 0x002fe40003f06270 */
[----:B------:R1:W-:Y:S11]  /*0070*/  STL [R1+0x7c], R0 ;  /* 0x00007c0001007387 */ /* 0x0003f60000100800 */
[----:B------:R-:W-:Y:S06]  /*0080*/  @P0 BAR.ARV 0x4, 0x80 ;  /* 0x0102000000000b1d */ /* 0x000fec0000002000 */
[----:B--2---:R-:W-:-:S13]  /*0090*/  ISETP.GE.AND P0, PT, R17, c[0x0][0x538], PT ;  /* 0x00014e0011007a0c */ /* 0x004fda0003f06270 */
[----:B------:R-:W-:Y:S05]  /*00a0*/  @P0 EXIT ;  /* 0x000000000000094d */ /* 0x000fea0003800000 */
[----:B-1----:R-:W-:Y:S01]  /*00b0*/  SHF.R.S32.HI R6, RZ, 0x1f, R18 ;  /* 0x0000001fff067819 */ /* 0x002fe20000011412 */
[----:B------:R-:W-:Y:S01]  /*00c0*/  IMAD.MOV.U32 R206, RZ, RZ, 0x20 ;  /* 0x00000020ffce7424 */ /* 0x000fe200078e00ff */
[----:B------:R-:W-:Y:S02]  /*00d0*/  ULDC.64 UR6, c[0x0][0x118] ;  /* 0x0000460000067ab9 */ /* 0x000fe40000000a00 */
[CC--:B------:R-:W-:Y:S02]  /*00e0*/  LEA.HI R16, R6.reuse, R18.reuse, RZ, 0x3 ;  /* 0x0000001206107211 */ /* 0x0c0fe400078f18ff */
[----:B------:R-:W-:Y:S02]  /*00f0*/  LEA.HI R5, R6, R18, RZ, 0x4 ;  /* 0x0000001206057211 */ /* 0x000fe400078f20ff */
[----:B------:R-:W-:Y:S02]  /*0100*/  LOP3.LUT R0, R16, 0xfffffff8, RZ, 0xc0, !PT ;  /* 0xfffffff810007812 */ /* 0x000fe400078ec0ff */
[----:B------:R-:W-:-:S02]  /*0110*/  SHF.R.S32.HI R4, RZ, 0x4, R5 ;  /* 0x00000004ff047819 */ /* 0x000fc40000011405 */
[----:B------:R-:W-:Y:S01]  /*0120*/  LEA.HI R10, R6, R18, RZ, 0x2 ;  /* 0x00000012060a7211 */ /* 0x000fe200078f10ff */
[----:B------:R-:W-:Y:S01]  /*0130*/  IMAD.IADD R0, R18, 0x1, -R0 ;  /* 0x0000000112007824 */ /* 0x000fe200078e0a00 */
[----:B------:R-:W-:Y:S02]  /*0140*/  LEA.HI R3, R5, R4, RZ, 0x1 ;  /* 0x0000000405037211 */ /* 0x000fe400078f08ff */
[----:B------:R-:W-:Y:S02]  /*0150*/  SHF.R.S32.HI R24, RZ, 0x2, R10 ;  /* 0x00000002ff187819 */ /* 0x000fe4000001140a */
[----:B------:R-:W-:Y:S02]  /*0160*/  LEA.HI R11, R0, R0, RZ, 0x1 ;  /* 0x00000000000b7211 */ /* 0x000fe400078f08ff */
[----:B------:R-:W-:Y:S02]  /*0170*/  LOP3.LUT R3, R3, 0xfffffffe, RZ, 0xc0, !PT ;  /* 0xfffffffe03037812 */ /* 0x000fe400078ec0ff */
[----:B------:R-:W-:-:S02]  /*0180*/  LOP3.LUT R2, R11, 0x3fffffe, RZ, 0xc0, !PT ;  /* 0x03fffffe0b027812 */ /* 0x000fc400078ec0ff */
[----:B------:R-:W-:Y:S01]  /*0190*/  LEA.HI R13, R6, R18, RZ, 0x5 ;  /* 0x00000012060d7211 */ /* 0x000fe200078f28ff */
[----:B------:R-:W-:Y:S01]  /*01a0*/  IMAD.IADD R14, R4, 0x1, -R3 ;  /* 0x00000001040e7824 */ /* 0x000fe200078e0a03 */
[----:B------:R-:W-:Y:S01]  /*01b0*/  LOP3.LUT R3, R5, 0xfffffff0, RZ, 0xc0, !PT ;  /* 0xfffffff005037812 */ /* 0x000fe200078ec0ff */
[----:B------:R-:W-:Y:S01]  /*01c0*/  IMAD.IADD R204, R0, 0x1, -R2 ;  /* 0x0000000100cc7824 */ /* 0x000fe200078e0a02 */
[----:B------:R-:W-:Y:S02]  /*01d0*/  SHF.R.S32.HI R0, RZ, 0x3, R16 ;  /* 0x00000003ff007819 */ /* 0x000fe40000011410 */
[----:B------:R-:W-:Y:S01]  /*01e0*/  LOP3.LUT R2, R10, 0xfffffffc, RZ, 0xc0, !PT ;  /* 0xfffffffc0a027812 */ /* 0x000fe200078ec0ff */
[----:B------:R-:W-:Y:S01]  /*01f0*/  IMAD R204, R14, 0x8, R204 ;  /* 0x000000080ecc7824 */ /* 0x000fe200078e02cc */
[----:B------:R-:W-:Y:S01]  /*0200*/  LEA.HI R4, R10, R24, RZ, 0x1 ;  /* 0x000000180a047211 */ /* 0x000fe200078f08ff */
[----:B------:R-:W-:Y:S01]  /*0210*/  IMAD.SHL.U32 R0, R0, 0x40, RZ ;  /* 0x0000004000007824 */ /* 0x000fe200078e00ff */
[----:B------:R-:W-:Y:S01]  /*0220*/  SHF.R.S32.HI R207, RZ, 0x5, R13 ;  /* 0x00000005ffcf7819 */ /* 0x000fe2000001140d */
[----:B------:R-:W-:Y:S01]  /*0230*/  IMAD.IADD R9, R18, 0x1, -R2 ;  /* 0x0000000112097824 */ /* 0x000fe200078e0a02 */
[----:B------:R-:W-:-:S02]  /*0240*/  LOP3.LUT R4, R4, 0x7fffffe, RZ, 0xc0, !PT ;  /* 0x07fffffe04047812 */ /* 0x000fc400078ec0ff */
[----:B------:R-:W-:Y:S01]  /*0250*/  LOP3.LUT R2, R0, 0xc0, RZ, 0xc0, !PT ;  /* 0x000000c000027812 */ /* 0x000fe200078ec0ff */
[----:B------:R-:W-:Y:S02]  /*0260*/  IMAD.IADD R0, R18, 0x1, -R3 ;  /* 0x0000000112007824 */ /* 0x000fe400078e0a03 */
[----:B------:R-:W-:Y:S01]  /*0270*/  IMAD.SHL.U32 R22, R9, 0x8, RZ ;  /* 0x0000000809167824 */ /* 0x000fe200078e00ff */
[----:B------:R-:W-:Y:S01]  /*0280*/  SHF.R.U32.HI R3, RZ, 0x3, R2 ;  /* 0x00000003ff037819 */ /* 0x000fe20000011602 */
[----:B------:R-:W-:Y:S01]  /*0290*/  IMAD.IADD R6, R24, 0x1, -R4 ;  /* 0x0000000118067824 */ /* 0x000fe200078e0a04 */
[----:B------:R-:W-:Y:S02]  /*02a0*/  LEA.HI R7, R0, R0, RZ, 0x1 ;  /* 0x0000000000077211 */ /* 0x000fe400078f08ff */
[----:B------:R-:W-:Y:S02]  /*02b0*/  LOP3.LUT R2, R2, 0x18, R22, 0xf8, !PT ;  /* 0x0000001802027812 */ /* 0x000fe400078ef816 */
[----:B------:R-:W-:-:S02]  /*02c0*/  LOP3.LUT R4, R7, 0x7fffffe, RZ, 0xc0, !PT ;  /* 0x07fffffe07047812 */ /* 0x000fc400078ec0ff */
[----:B------:R-:W-:Y:S01]  /*02d0*/  LOP3.LUT R5, R2, R3, RZ, 0x3c, !PT ;  /* 0x0000000302057212 */ /* 0x000fe200078e3cff */
[----:B------:R-:W-:Y:S01]  /*02e0*/  IMAD R3, R207, 0x8, R6 ;  /* 0x00000008cf037824 */ /* 0x000fe200078e0206 */
[----:B------:R-:W-:Y:S01]  /*02f0*/  SHF.R.S32.HI R8, RZ, 0x1f, R0 ;  /* 0x0000001fff087819 */ /* 0x000fe20000011400 */
[----:B------:R-:W-:Y:S01]  /*0300*/  IMAD.IADD R12, R0, 0x1, -R4 ;  /* 0x00000001000c7824 */ /* 0x000fe200078e0a04 */
[----:B------:R-:W-:Y:S02]  /*0310*/  LEA.HI R2, R9, R9, RZ, 0x1 ;  /* 0x0000000909027211 */ /* 0x000fe400078f08ff */
[----:B------:R-:W-:Y:S01]  /*0320*/  LEA.HI R15, R8, R0, RZ, 0x3 ;  /* 0x00000000080f7211 */ /* 0x000fe200078f18ff */
[----:B------:R-:W-:Y:S01]  /*0330*/  IMAD.U32 R0, R3, 0x20, R5 ;  /* 0x0000002003007824 */ /* 0x000fe200078e0005 */
[----:B------:R-:W-:Y:S02]  /*0340*/  LOP3.LUT R4, R13, 0xffffffe0, RZ, 0xc0, !PT ;  /* 0xffffffe00d047812 */ /* 0x000fe400078ec0ff */
[----:B------:R-:W-:-:S02]  /*0350*/  SHF.R.S32.HI R6, RZ, 0x1f, R10 ;  /* 0x0000001fff067819 */ /* 0x000fc4000001140a */
[----:B------:R1:W-:Y:S01]  /*0360*/  STL [R1+0x30], R0 ;  /* 0x0000300001007387 */ /* 0x0003e20000100800 */
[----:B------:R-:W-:Y:S01]  /*0370*/  LOP3.LUT R3, R2, 0x1ffffffe, RZ, 0xc0, !PT ;  /* 0x1ffffffe02037812 */ /* 0x000fe200078ec0ff */
[----:B------:R-:W-:Y:S01]  /*0380*/  IMAD.IADD R21, R18, 0x1, -R4 ;  /* 0x0000000112157824 */ /* 0x000fe200078e0a04 */
[----:B------:R-:W-:Y:S02]  /*0390*/  SHF.R.S32.HI R5, RZ, 0x1f, R13 ;  /* 0x0000001fff057819 */ /* 0x000fe4000001140d */
[----:B------:R-:W-:Y:S01]  /*03a0*/  SHF.R.S32.HI R8, RZ, 0x1, R7 ;  /* 0x00000001ff087819 */ /* 0x000fe20000011407 */
[----:B------:R-:W-:Y:S01]  /*03b0*/  IMAD.IADD R3, R9, 0x1, -R3 ;  /* 0x0000000109037824 */ /* 0x000fe200078e0a03 */
[----:B------:R-:W-:Y:S02]  /*03c0*/  LEA.HI R4, R5, R207, RZ, 0x2 ;  /* 0x000000cf05047211 */ /* 0x000fe400078f10ff */
[----:B------:R-:W-:Y:S02]  /*03d0*/  SHF.R.S32.HI R5, RZ, 0x1f, R21 ;  /* 0x0000001fff057819 */ /* 0x000fe40000011415 */
[----:B------:R-:W-:-:S02]  /*03e0*/  SHF.R.S32.HI R23, RZ, 0x1f, R22 ;  /* 0x0000001fff177819 */ /* 0x000fc40000011416 */
[----:B------:R-:W-:Y:S01]  /*03f0*/  LEA.HI R10, R5, R21, RZ, 0x2 ;  /* 0x00000015050a7211 */ /* 0x000fe200078f10ff */
[----:B-1----:R-:W-:Y:S01]  /*0400*/  IMAD.SHL.U32 R0, R2, 0x20, RZ ;  /* 0x0000002002007824 */ /* 0x002fe200078e00ff */
[----:B------:R-:W-:Y:S02]  /*0410*/  LEA.HI R2, R6, R24, RZ, 0x3 ;  /* 0x0000001806027211 */ /* 0x000fe400078f18ff */
[----:B------:R-:W-:Y:S02]  /*0420*/  SHF.R.S32.HI R6, RZ, 0x1f, R7 ;  /* 0x0000001fff067819 */ /* 0x000fe40000011407 */
[----:B------:R-:W-:Y:S02]  /*0430*/  LOP3.LUT R0, R0, 0xffffffc0, RZ, 0xc0, !PT ;  /* 0xffffffc000007812 */ /* 0x000fe400078ec0ff */
[----:B------:R-:W-:-:S03]  /*0440*/  LOP3.LUT R2, R2, 0xfffffff8, RZ, 0xc0, !PT ;  /* 0xfffffff802027812 */ /* 0x000fc600078ec0ff */
[----:B------:R-:W-:Y:S01]  /*0450*/  IMAD R13, R3, 0x8, R0 ;  /* 0x00000008030d7824 */ /* 0x000fe200078e0200 */
[----:B------:R-:W-:Y:S01]  /*0460*/  LOP3.LUT R0, R4, 0xffffffc, RZ, 0xc0, !PT ;  /* 0x0ffffffc04007812 */ /* 0x000fe200078ec0ff */
[----:B------:R-:W-:Y:S01]  /*0470*/  IMAD.IADD R4, R24, 0x1, -R2 ;  /* 0x0000000118047824 */ /* 0x000fe200078e0a02 */
[----:B------:R-:W-:-:S03]  /*0480*/  SHF.R.S32.HI R3, RZ, 0x1, R11 ;  /* 0x00000001ff037819 */ /* 0x000fc6000001140b */
[C---:B------:R-:W-:Y:S01]  /*0490*/  IMAD.IADD R2, R207.reuse, 0x1, -R0 ;  /* 0x00000001cf027824 */ /* 0x040fe200078e0a00 */
[----:B------:R-:W-:Y:S01]  /*04a0*/  SHF.R.S32.HI R0, RZ, 0x2, R10 ;  /* 0x00000002ff007819 */ /* 0x000fe2000001140a */
[----:B------:R-:W-:Y:S01]  /*04b0*/  IMAD.SHL.U32 R207, R207, 0x200, RZ ;  /* 0x00000200cfcf7824 */ /* 0x000fe200078e00ff */
[----:B------:R-:W-:Y:S02]  /*04c0*/  LEA.HI R7, R4, R4, RZ, 0x1 ;  /* 0x0000000404077211 */ /* 0x000fe400078f08ff */
[C---:B------:R-:W-:Y:S01]  /*04d0*/  LOP3.LUT P2, RZ, R3.reuse, 0x2, RZ, 0xc0, !PT ;  /* 0x0000000203ff7812 */ /* 0x040fe2000784c0ff */
[----:B------:R-:W-:Y:S01]  /*04e0*/  IMAD.SHL.U32 R3, R3, 0x40, RZ ;  /* 0x0000004003037824 */ /* 0x000fe200078e00ff */
[----:B------:R-:W-:Y:S01]  /*04f0*/  LOP3.LUT R5, R7, 0x3fffffe, RZ, 0xc0, !PT ;  /* 0x03fffffe07057812 */ /* 0x000fe200078ec0ff */
[----:B------:R-:W-:Y:S01]  /*0500*/  IMAD R20, R2, 0x10, R0 ;  /* 0x0000001002147824 */ /* 0x000fe200078e0200 */
[----:B------:R-:W-:Y:S01]  /*0510*/  LEA.HI R2, R6, R8, RZ, 0x2 ;  /* 0x0000000806027211 */ /* 0x000fe200078f10ff */
[----:B------:R-:W-:Y:S01]  /*0520*/  IMAD R6, R9, 0x2, R207 ;  /* 0x0000000209067824 */ /* 0x000fe200078e02cf */
[----:B------:R-:W-:Y:S01]  /*0530*/  LOP3.LUT R0, R3, 0xc0, RZ, 0xc0, !PT ;  /* 0x000000c003007812 */ /* 0x000fe200078ec0ff */
[----:B------:R-:W-:Y:S01]  /*0540*/  IMAD.IADD R5, R4, 0x1, -R5 ;  /* 0x0000000104057824 */ /* 0x000fe200078e0a05 */
[----:B------:R-:W-:Y:S01]  /*0550*/  LOP3.LUT R2, R2, 0xfffffffc, RZ, 0xc0, !PT ;  /* 0xfffffffc02027812 */ /* 0x000fe200078ec0ff */
[----:B------:R-:W-:Y:S01]  /*0560*/  STL [R1+0x80], R20 ;  /* 0x0000801401007387 */ /* 0x000fe20000100800 */
[----:B------:R-:W-:Y:S01]  /*0570*/  LOP3.LUT R4, R0, 0x8, R16, 0xf8, !PT ;  /* 0x0000000800047812 */ /* 0x000fe200078ef810 */
[----:B------:R-:W-:Y:S01]  /*0580*/  IMAD R6, R5, 0x20, R6 ;  /* 0x0000002005067824 */ /* 0x000fe200078e0206 */
[----:B------:R-:W-:Y:S01]  /*0590*/  SHF.R.U32.HI R3, RZ, 0x3, R0 ;  /* 0x00000003ff037819 */ /* 0x000fe20000011600 */
[----:B------:R-:W-:Y:S01]  /*05a0*/  IMAD.IADD R2, R8, 0x1, -R2 ;  /* 0x0000000108027824 */ /* 0x000fe200078e0a02 */
[----:B------:R-:W-:Y:S01]  /*05b0*/  SHF.R.S32.HI R0, RZ, 0x1, R7 ;  /* 0x00000001ff007819 */ /* 0x000fe20000011407 */
[----:B------:R-:W-:Y:S01]  /*05c0*/  IMAD.SHL.U32 R5, R15, 0x20, RZ ;  /* 0x000000200f057824 */ /* 0x000fe200078e00ff */
[----:B------:R-:W-:Y:S01]  /*05d0*/  LOP3.LUT R8, R4, R3, RZ, 0x3c, !PT ;  /* 0x0000000304087212 */ /* 0x000fe200078e3cff */
[----:B------:R-:W-:Y:S01]  /*05e0*/  IMAD.SHL.U32 R7, R14, 0x8, RZ ;  /* 0x000000080e077824 */ /* 0x000fe200078e00ff */
[C---:B------:R-:W-:Y:S01]  /*05f0*/  LOP3.LUT R4, R0.reuse, 0x1, RZ, 0xc0, !PT ;  /* 0x0000000100047812 */ /* 0x040fe200078ec0ff */
[----:B------:R-:W-:Y:S01]  /*0600*/  IMAD.SHL.U32 R3, R0, 0x40, RZ ;  /* 0x0000004000037824 */ /* 0x000fe200078e00ff */
[C---:B------:R-:W-:Y:S01]  /*0610*/  LOP3.LUT P3, RZ, R2.reuse, 0x2, RZ, 0xc0, !PT ;  /* 0x0000000202ff7812 */ /* 0x040fe2000786c0ff */
[----:B------:R-:W-:Y:S01]  /*0620*/  IMAD.SHL.U32 R2, R2, 0x40, RZ ;  /* 0x0000004002027824 */ /* 0x000fe200078e00ff */
[----:B------:R-:W-:Y:S01]  /*0630*/  ISETP.NE.U32.AND P1, PT, R4, 0x1, PT ;  /* 0x000000010400780c */ /* 0x000fe20003f25070 */
[----:B------:R-:W-:Y:S01]  /*0640*/  IMAD.U32 R204, R204, 0x20, R8 ;  /* 0x00000020cccc7824 */ /* 0x000fe200078e0008 */
[----:B------:R-:W-:-:S02]  /*0650*/  LOP3.LUT R3, R3, 0xc0, RZ, 0xc0, !PT ;  /* 0x000000c003037812 */ /* 0x000fc400078ec0ff */
[----:B------:R-:W-:Y:S02]  /*0660*/  LOP3.LUT P0, RZ, R0, 0x2, RZ, 0xc0, !PT ;  /* 0x0000000200ff7812 */ /* 0x000fe4000780c0ff */
[----:B------:R-:W-:Y:S02]  /*0670*/  LEA.HI R3, R3, R3, RZ, 0x1d ;  /* 0x0000000303037211 */ /* 0x000fe400078fe8ff */
[----:B------:R-:W-:Y:S02]  /*0680*/  LOP3.LUT R0, R5, 0xffffff00, RZ, 0xc0, !PT ;  /* 0xffffff0005007812 */ /* 0x000fe400078ec0ff */
[----:B------:R-:W-:Y:S01]  /*0690*/  LOP3.LUT R2, R2, 0xc0, RZ, 0xc0, !PT ;  /* 0x000000c002027812 */ /* 0x000fe200078ec0ff */
[----:B------:R-:W-:Y:S01]  /*06a0*/  IMAD.IADD R3, R3, 0x1, R6 ;  /* 0x0000000103037824 */ /* 0x000fe200078e0206 */
[----:B------:R-:W-:Y:S01]  /*06b0*/  LEA R204, R204, 0x3100, 0x1 ;  /* 0x00003100cccc7811 */ /* 0x000fe200078e08ff */
[----:B------:R-:W-:Y:S01]  /*06c0*/  IMAD.IADD R207, R0, 0x1, R207 ;  /* 0x0000000100cf7824 */ /* 0x000fe200078e02cf */
[----:B------:R-:W-:Y:S01]  /*06d0*/  LOP3.LUT R4, R2, 0x8, R7, 0xf8, !PT ;  /* 0x0000000802047812 */ /* 0x000fe200078ef807 */
[----:B------:R-:W-:Y:S01]  /*06e0*/  IMAD.SHL.U32 R19, R3, 0x2, RZ ;  /* 0x0000000203137824 */ /* 0x000fe200078e00ff */
[----:B------:R-:W-:Y:S01]  /*06f0*/  SHF.R.U32.HI R205, RZ, 0x3, R2 ;  /* 0x00000003ffcd7819 */ /* 0x000fe20000011602 */
[----:B------:R-:W-:Y:S01]  /*0700*/  IMAD R2, R12, 0x20, R0 ;  /* 0x000000200c027824 */ /* 0x000fe200078e0200 */
[----:B------:R-:W-:Y:S01]  /*0710*/  IADD3 R3, R22, 0x20, RZ ;  /* 0x0000002016037810 */ /* 0x000fe20007ffe0ff */
[----:B------:R-:W-:Y:S01]  /*0720*/  IMAD R207, R12, 0x20, R207 ;  /* 0x000000200ccf7824 */ /* 0x000fe200078e02cf */
[----:B------:R-:W-:Y:S01]  /*0730*/  IADD3 R0, R19, 0x80, RZ ;  /* 0x0000008013007810 */ /* 0x000fe20007ffe0ff */
[----:B------:R-:W-:Y:S01]  /*0740*/  STL [R1+0x5c], R19 ;  /* 0x00005c1301007387 */ /* 0x000fe20000100800 */
[----:B------:R-:W-:-:S02]  /*0750*/  LOP3.LUT R205, R4, R205, RZ, 0x3c, !PT ;  /* 0x000000cd04cd7212 */ /* 0x000fc400078e3cff */
[----:B------:R-:W-:Y:S01]  /*0760*/  IADD3 R18, R19, 0x70, RZ ;  /* 0x0000007013127810 */ /* 0x000fe20007ffe0ff */
[----:B------:R-:W-:Y:S01]  /*0770*/  STL [R1+0x74], R17 ;  /* 0x0000741101007387 */ /* 0x000fe20000100800 */
[----:B------:R-:W-:Y:S01]  /*0780*/  @P1 IADD3 R18, R0, 0x10, RZ ;  /* 0x0000001000121810 */ /* 0x000fe20007ffe0ff */
[----:B------:R-:W-:Y:S01]  /*0790*/  IMAD R0, R9, 0x20, R24 ;  /* 0x0000002009007824 */ /* 0x000fe200078e0218 */
[C---:B------:R-:W-:Y:S01]  /*07a0*/  IADD3 R209, R204.reuse, 0x20, RZ ;  /* 0x00000020ccd17810 */ /* 0x040fe20007ffe0ff */
[C---:B------:R-:W-:Y:S01]  /*07b0*/  IMAD.IADD R207, R205.reuse, 0x1, R207 ;  /* 0x00000001cdcf7824 */ /* 0x040fe200078e02cf */
[----:B------:R-:W-:Y:S01]  /*07c0*/  @P2 IADD3 R209, R204, -0x20, RZ ;  /* 0xffffffe0ccd12810 */ /* 0x000fe20007ffe0ff */
[----:B------:R-:W-:Y:S01]  /*07d0*/  IMAD.IADD R205, R205, 0x1, R2 ;  /* 0x00000001cdcd7824 */ /* 0x000fe200078e0202 */
[----:B------:R-:W-:Y:S01]  /*07e0*/  STL [R1+0x60], R18 ;  /* 0x0000601201007387 */ /* 0x000fe20000100800 */
[----:B------:R-:W-:Y:S02]  /*07f0*/  IADD3 R2, R22, 0x40, RZ ;  /* 0x0000004016027810 */ /* 0x000fe40007ffe0ff */
[----:B------:R-:W-:Y:S01]  /*0800*/  LEA R207, R207, 0x6100, 0x1 ;  /* 0x00006100cfcf7811 */ /* 0x000fe200078e08ff */
[----:B------:R1:W-:Y:S01]  /*0810*/  STL [R1+0x78], R0 ;  /* 0x0000780001007387 */ /* 0x0003e20000100800 */
[----:B------:R-:W-:-:S02]  /*0820*/  LEA R205, R205, 0x100, 0x1 ;  /* 0x00000100cdcd7811 */ /* 0x000fc400078e08ff */
[C---:B------:R-:W-:Y:S01]  /*0830*/  IADD3 R220, R209.reuse, 0x400, RZ ;  /* 0x00000400d1dc7810 */ /* 0x040fe20007ffe0ff */
[----:B------:R-:W-:Y:S01]  /*0840*/  STL.64 [R1+0x38], R22 ;  /* 0x0000381601007387 */ /* 0x000fe20000100a00 */
[C---:B------:R-:W-:Y:S02]  /*0850*/  IADD3 R219, R209.reuse, 0x800, RZ ;  /* 0x00000800d1db7810 */ /* 0x040fe40007ffe0ff */
[C---:B------:R-:W-:Y:S01]  /*0860*/  IADD3 R218, R209.reuse, 0xc00, RZ ;  /* 0x00000c00d1da7810 */ /* 0x040fe20007ffe0ff */
[----:B------:R2:W-:Y:S01]  /*0870*/  STL [R1+0x40], R3 ;  /* 0x0000400301007387 */ /* 0x0005e20000100800 */
[C---:B------:R-:W-:Y:S02]  /*0880*/  IADD3 R217, R209.reuse, 0x1000, RZ ;  /* 0x00001000d1d97810 */ /* 0x040fe40007ffe0ff */
[C---:B------:R-:W-:Y:S01]  /*0890*/  IADD3 R216, R209.reuse, 0x1400, RZ ;  /* 0x00001400d1d87810 */ /* 0x040fe20007ffe0ff */
[----:B------:R3:W-:Y:S01]  /*08a0*/  STL [R1+0x44], R2 ;  /* 0x0000440201007387 */ /* 0x0007e20000100800 */
[----:B------:R-:W-:-:S02]  /*08b0*/  IADD3 R215, R209, 0x1800, RZ ;  /* 0x00001800d1d77810 */ /* 0x000fc40007ffe0ff */
[C---:B------:R-:W-:Y:S02]  /*08c0*/  IADD3 R214, R209.reuse, 0x1c00, RZ ;  /* 0x00001c00d1d67810 */ /* 0x040fe40007ffe0ff */
[C---:B------:R-:W-:Y:S02]  /*08d0*/  IADD3 R213, R209.reuse, 0x2000, RZ ;  /* 0x00002000d1d57810 */ /* 0x040fe40007ffe0ff */
[C---:B------:R-:W-:Y:S02]  /*08e0*/  IADD3 R212, R209.reuse, 0x2400, RZ ;  /* 0x00002400d1d47810 */ /* 0x040fe40007ffe0ff */
[C---:B------:R-:W-:Y:S02]  /*08f0*/  IADD3 R211, R209.reuse, 0x2800, RZ ;  /* 0x00002800d1d37810 */ /* 0x040fe40007ffe0ff */
[----:B------:R-:W-:Y:S02]  /*0900*/  IADD3 R210, R209, 0x2c00, RZ ;  /* 0x00002c00d1d27810 */ /* 0x000fe40007ffe0ff */
[----:B-1----:R-:W-:-:S05]  /*0910*/  LOP3.LUT R0, R10, 0x7ffffffc, RZ, 0xc0, !PT ;  /* 0x7ffffffc0a007812 */ /* 0x002fca00078ec0ff */
[----:B------:R-:W-:Y:S01]  /*0920*/  IMAD.IADD R0, R21, 0x1, -R0 ;  /* 0x0000000115007824 */ /* 0x000fe200078e0a00 */
[----:B--2---:R-:W-:-:S03]  /*0930*/  SHF.R.S32.HI R3, RZ, 0x1f, R3 ;  /* 0x0000001fff037819 */ /* 0x004fc60000011403 */
[----:B------:R-:W-:Y:S01]  /*0940*/  IMAD.SHL.U32 R0, R0, 0x2, RZ ;  /* 0x0000000200007824 */ /* 0x000fe200078e00ff */
[----:B---3--:R-:W-:Y:S01]  /*0950*/  SHF.R.S32.HI R2, RZ, 0x1f, R2 ;  /* 0x0000001fff027819 */ /* 0x008fe20000011402 */
[----:B------:R1:W-:Y:S04]  /*0960*/  STL [R1+0x70], R3 ;  /* 0x0000700301007387 */ /* 0x0003e80000100800 */
[----:B------:R2:W-:Y:S01]  /*0970*/  STL [R1+0x6c], R2 ;  /* 0x00006c0201007387 */ /* 0x0005e20000100800 */
[----:B-1----:R-:W-:Y:S01]  /*0980*/  IMAD.IADD R3, R20, 0x1, R13 ;  /* 0x0000000114037824 */ /* 0x002fe200078e020d */
[----:B--2---:R-:W-:-:S04]  /*0990*/  SEL R2, R206, 0xffffffe0, !P0 ;  /* 0xffffffe0ce027807 */ /* 0x004fc80004000000 */
[----:B------:R-:W-:Y:S01]  /*09a0*/  STL [R1+0x58], R3 ;  /* 0x0000580301007387 */ /* 0x000fe20000100800 */
[----:B------:R-:W-:-:S03]  /*09b0*/  SEL R206, R206, 0xffffffe0, !P3 ;  /* 0xffffffe0cece7807 */ /* 0x000fc60005800000 */
[----:B------:R1:W-:Y:S02]  /*09c0*/  STL [R1+0x54], R0 ;  /* 0x0000540001007387 */ /* 0x0003e40000100800 */
[----:B------:R-:W-:Y:S02]  /*09d0*/  IMAD.IADD R208, R207, 0x1, R206 ;  /* 0x00000001cfd07824 */ /* 0x000fe400078e02ce */
[----:B------:R-:W-:Y:S02]  /*09e0*/  IMAD.IADD R206, R206, 0x1, R205 ;  /* 0x00000001cece7824 */ /* 0x000fe400078e02cd */
[----:B-1----:R-:W-:-:S05]  /*09f0*/  IMAD.IADD R0, R19, 0x1, R2 ;  /* 0x0000000113007824 */ /* 0x002fca00078e0202 */
[----:B------:R1:W-:Y:S02]  /*0a00*/  STL [R1+0x68], R0 ;  /* 0x0000680001007387 */ /* 0x0003e40000100800 */
[----:B-1----:R-:W-:-:S05]  /*0a10*/  IMAD.IADD R0, R2, 0x1, R18 ;  /* 0x0000000102007824 */ /* 0x002fca00078e0212 */
[----:B------:R1:W-:Y:S02]  /*0a20*/  STL [R1+0x64], R0 ;  /* 0x0000640001007387 */ /* 0x0003e40000100800 */
.L_x_587:
[----:B------:R-:W2:Y:S01]  /*0a30*/  LDL R4, [R1+0x74] ;  /* 0x0000740001047983 */ /* 0x000ea20000100800 */
[----:B-1----:R-:W-:Y:S01]  /*0a40*/  IMAD.MOV.U32 R0, RZ, RZ, c[0x0][0x560] ;  /* 0x00015800ff007624 */ /* 0x002fe200078e00ff */
[----:B------:R-:W-:Y:S01]  /*0a50*/  YIELD ;  /* 0x0000000000007946 */ /* 0x000fe20003800000 */
[----:B------:R-:W-:Y:S03]  /*0a60*/  BSSY B0, `(.L_x_534) ;  /* 0x0000016000007945 */ /* 0x000fe60003800000 */
[----:B------:R-:W-:-:S13]  /*0a70*/  ISETP.NE.AND P0, PT, R0, 0x1, PT ;  /* 0x000000010000780c */ /* 0x000fda0003f05270 */
[----:B--2---:R-:W-:Y:S01]  /*0a80*/  @P0 IMAD.HI.U32 R0, R4, c[0x0][0x564], RZ ;  /* 0x0001590004000a27 */ /* 0x004fe200078e00ff */
[----:B------:R-:W-:-:S04]  /*0a90*/  MOV R3, R4 ;  /* 0x0000000400037202 */ /* 0x000fc80000000f00 */
[----:B------:R-:W-:-:S04]  /*0aa0*/  @P0 SHF.R.U32.HI R3, RZ, c[0x0][0x568], R0 ;  /* 0x00015a00ff030a19 */ /* 0x000fc80000011600 */
[----:B------:R-:W-:Y:S01]  /*0ab0*/  ISETP.GE.AND P0, PT, R3, c[0x0][0x578], PT ;  /* 0x00015e0003007a0c */ /* 0x000fe20003f06270 */
[----:B------:R-:W-:-:S04]  /*0ac0*/  IMAD.MOV R2, RZ, RZ, -R3 ;  /* 0x000000ffff027224 */ /* 0x000fc800078e0a03 */
[----:B------:R-:W-:-:S08]  /*0ad0*/  IMAD R2, R2, c[0x0][0x560], R4 ;  /* 0x0001580002027a24 */ /* 0x000fd000078e0204 */
[----:B------:R-:W-:Y:S05]  /*0ae0*/  @!P0 BRA `(.L_x_535) ;  /* 0x0000007000008947 */ /* 0x000fea0003800000 */
[----:B------:R-:W-:-:S04]  /*0af0*/  MOV R0, c[0x0][0x56c] ;  /* 0x00015b0000007a02 */ /* 0x000fc80000000f00 */
[----:B------:R-:W-:Y:S02]  /*0b00*/  ISETP.NE.AND P0, PT, R0, 0x1, PT ;  /* 0x000000010000780c */ /* 0x000fe40003f05270 */
[----:B------:R-:W-:-:S11]  /*0b10*/  MOV R0, R2 ;  /* 0x0000000200007202 */ /* 0x000fd60000000f00 */
[----:B------:R-:W-:-:S05]  /*0b20*/  @P0 IMAD.HI.U32 R4, R2, c[0x0][0x570], RZ ;  /* 0x00015c0002040a27 */ /* 0x000fca00078e00ff */
[----:B------:R-:W-:-:S05]  /*0b30*/  @P0 SHF.R.U32.HI R0, RZ, c[0x0][0x574], R4 ;  /* 0x00015d00ff000a19 */ /* 0x000fca0000011604 */
[----:B------:R-:W-:Y:S01]  /*0b40*/  IMAD R4, R0, c[0x0][0x56c], RZ ;  /* 0x00015b0000047a24 */ /* 0x000fe200078e02ff */
[----:B------:R-:W-:Y:S05]  /*0b50*/  BRA `(.L_x_536) ;  /* 0x0000006000007947 */ /* 0x000fea0003800000 */
.L_x_535:
[----:B------:R-:W-:-:S04]  /*0b60*/  MOV R0, c[0x0][0x554] ;  /* 0x0001550000007a02 */ /* 0x000fc80000000f00 */
[----:B------:R-:W-:Y:S02]  /*0b70*/  ISETP.NE.AND P0, PT, R0, 0x1, PT ;  /* 0x000000010000780c */ /* 0x000fe40003f05270 */
[----:B------:R-:W-:-:S11]  /*0b80*/  MOV R0, R2 ;  /* 0x0000000200007202 */ /* 0x000fd60000000f00 */
[----:B------:R-:W-:-:S05]  /*0b90*/  @P0 IMAD.HI.U32 R4, R2, c[0x0][0x558], RZ ;  /* 0x0001560002040a27 */ /* 0x000fca00078e00ff */
[----:B------:R-:W-:-:S05]  /*0ba0*/  @P0 SHF.R.U32.HI R0, RZ, c[0x0][0x55c], R4 ;  /* 0x00015700ff000a19 */ /* 0x000fca0000011604 */
[----:B------:R-:W-:Y:S02]  /*0bb0*/  IMAD R4, R0, c[0x0][0x554], RZ ;  /* 0x0001550000047a24 */ /* 0x000fe400078e02ff */
.L_x_536:
[----:B------:R-:W-:Y:S05]  /*0bc0*/  BSYNC B0 ;  /* 0x0000000000007941 */ /* 0x000fea0003800000 */
.L_x_534:
[----:B------:R-:W-:Y:S01]  /*0bd0*/  IMAD.MOV.U32 R5, RZ, RZ, c[0x0][0x2c4] ;  /* 0x0000b100ff057624 */ /* 0x000fe200078e00ff */
[----:B------:R-:W-:Y:S01]  /*0be0*/  LOP3.LUT R0, RZ, R0, RZ, 0x33, !PT ;  /* 0x00000000ff007212 */ /* 0x000fe200078e33ff */
[----:B------:R-:W-:Y:S01]  /*0bf0*/  IMAD.MOV.U32 R6, RZ, RZ, c[0x0][0x548] ;  /* 0x00015200ff067624 */ /* 0x000fe200078e00ff */
[----:B------:R-:W-:Y:S01]  /*0c00*/  ULDC UR5, c[0x0][0x1d0] ;  /* 0x0000740000057ab9 */ /* 0x000fe20000000800 */
[----:B------:R-:W-:Y:S01]  /*0c10*/  IMAD.IADD R2, R2, 0x1, -R4 ;  /* 0x0000000102027824 */ /* 0x000fe200078e0a04 */
[----:B------:R-:W-:Y:S01]  /*0c20*/  ISETP.NE.AND P2, PT, R5, 0x1, PT ;  /* 0x000000010500780c */ /* 0x000fe20003f45270 */
[----:B------:R-:W-:Y:S01]  /*0c30*/  IMAD.MOV.U32 R5, RZ, RZ, 0x40 ;  /* 0x00000040ff057424 */ /* 0x000fe200078e00ff */
[----:B------:R-:W-:Y:S01]  /*0c40*/  IADD3 R0, R0, c[0x0][0x53c], RZ ;  /* 0x00014f0000007a10 */ /* 0x000fe20007ffe0ff */
[----:B------:R-:W-:Y:S01]  /*0c50*/  IMAD R2, R3, c[0x0][0x554], R2 ;  /* 0x0001550003027a24 */ /* 0x000fe200078e0202 */
[----:B------:R-:W-:Y:S01]  /*0c60*/  ISETP.NE.AND P0, PT, R6, 0x1, PT ;  /* 0x000000010600780c */ /* 0x000fe20003f05270 */
[----:B------:R-:W-:Y:S01]  /*0c70*/  UIADD3 UR5, UR5, 0x3f, URZ ;  /* 0x0000003f05057890 */ /* 0x000fe2000fffe03f */
[----:B------:R-:W-:Y:S01]  /*0c80*/  SHF.L.U32 R49, R0, 0x7, RZ ;  /* 0x0000000700317819 */ /* 0x000fe200000006ff */
[----:B------:R-:W-:Y:S01]  /*0c90*/  CS2R R94, SRZ ;  /* 0x00000000005e7805 */ /* 0x000fe2000001ff00 */
[----:B------:R-:W-:Y:S01]  /*0ca0*/  MOV R52, R2 ;  /* 0x0000000200347202 */ /* 0x000fe20000000f00 */
[----:B------:R-:W-:Y:S01]  /*0cb0*/  USHF.R.S32.HI UR4, URZ, 0x1f, UR5 ;  /* 0x0000001f3f047899 */ /* 0x000fe20008011405 */
[----:B------:R-:W-:Y:S01]  /*0cc0*/  IADD3 R0, R49, 0x7f, RZ ;  /* 0x0000007f31007810 */ /* 0x000fe20007ffe0ff */
[----:B------:R1:W-:Y:S01]  /*0cd0*/  STL [R1+0x48], R49 ;  /* 0x0000483101007387 */ /* 0x0003e20000100800 */
[----:B------:R-:W-:Y:S01]  /*0ce0*/  CS2R R92, SRZ ;  /* 0x00000000005c7805 */ /* 0x000fe2000001ff00 */
[----:B------:R-:W-:Y:S01]  /*0cf0*/  ULEA.HI UR4, UR4, UR5, URZ, 0x6 ;  /* 0x0000000504047291 */ /* 0x000fe2000f8f303f */
[----:B------:R-:W-:Y:S01]  /*0d00*/  CS2R R98, SRZ ;  /* 0x0000000000627805 */ /* 0x000fe2000001ff00 */
[----:B------:R-:W-:Y:S01]  /*0d10*/  @P2 IMAD.HI.U32 R3, R0, c[0x0][0x2c8], RZ ;  /* 0x0000b20000032a27 */ /* 0x000fe200078e00ff */
[----:B------:R-:W-:Y:S01]  /*0d20*/  CS2R R96, SRZ ;  /* 0x0000000000607805 */ /* 0x000fe2000001ff00 */
[----:B------:R-:W-:Y:S01]  /*0d30*/  USHF.R.S32.HI UR4, URZ, 0x6, UR4 ;  /* 0x000000063f047899 */ /* 0x000fe20008011404 */
[----:B------:R-:W-:Y:S01]  /*0d40*/  MOV R90, RZ ;  /* 0x000000ff005a7202 */ /* 0x000fe20000000f00 */
[----:B------:R-:W-:Y:S01]  /*0d50*/  @P0 IMAD.HI.U32 R4, R2, c[0x0][0x54c], RZ ;  /* 0x0001530002040a27 */ /* 0x000fe200078e00ff */
[----:B------:R-:W-:Y:S01]  /*0d60*/  @P2 SHF.R.U32.HI R0, RZ, c[0x0][0x2cc], R3 ;  /* 0x0000b300ff002a19 */ /* 0x000fe20000011603 */
[----:B------:R-:W-:Y:S01]  /*0d70*/  CS2R R88, SRZ ;  /* 0x0000000000587805 */ /* 0x000fe2000001ff00 */
[----:B------:R-:W-:Y:S01]  /*0d80*/  IADD3 R3, R5, -c[0x0][0x168], RZ ;  /* 0x80005a0005037a10 */ /* 0x000fe20007ffe0ff */
[----:B------:R-:W-:Y:S01]  /*0d90*/  IMAD.MOV.U32 R5, RZ, RZ, RZ ;  /* 0x000000ffff057224 */ /* 0x000fe200078e00ff */
[----:B------:R-:W-:Y:S01]  /*0da0*/  @P0 SHF.R.U32.HI R52, RZ, c[0x0][0x550], R4 ;  /* 0x00015400ff340a19 */ /* 0x000fe20000011604 */
[----:B------:R-:W-:Y:S01]  /*0db0*/  CS2R R86, SRZ ;  /* 0x0000000000567805 */ /* 0x000fe2000001ff00 */
[----:B------:R-:W-:Y:S01]  /*0dc0*/  IADD3 R0, R0, c[0x0][0x1d0], R3 ;  /* 0x0000740000007a10 */ /* 0x000fe20007ffe003 */
[----:B------:R-:W-:Y:S01]  /*0dd0*/  CS2R R84, SRZ ;  /* 0x0000000000547805 */ /* 0x000fe2000001ff00 */
[----:B------:R-:W-:Y:S01]  /*0de0*/  IMAD.MOV.U32 R9, RZ, RZ, RZ ;  /* 0x000000ffff097224 */ /* 0x000fe200078e00ff */
[----:B------:R1:W-:Y:S01]  /*0df0*/  STL [R1+0x50], R52 ;  /* 0x0000503401007387 */ /* 0x0003e20000100800 */
[----:B------:R-:W-:Y:S01]  /*0e00*/  IMAD.MOV R3, RZ, RZ, -R52 ;  /* 0x000000ffff037224 */ /* 0x000fe200078e0a34 */
[----:B------:R-:W-:Y:S01]  /*0e10*/  SHF.R.S32.HI R4, RZ, 0x1f, R0 ;  /* 0x0000001fff047819 */ /* 0x000fe20000011400 */
[----:B------:R-:W-:Y:S01]  /*0e20*/  IMAD.MOV.U32 R78, RZ, RZ, RZ ;  /* 0x000000ffff4e7224 */ /* 0x000fe200078e00ff */
[----:B------:R-:W-:Y:S01]  /*0e30*/  CS2R R10, SRZ ;  /* 0x00000000000a7805 */ /* 0x000fe2000001ff00 */
[----:B------:R-:W-:Y:S01]  /*0e40*/  IMAD R53, R3, c[0x0][0x548], R2 ;  /* 0x0001520003357a24 */ /* 0x000fe200078e0202 */
[----:B------:R-:W-:Y:S01]  /*0e50*/  LEA.HI R2, R4, R0, RZ, 0x6 ;  /* 0x0000000004027211 */ /* 0x000fe200078f30ff */
[----:B------:R-:W-:Y:S01]  /*0e60*/  IMAD.MOV.U32 R82, RZ, RZ, RZ ;  /* 0x000000ffff527224 */ /* 0x000fe200078e00ff */
[----:B------:R-:W-:Y:S01]  /*0e70*/  PRMT R0, RZ, 0x7610, R0 ;  /* 0x00007610ff007816 */ /* 0x000fe20000000000 */
[----:B------:R-:W-:Y:S01]  /*0e80*/  CS2R R12, SRZ ;  /* 0x00000000000c7805 */ /* 0x000fe2000001ff00 */
[----:B------:R-:W-:Y:S01]  /*0e90*/  SHF.R.S32.HI R2, RZ, 0x6, R2 ;  /* 0x00000006ff027819 */ /* 0x000fe20000011402 */
[----:B------:R1:W-:Y:S01]  /*0ea0*/  STL [R1+0x4c], R53 ;  /* 0x00004c3501007387 */ /* 0x0003e20000100800 */
[----:B------:R-:W-:Y:S01]  /*0eb0*/  MOV R76, RZ ;  /* 0x000000ff004c7202 */ /* 0x000fe20000000f00 */
[----:B------:R-:W-:Y:S01]  /*0ec0*/  IMAD.MOV.U32 R80, RZ, RZ, RZ ;  /* 0x000000ffff507224 */ /* 0x000fe200078e00ff */
[----:B------:R-:W-:Y:S01]  /*0ed0*/  IMNMX R7, R2, UR4, PT ;  /* 0x0000000402077c17 */ /* 0x000fe2000b800200 */
[----:B------:R-:W-:Y:S01]  /*0ee0*/  CS2R R14, SRZ ;  /* 0x00000000000e7805 */ /* 0x000fe2000001ff00 */
[----:B------:R-:W-:Y:S01]  /*0ef0*/  MOV R74, RZ ;  /* 0x000000ff004a7202 */ /* 0x000fe20000000f00 */
[----:B------:R-:W-:Y:S01]  /*0f00*/  IMAD.MOV.U32 R72, RZ, RZ, RZ ;  /* 0x000000ffff487224 */ /* 0x000fe200078e00ff */
[----:B------:R-:W-:Y:S01]  /*0f10*/  ISETP.GE.AND P0, PT, R7, 0x1, PT ;  /* 0x000000010700780c */ /* 0x000fe20003f06270 */
[----:B------:R1:W-:Y:S01]  /*0f20*/  STL [R1], R7 ;  /* 0x0000000701007387 */ /* 0x0003e20000100800 */
[----:B------:R-:W-:Y:S01]  /*0f30*/  IMAD.MOV.U32 R70, RZ, RZ, RZ ;  /* 0x000000ffff467224 */ /* 0x000fe200078e00ff */
[----:B------:R-:W-:Y:S01]  /*0f40*/  CS2R R16, SRZ ;  /* 0x0000000000107805 */ /* 0x000fe2000001ff00 */
[----:B------:R-:W-:Y:S01]  /*0f50*/  MOV R68, RZ ;  /* 0x000000ff00447202 */ /* 0x000fe20000000f00 */
[----:B------:R-:W-:Y:S01]  /*0f60*/  IMAD.MOV.U32 R170, RZ, RZ, RZ ;  /* 0x000000ffffaa7224 */ /* 0x000fe200078e00ff */
[----:B------:R-:W-:Y:S01]  /*0f70*/  CS2R R18, SRZ ;  /* 0x0000000000127805 */ /* 0x000fe2000001ff00 */
[----:B------:R-:W-:Y:S01]  /*0f80*/  IMAD.MOV.U32 R168, RZ, RZ, RZ ;  /* 0x000000ffffa87224 */ /* 0x000fe200078e00ff */
[----:B------:R-:W-:Y:S01]  /*0f90*/  MOV R174, RZ ;  /* 0x000000ff00ae7202 */ /* 0x000fe20000000f00 */
[----:B------:R-:W-:Y:S01]  /*0fa0*/  CS2R R20, SRZ ;  /* 0x0000000000147805 */ /* 0x000fe2000001ff00 */
[----:B------:R-:W-:Y:S01]  /*0fb0*/  IMAD.MOV.U32 R172, RZ, RZ, RZ ;  /* 0x000000ffffac7224 */ /* 0x000fe200078e00ff */
[----:B------:R-:W-:Y:S01]  /*0fc0*/  CS2R R22, SRZ ;  /* 0x0000000000167805 */ /* 0x000fe2000001ff00 */
[----:B------:R-:W-:Y:S01]  /*0fd0*/  IMAD.MOV.U32 R166, RZ, RZ, RZ ;  /* 0x000000ffffa67224 */ /* 0x000fe200078e00ff */
[----:B------:R-:W-:Y:S01]  /*0fe0*/  MOV R164, RZ ;  /* 0x000000ff00a47202 */ /* 0x000fe20000000f00 */
[----:B------:R-:W-:Y:S01]  /*0ff0*/  IMAD.MOV.U32 R162, RZ, RZ, RZ ;  /* 0x000000ffffa27224 */ /* 0x000fe200078e00ff */
        /* <DEDUP_REMOVED lines=37> */
[----:B------:R-:W-:Y:S05]  /*1250*/  @!P0 BRA `(.L_x_537) ;  /* 0x0000d94000008947 */ /* 0x000fea0003800000 */
[----:B-1----:R-:W2:Y:S01]  /*1260*/  LDL R7, [R1+0x78] ;  /* 0x0000780001077983 */ /* 0x002ea20000100800 */
[----:B------:R-:W-:-:S03]  /*1270*/  ISETP.NE.U32.AND P1, PT, RZ, c[0x0][0x340], PT ;  /* 0x0000d000ff007a0c */ /* 0x000fc60003f25070 */
[----:B------:R-:W3:Y:S01]  /*1280*/  LDL.64 R50, [R1+0x38] ;  /* 0x0000380001327983 */ /* 0x000ee20000100a00 */
[----:B------:R-:W-:-:S03]  /*1290*/  ISETP.NE.AND.EX P1, PT, RZ, c[0x0][0x344], PT, P1 ;  /* 0x0000d100ff007a0c */ /* 0x000fc60003f25310 */
[----:B------:R-:W4:Y:S04]  /*12a0*/  LDL R17, [R1+0x40] ;  /* 0x0000400001117983 */ /* 0x000f280000100800 */
[----:B------:R-:W5:Y:S06]  /*12b0*/  LDL R16, [R1+0x44] ;  /* 0x0000440001107983 */ /* 0x000f6c0000100800 */
[----:B------:R-:W-:-:S05]  /*12c0*/  @P1 MOV R2, 0x4 ;  /* 0x0000000400021802 */ /* 0x000fca0000000f00 */
[----:B------:R-:W-:-:S05]  /*12d0*/  @P1 IMAD.WIDE R2, R52, R2, c[0x0][0x340] ;  /* 0x0000d00034021625 */ /* 0x000fca00078e0202 */
[----:B------:R1:W3:Y:S01]  /*12e0*/  @P1 LDG.E R15, [R2.64] ;  /* 0x00000006020f1981 */ /* 0x0002e2000c1e1900 */
[----:B------:R-:W-:-:S05]  /*12f0*/  SHF.R.S32.HI R13, RZ, 0x1f, R53 ;  /* 0x0000001fff0d7819 */ /* 0x000fca0000011435 */
[----:B------:R-:W-:Y:S01]  /*1300*/  IMAD R5, R13, c[0x0][0x1b8], RZ ;  /* 0x00006e000d057a24 */ /* 0x000fe200078e02ff */
[----:B------:R-:W-:-:S03]  /*1310*/  SHF.R.S32.HI R14, RZ, 0x1f, R52 ;  /* 0x0000001fff0e7819 */ /* 0x000fc60000011434 */
[C---:B------:R-:W-:Y:S02]  /*1320*/  IMAD R5, R53.reuse, c[0x0][0x1bc], R5 ;  /* 0x00006f0035057a24 */ /* 0x040fe400078e0205 */
[----:B-1----:R-:W-:-:S05]  /*1330*/  IMAD.WIDE.U32 R2, R53, c[0x0][0x1b8], RZ ;  /* 0x00006e0035027a25 */ /* 0x002fca00078e00ff */
[----:B------:R-:W-:Y:S01]  /*1340*/  IADD3 R3, R3, R5, RZ ;  /* 0x0000000503037210 */ /* 0x000fe20007ffe0ff */
[----:B------:R-:W-:-:S04]  /*1350*/  IMAD R5, R14, c[0x0][0x1c0], RZ ;  /* 0x000070000e057a24 */ /* 0x000fc800078e02ff */
[C---:B------:R-:W-:Y:S02]  /*1360*/  IMAD R5, R52.reuse, c[0x0][0x1c4], R5 ;  /* 0x0000710034057a24 */ /* 0x040fe400078e0205 */
[----:B------:R-:W-:-:S05]  /*1370*/  IMAD.WIDE.U32 R2, R52, c[0x0][0x1c0], R2 ;  /* 0x0000700034027a25 */ /* 0x000fca00078e0002 */
[----:B------:R-:W-:Y:S02]  /*1380*/  IADD3 R3, R3, R5, RZ ;  /* 0x0000000503037210 */ /* 0x000fe40007ffe0ff */
[----:B--2---:R-:W-:Y:S02]  /*1390*/  IADD3 R4, R7, R49, RZ ;  /* 0x0000003107047210 */ /* 0x004fe40007ffe0ff */
[----:B------:R-:W1:Y:S03]  /*13a0*/  S2R R7, SR_TID.X ;  /* 0x0000000000077919 */ /* 0x000e660000002100 */
[----:B------:R-:W-:-:S04]  /*13b0*/  @P2 IMAD.HI.U32 R6, R4, c[0x0][0x2c8], RZ ;  /* 0x0000b20004062a27 */ /* 0x000fc800078e00ff */
[----:B------:R-:W-:Y:S01]  /*13c0*/  IMAD.MOV.U32 R0, RZ, RZ, R4 ;  /* 0x000000ffff007224 */ /* 0x000fe200078e0004 */
[----:B------:R-:W-:-:S05]  /*13d0*/  @P2 SHF.R.U32.HI R0, RZ, c[0x0][0x2cc], R6 ;  /* 0x0000b300ff002a19 */ /* 0x000fca0000011606 */
[----:B------:R-:W-:-:S04]  /*13e0*/  IMAD.MOV R8, RZ, RZ, -R0 ;  /* 0x000000ffff087224 */ /* 0x000fc800078e0a00 */
[----:B------:R-:W-:Y:S01]  /*13f0*/  IMAD R8, R8, c[0x0][0x2c4], R4 ;  /* 0x0000b10008087a24 */ /* 0x000fe200078e0204 */
[----:B------:R-:W-:Y:S02]  /*1400*/  SHF.R.S32.HI R4, RZ, 0x1f, R0 ;  /* 0x0000001fff047819 */ /* 0x000fe40000011400 */
[----:B-1----:R-:W-:-:S04]  /*1410*/  SHF.R.S32.HI R48, RZ, 0x1f, R7 ;  /* 0x0000001fff307819 */ /* 0x002fc80000011407 */
[----:B------:R-:W-:Y:S01]  /*1420*/  LEA.HI R48, R48, R7, RZ, 0x2 ;  /* 0x0000000730307211 */ /* 0x000fe200078f10ff */
[----:B------:R-:W-:-:S03]  /*1430*/  IMAD R9, R4, c[0x0][0x1b0], RZ ;  /* 0x00006c0004097a24 */ /* 0x000fc600078e02ff */
[----:B------:R-:W-:Y:S01]  /*1440*/  SHF.R.S32.HI R48, RZ, 0x2, R48 ;  /* 0x00000002ff307819 */ /* 0x000fe20000011430 */
[----:B------:R-:W-:-:S03]  /*1450*/  IMAD R9, R0, c[0x0][0x1b4], R9 ;  /* 0x00006d0000097a24 */ /* 0x000fc600078e0209 */
[----:B------:R-:W-:Y:S01]  /*1460*/  SHF.R.S32.HI R10, RZ, 0x1f, R48 ;  /* 0x0000001fff0a7819 */ /* 0x000fe20000011430 */
[----:B------:R-:W-:Y:S01]  /*1470*/  IMAD.WIDE.U32 R2, R0, c[0x0][0x1b0], R2 ;  /* 0x00006c0000027a25 */ /* 0x000fe200078e0002 */
[----:B------:R-:W-:-:S03]  /*1480*/  SHF.R.S32.HI R0, RZ, 0x1f, R8 ;  /* 0x0000001fff007819 */ /* 0x000fc60000011408 */
[C---:B------:R-:W-:Y:S02]  /*1490*/  IMAD R11, R10.reuse, c[0x0][0x1e0], RZ ;  /* 0x000078000a0b7a24 */ /* 0x040fe400078e02ff */
[----:B------:R-:W-:Y:S01]  /*14a0*/  IMAD R10, R10, c[0x0][0x208], RZ ;  /* 0x000082000a0a7a24 */ /* 0x000fe200078e02ff */
[----:B------:R-:W-:Y:S01]  /*14b0*/  IADD3 R3, R3, R9, RZ ;  /* 0x0000000903037210 */ /* 0x000fe20007ffe0ff */
[----:B---3--:R-:W-:-:S04]  /*14c0*/  IMAD.WIDE.U32 R6, R48, c[0x0][0x1e0], R50 ;  /* 0x0000780030067a25 */ /* 0x008fc800078e0032 */
[----:B------:R-:W-:Y:S02]  /*14d0*/  IMAD R11, R48, c[0x0][0x1e4], R11 ;  /* 0x00007900300b7a24 */ /* 0x000fe400078e020b */
[----:B------:R-:W-:Y:S02]  /*14e0*/  IMAD R0, R0, c[0x0][0x1a8], RZ ;  /* 0x00006a0000007a24 */ /* 0x000fe400078e02ff */
[----:B------:R-:W-:Y:S01]  /*14f0*/  IMAD.WIDE.U32 R4, R48, c[0x0][0x208], R50 ;  /* 0x0000820030047a25 */ /* 0x000fe200078e0032 */
[----:B------:R-:W-:-:S03]  /*1500*/  IADD3 R7, R7, R11, RZ ;  /* 0x0000000b07077210 */ /* 0x000fc60007ffe0ff */
[----:B------:R-:W-:Y:S01]  /*1510*/  IMAD R10, R48, c[0x0][0x20c], R10 ;  /* 0x00008300300a7a24 */ /* 0x000fe200078e020a */
[----:B----4-:R-:W-:Y:S01]  /*1520*/  ISETP.GE.AND P4, PT, R17, c[0x0][0x1d4], PT ;  /* 0x0000750011007a0c */ /* 0x010fe20003f86270 */
[C---:B------:R-:W-:Y:S02]  /*1530*/  IMAD R12, R8.reuse, c[0x0][0x1ac], R0 ;  /* 0x00006b00080c7a24 */ /* 0x040fe400078e0200 */
[----:B------:R-:W-:Y:S01]  /*1540*/  IMAD.WIDE.U32 R8, R8, c[0x0][0x1a8], R2 ;  /* 0x00006a0008087a25 */ /* 0x000fe200078e0002 */
[----:B------:R-:W-:-:S03]  /*1550*/  ISETP.GE.AND P5, PT, R50, c[0x0][0x1d4], PT ;  /* 0x0000750032007a0c */ /* 0x000fc60003fa6270 */
[----:B------:R-:W-:Y:S02]  /*1560*/  IMAD.IADD R5, R5, 0x1, R10 ;  /* 0x0000000105057824 */ /* 0x000fe400078e020a */
[C---:B------:R-:W-:Y:S02]  /*1570*/  IMAD R2, R13.reuse, c[0x0][0x1e8], RZ ;  /* 0x00007a000d027a24 */ /* 0x040fe400078e02ff */
[----:B------:R-:W-:Y:S01]  /*1580*/  IMAD R3, R13, c[0x0][0x210], RZ ;  /* 0x000084000d037a24 */ /* 0x000fe200078e02ff */
[----:B------:R-:W-:Y:S01]  /*1590*/  SEL R0, RZ, 0xffffffff, P4 ;  /* 0xffffffffff007807 */ /* 0x000fe20002000000 */
[C---:B------:R-:W-:Y:S02]  /*15a0*/  IMAD R2, R53.reuse, c[0x0][0x1ec], R2 ;  /* 0x00007b0035027a24 */ /* 0x040fe400078e0202 */
[C---:B------:R-:W-:Y:S02]  /*15b0*/  IMAD R10, R53.reuse, c[0x0][0x214], R3 ;  /* 0x00008500350a7a24 */ /* 0x040fe400078e0203 */
[----:B------:R-:W-:Y:S01]  /*15c0*/  IMAD.WIDE.U32 R6, R53, c[0x0][0x1e8], R6 ;  /* 0x00007a0035067a25 */ /* 0x000fe200078e0006 */
[----:B------:R-:W-:-:S03]  /*15d0*/  @P1 SHF.R.S32.HI R3, RZ, 0x1f, R15 ;  /* 0x0000001fff031819 */ /* 0x000fc6000001140f */
[----:B------:R-:W-:Y:S01]  /*15e0*/  IMAD.WIDE.U32 R4, R53, c[0x0][0x210], R4 ;  /* 0x0000840035047a25 */ /* 0x000fe200078e0004 */
[----:B------:R-:W-:Y:S02]  /*15f0*/  SEL R11, RZ, 0x1, P5 ;  /* 0x00000001ff0b7807 */ /* 0x000fe40002800000 */
[----:B------:R-:W-:Y:S01]  /*1600*/  SHF.L.U32 R0, R0, 0x1, RZ ;  /* 0x0000000100007819 */ /* 0x000fe200000006ff */
[----:B------:R-:W-:Y:S01]  /*1610*/  IMAD.IADD R7, R7, 0x1, R2 ;  /* 0x0000000107077824 */ /* 0x000fe200078e0202 */
[----:B------:R-:W-:Y:S01]  /*1620*/  @!P1 MOV R3, R14 ;  /* 0x0000000e00039202 */ /* 0x000fe20000000f00 */
[----:B------:R-:W-:Y:S01]  /*1630*/  @P1 IMAD.MOV.U32 R2, RZ, RZ, R15 ;  /* 0x000000ffff021224 */ /* 0x000fe200078e000f */
[----:B------:R-:W-:Y:S02]  /*1640*/  IADD3 R5, R5, R10, RZ ;  /* 0x0000000a05057210 */ /* 0x000fe40007ffe0ff */
[----:B------:R-:W-:Y:S02]  /*1650*/  IADD3 R10, R9, R12, RZ ;  /* 0x0000000c090a7210 */ /* 0x000fe40007ffe0ff */
[----:B------:R-:W-:-:S02]  /*1660*/  @!P1 MOV R2, R52 ;  /* 0x0000003400029202 */ /* 0x000fc40000000f00 */
[----:B------:R-:W-:Y:S01]  /*1670*/  LOP3.LUT R9, R0, 0x2, R11, 0xe2, !PT ;  /* 0x0000000200097812 */ /* 0x000fe200078ee20b */
[C---:B------:R-:W-:Y:S02]  /*1680*/  IMAD R0, R3.reuse, c[0x0][0x1f0], RZ ;  /* 0x00007c0003007a24 */ /* 0x040fe400078e02ff */
[----:B------:R-:W-:Y:S02]  /*1690*/  IMAD R3, R3, c[0x0][0x218], RZ ;  /* 0x0000860003037a24 */ /* 0x000fe400078e02ff */
[----:B------:R-:W-:-:S04]  /*16a0*/  IMAD.WIDE.U32 R6, R2, c[0x0][0x1f0], R6 ;  /* 0x00007c0002067a25 */ /* 0x000fc800078e0006 */
[----:B------:R-:W-:-:S04]  /*16b0*/  IMAD.WIDE.U32 R4, R2, c[0x0][0x218], R4 ;  /* 0x0000860002047a25 */ /* 0x000fc800078e0004 */
[C---:B------:R-:W-:Y:S02]  /*16c0*/  IMAD R0, R2.reuse, c[0x0][0x1f4], R0 ;  /* 0x00007d0002007a24 */ /* 0x040fe400078e0200 */
[----:B------:R-:W-:Y:S01]  /*16d0*/  IMAD R2, R2, c[0x0][0x21c], R3 ;  /* 0x0000870002027a24 */ /* 0x000fe200078e0203 */
[----:B------:R1:W-:Y:S04]  /*16e0*/  STL.64 [R1+0x8], R6 ;  /* 0x0000080601007387 */ /* 0x0003e80000100a00 */
[----:B------:R2:W-:Y:S01]  /*16f0*/  STL.64 [R1+0x10], R4 ;  /* 0x0000100401007387 */ /* 0x0005e20000100a00 */
[----:B------:R-:W-:Y:S02]  /*1700*/  LEA R12, P0, R8, c[0x0][0x160], 0x1 ;  /* 0x00005800080c7a11 */ /* 0x000fe400078008ff */
[----:B-----5:R-:W-:-:S02]  /*1710*/  ISETP.GE.AND P3, PT, R16, c[0x0][0x1d4], PT ;  /* 0x0000750010007a0c */ /* 0x020fc40003f66270 */
[----:B-1----:R-:W-:Y:S02]  /*1720*/  IADD3 R6, R7, R0, RZ ;  /* 0x0000000007067210 */ /* 0x002fe40007ffe0ff */
[----:B------:R-:W-:-:S05]  /*1730*/  IADD3 R0, R5, R2, RZ ;  /* 0x0000000205007210 */ /* 0x000fca0007ffe0ff */
[----:B------:R2:W-:Y:S04]  /*1740*/  STL [R1+0x1c], R0 ;  /* 0x00001c0001007387 */ /* 0x0005e80000100800 */
[----:B------:R2:W-:Y:S01]  /*1750*/  STL [R1+0x18], R6 ;  /* 0x0000180601007387 */ /* 0x0005e20000100800 */
[----:B------:R-:W-:Y:S02]  /*1760*/  LEA.HI.X R10, R8, c[0x0][0x164], R10, 0x1, P0 ;  /* 0x00005900080a7a11 */ /* 0x000fe400000f0c0a */
[----:B------:R-:W-:Y:S02]  /*1770*/  ISETP.GE.AND P1, PT, R50, c[0x0][0x198], PT ;  /* 0x0000660032007a0c */ /* 0x000fe40003f26270 */
[----:B------:R-:W-:Y:S02]  /*1780*/  ISETP.GE.AND P0, PT, R17, c[0x0][0x198], PT ;  /* 0x0000660011007a0c */ /* 0x000fe40003f06270 */
[----:B------:R-:W-:Y:S01]  /*1790*/  SEL R8, RZ, 0x4, P3 ;  /* 0x00000004ff087807 */ /* 0x000fe20001800000 */
[----:B------:R-:W-:Y:S01]  /*17a0*/  IMAD.IADD R3, R48, 0x1, R49 ;  /* 0x0000000130037824 */ /* 0x000fe200078e0231 */
[----:B------:R-:W-:-:S02]  /*17b0*/  ISETP.GE.AND P6, PT, R16, c[0x0][0x198], PT ;  /* 0x0000660010007a0c */ /* 0x000fc40003fc6270 */
[----:B------:R-:W-:Y:S02]  /*17c0*/  P2R R11, PR, RZ, 0x2 ;  /* 0x00000002ff0b7803 */ /* 0x000fe40000000000 */
[----:B------:R-:W-:Y:S02]  /*17d0*/  P2R R13, PR, RZ, 0x1 ;  /* 0x00000001ff0d7803 */ /* 0x000fe40000000000 */
[----:B------:R-:W-:Y:S01]  /*17e0*/  LOP3.LUT R18, R9, R8, RZ, 0xfc, !PT ;  /* 0x0000000809127212 */ /* 0x000fe200078efcff */
[----:B------:R-:W-:Y:S05]  /*17f0*/  BRA.DIV ~URZ, `(.L_x_538) ;  /* 0x0000f4427f007947 */ /* 0x000fea000b800000 */
[----:B------:R1:W3:Y:S02]  /*1800*/  SHFL.IDX PT, R2, R10, RZ, 0x1c1f ;  /* 0x001c1fff0a027589 */ /* 0x0002e400000e0000 */
.L_x_588:
[----:B------:R-:W-:Y:S05]  /*1810*/  BRA.DIV ~URZ, `(.L_x_539) ;  /* 0x0000f4927f007947 */ /* 0x000fea000b800000 */
[----:B--2---:R2:W4:Y:S02]  /*1820*/  SHFL.IDX PT, R0, R12, RZ, 0x1c1f ;  /* 0x001c1fff0c007589 */ /* 0x00452400000e0000 */
.L_x_589:
[----:B------:R-:W-:Y:S01]  /*1830*/  MOV R14, c[0x0][0x2c4] ;  /* 0x0000b100000e7a02 */ /* 0x000fe20000000f00 */
[----:B------:R-:W-:Y:S04]  /*1840*/  BSSY B0, `(.L_x_540) ;  /* 0x0000019000007945 */ /* 0x000fe80003800000 */
[----:B------:R-:W-:-:S05]  /*1850*/  IMAD R14, R14, c[0x0][0x168], RZ ;  /* 0x00005a000e0e7a24 */ /* 0x000fca00078e02ff */
[----:B------:R-:W-:-:S13]  /*1860*/  ISETP.GE.AND P0, PT, R3, R14, PT ;  /* 0x0000000e0300720c */ /* 0x000fda0003f06270 */
[----:B------:R-:W-:Y:S05]  /*1870*/  @P0 BRA `(.L_x_541) ;  /* 0x0000015000000947 */ /* 0x000fea0003800000 */
[----:B------:R-:W5:Y:S04]  /*1880*/  LDL.64 R6, [R1+0x38] ;  /* 0x0000380001067983 */ /* 0x000f680000100a00 */
[----:B--2---:R-:W2:Y:S04]  /*1890*/  LDL R4, [R1+0x40] ;  /* 0x0000400001047983 */ /* 0x004ea80000100800 */
[----:B----4-:R-:W4:Y:S04]  /*18a0*/  LDL R5, [R1+0x70] ;  /* 0x0000700001057983 */ /* 0x010f280000100800 */
[----:B---3--:R-:W3:Y:S04]  /*18b0*/  LDL R16, [R1+0x44] ;  /* 0x0000440001107983 */ /* 0x008ee80000100800 */
[----:B------:R-:W3:Y:S04]  /*18c0*/  LDL R17, [R1+0x6c] ;  /* 0x00006c0001117983 */ /* 0x000ee80000100800 */
[----:B------:R-:W3:Y:S01]  /*18d0*/  LDL R15, [R1+0x30] ;  /* 0x00003000010f7983 */ /* 0x000ee20000100800 */
[----:B------:R-:W-:-:S02]  /*18e0*/  ISETP.NE.AND P1, PT, R13, RZ, PT ;  /* 0x000000ff0d00720c */ /* 0x000fc40003f25270 */
[----:B-----5:R-:W-:-:S04]  /*18f0*/  LEA R8, P0, R6, R0, 0x1 ;  /* 0x0000000006087211 */ /* 0x020fc800078008ff */
[----:B------:R-:W-:Y:S02]  /*1900*/  LEA.HI.X R9, R6, R2, R7, 0x1, P0 ;  /* 0x0000000206097211 */ /* 0x000fe400000f0c07 */
[----:B--2---:R-:W-:-:S04]  /*1910*/  LEA R6, P0, R4, R0, 0x1 ;  /* 0x0000000004067211 */ /* 0x004fc800078008ff */
[----:B----4-:R-:W-:Y:S02]  /*1920*/  LEA.HI.X R7, R4, R2, R5, 0x1, P0 ;  /* 0x0000000204077211 */ /* 0x010fe400000f0c05 */
[----:B---3--:R-:W-:-:S04]  /*1930*/  LEA R4, P0, R16, R0, 0x1 ;  /* 0x0000000010047211 */ /* 0x008fc800078008ff */
[----:B------:R-:W-:Y:S02]  /*1940*/  LEA.HI.X R5, R16, R2, R17, 0x1, P0 ;  /* 0x0000000210057211 */ /* 0x000fe400000f0c11 */
[----:B------:R-:W-:Y:S01]  /*1950*/  ISETP.NE.AND P0, PT, R11, RZ, PT ;  /* 0x000000ff0b00720c */ /* 0x000fe20003f05270 */
[----:B------:R-:W-:-:S12]  /*1960*/  IMAD.SHL.U32 R0, R15, 0x2, RZ ;  /* 0x000000020f007824 */ /* 0x000fd800078e00ff */
[----:B------:R-:W-:Y:S01]  /*1970*/  @!PT LDS RZ, [RZ] ;  /* 0x00000000fffff984 */ /* 0x000fe20000000800 */
[----:B------:R-:W-:Y:S01]  /*1980*/  @!PT LDS RZ, [RZ] ;  /* 0x00000000fffff984 */ /* 0x000fe20000000800 */
[----:B------:R-:W-:Y:S01]  /*1990*/  @!PT LDS RZ, [RZ] ;  /* 0x00000000fffff984 */ /* 0x000fe20000000800 */
[----:B------:R2:W-:Y:S04]  /*19a0*/  LDGSTS.E.BYPASS.LTC128B.128 [R0+0x6100], [R8.64], !P0 ;  /* 0x0610000008007fae */ /* 0x0005e8000c101d46 */
[----:B------:R2:W-:Y:S04]  /*19b0*/  LDGSTS.E.BYPASS.LTC128B.128 [R0+0x8100], [R6.64], !P1 ;  /* 0x0810000006007fae */ /* 0x0005e8000c901d46 */
[----:B------:R2:W-:Y:S02]  /*19c0*/  LDGSTS.E.BYPASS.LTC128B.128 [R0+0xa100], [R4.64], !P6 ;  /* 0x0a10000004007fae */ /* 0x0005e4000f101d46 */
.L_x_541:
[----:B------:R-:W-:Y:S05]  /*19d0*/  BSYNC B0 ;  /* 0x0000000000007941 */ /* 0x000fea0003800000 */
.L_x_540:
[----:B------:R-:W-:Y:S05]  /*19e0*/  BRA.DIV ~URZ, `(.L_x_542) ;  /* 0x0000f3227f007947 */ /* 0x000fea000b800000 */
[----:B---3--:R3:W1:Y:S04]  /*19f0*/  SHFL.IDX PT, R2, R10, 0x1, 0x1c1f ;  /* 0x003c1f000a027f89 */ /* 0x00866800000e0000 */
[----:B--2-4-:R3:W2:Y:S02]  /*1a00*/  SHFL.IDX PT, R0, R12, 0x1, 0x1c1f ;  /* 0x003c1f000c007f89 */ /* 0x0146a400000e0000 */
.L_x_590:
[----:B------:R-:W-:Y:S01]  /*1a10*/  IADD3 R4, R3, 0x20, RZ ;  /* 0x0000002003047810 */ /* 0x000fe20007ffe0ff */
[----:B------:R-:W-:Y:S03]  /*1a20*/  BSSY B0, `(.L_x_543) ;  /* 0x0000018000007945 */ /* 0x000fe60003800000 */
[----:B------:R-:W-:-:S13]  /*1a30*/  ISETP.GE.AND P0, PT, R4, R14, PT ;  /* 0x0000000e0400720c */ /* 0x000fda0003f06270 */
[----:B------:R-:W-:Y:S05]  /*1a40*/  @P0 BRA `(.L_x_544) ;  /* 0x0000015000000947 */ /* 0x000fea0003800000 */
[----:B------:R-:W4:Y:S04]  /*1a50*/  LDL.64 R6, [R1+0x38] ;  /* 0x0000380001067983 */ /* 0x000f280000100a00 */
[----:B------:R-:W5:Y:S04]  /*1a60*/  LDL R5, [R1+0x40] ;  /* 0x0000400001057983 */ /* 0x000f680000100800 */
[----:B---3--:R-:W3:Y:S04]  /*1a70*/  LDL R19, [R1+0x70] ;  /* 0x0000700001137983 */ /* 0x008ee80000100800 */
[----:B--2---:R-:W2:Y:S04]  /*1a80*/  LDL R16, [R1+0x44] ;  /* 0x0000440001107983 */ /* 0x004ea80000100800 */
[----:B------:R-:W2:Y:S04]  /*1a90*/  LDL R17, [R1+0x6c] ;  /* 0x00006c0001117983 */ /* 0x000ea80000100800 */
[----:B------:R-:W2:Y:S01]  /*1aa0*/  LDL R15, [R1+0x30] ;  /* 0x00003000010f7983 */ /* 0x000ea20000100800 */
[----:B------:R-:W-:-:S02]  /*1ab0*/  ISETP.NE.AND P1, PT, R13, RZ, PT ;  /* 0x000000ff0d00720c */ /* 0x000fc40003f25270 */
[----:B----4-:R-:W-:-:S04]  /*1ac0*/  LEA R8, P0, R6, R0, 0x1 ;  /* 0x0000000006087211 */ /* 0x010fc800078008ff */
[----:B-1----:R-:W-:Y:S02]  /*1ad0*/  LEA.HI.X R9, R6, R2, R7, 0x1, P0 ;  /* 0x0000000206097211 */ /* 0x002fe400000f0c07 */
[----:B-----5:R-:W-:-:S04]  /*1ae0*/  LEA R6, P0, R5, R0, 0x1 ;  /* 0x0000000005067211 */ /* 0x020fc800078008ff */
[----:B---3--:R-:W-:Y:S02]  /*1af0*/  LEA.HI.X R7, R5, R2, R19, 0x1, P0 ;  /* 0x0000000205077211 */ /* 0x008fe400000f0c13 */
[----:B--2---:R-:W-:-:S04]  /*1b00*/  LEA R4, P0, R16, R0, 0x1 ;  /* 0x0000000010047211 */ /* 0x004fc800078008ff */
        /* <DEDUP_REMOVED lines=9> */
.L_x_544:
[----:B------:R-:W-:Y:S05]  /*1ba0*/  BSYNC B0 ;  /* 0x0000000000007941 */ /* 0x000fea0003800000 */
.L_x_543:
[----:B------:R-:W-:Y:S05]  /*1bb0*/  BRA.DIV ~URZ, `(.L_x_545) ;  /* 0x0000f2127f007947 */ /* 0x000fea000b800000 */
[----:B-1----:R1:W4:Y:S02]  /*1bc0*/  SHFL.IDX PT, R2, R10, 0x2, 0x1c1f ;  /* 0x005c1f000a027f89 */ /* 0x00232400000e0000 */
.L_x_591:
[----:B------:R-:W-:Y:S05]  /*1bd0*/  BRA.DIV ~URZ, `(.L_x_546) ;  /* 0x0000f2627f007947 */ /* 0x000fea000b800000 */
[----:B--2---:R2:W1:Y:S02]  /*1be0*/  SHFL.IDX PT, R0, R12, 0x2, 0x1c1f ;  /* 0x005c1f000c007f89 */ /* 0x00446400000e0000 */
.L_x_592:
[----:B------:R-:W-:Y:S01]  /*1bf0*/  IADD3 R4, R3, 0x40, RZ ;  /* 0x0000004003047810 */ /* 0x000fe20007ffe0ff */
[----:B------:R-:W-:Y:S03]  /*1c00*/  BSSY B0, `(.L_x_547) ;  /* 0x0000018000007945 */ /* 0x000fe60003800000 */
[----:B------:R-:W-:-:S13]  /*1c10*/  ISETP.GE.AND P0, PT, R4, R14, PT ;  /* 0x0000000e0400720c */ /* 0x000fda0003f06270 */
[----:B------:R-:W-:Y:S05]  /*1c20*/  @P0 BRA `(.L_x_548) ;  /* 0x0000015000000947 */ /* 0x000fea0003800000 */
[----:B------:R-:W5:Y:S04]  /*1c30*/  LDL.64 R6, [R1+0x38] ;  /* 0x0000380001067983 */ /* 0x000f680000100a00 */
[----:B--2---:R-:W2:Y:S04]  /*1c40*/  LDL R5, [R1+0x40] ;  /* 0x0000400001057983 */ /* 0x004ea80000100800 */
[----:B---3--:R-:W3:Y:S04]  /*1c50*/  LDL R19, [R1+0x70] ;  /* 0x0000700001137983 */ /* 0x008ee80000100800 */
[----:B----4-:R-:W4:Y:S04]  /*1c60*/  LDL R16, [R1+0x44] ;  /* 0x0000440001107983 */ /* 0x010f280000100800 */
[----:B------:R-:W4:Y:S04]  /*1c70*/  LDL R17, [R1+0x6c] ;  /* 0x00006c0001117983 */ /* 0x000f280000100800 */
[----:B------:R-:W4:Y:S01]  /*1c80*/  LDL R15, [R1+0x30] ;  /* 0x00003000010f7983 */ /* 0x000f220000100800 */
[----:B------:R-:W-:-:S02]  /*1c90*/  ISETP.NE.AND P1, PT, R13, RZ, PT ;  /* 0x000000ff0d00720c */ /* 0x000fc40003f25270 */
[----:B-1---5:R-:W-:-:S04]  /*1ca0*/  LEA R8, P0, R6, R0, 0x1 ;  /* 0x0000000006087211 */ /* 0x022fc800078008ff */
[----:B------:R-:W-:Y:S02]  /*1cb0*/  LEA.HI.X R9, R6, R2, R7, 0x1, P0 ;  /* 0x0000000206097211 */ /* 0x000fe400000f0c07 */
[----:B--2---:R-:W-:-:S04]  /*1cc0*/  LEA R6, P0, R5, R0, 0x1 ;  /* 0x0000000005067211 */ /* 0x004fc800078008ff */
[----:B---3--:R-:W-:Y:S02]  /*1cd0*/  LEA.HI.X R7, R5, R2, R19, 0x1, P0 ;  /* 0x0000000205077211 */ /* 0x008fe400000f0c13 */
[----:B----4-:R-:W-:-:S04]  /*1ce0*/  LEA R4, P0, R16, R0, 0x1 ;  /* 0x0000000010047211 */ /* 0x010fc800078008ff */
        /* <DEDUP_REMOVED lines=9> */
.L_x_548:
[----:B------:R-:W-:Y:S05]  /*1d80*/  BSYNC B0 ;  /* 0x0000000000007941 */ /* 0x000fea0003800000 */
.L_x_547:
[----:B------:R-:W-:Y:S05]  /*1d90*/  BRA.DIV ~URZ, `(.L_x_549) ;  /* 0x0000f1027f007947 */ /* 0x000fea000b800000 */
[----:B----4-:R4:W2:Y:S04]  /*1da0*/  SHFL.IDX PT, R2, R10, 0x3, 0x1c1f ;  /* 0x007c1f000a027f89 */ /* 0x0108a800000e0000 */
[----:B-1----:R4:W1:Y:S02]  /*1db0*/  SHFL.IDX PT, R0, R12, 0x3, 0x1c1f ;  /* 0x007c1f000c007f89 */ /* 0x00286400000e0000 */
.L_x_593:
[----:B------:R-:W5:Y:S04]  /*1dc0*/  LDL.64 R6, [R1+0x38] ;  /* 0x0000380001067983 */ /* 0x000f680000100a00 */
[----:B---3--:R-:W3:Y:S04]  /*1dd0*/  LDL R4, [R1+0x40] ;  /* 0x0000400001047983 */ /* 0x008ee80000100800 */
[----:B----4-:R-:W4:Y:S04]  /*1de0*/  LDL R5, [R1+0x70] ;  /* 0x0000700001057983 */ /* 0x010f280000100800 */
[----:B--2---:R-:W2:Y:S04]  /*1df0*/  LDL R12, [R1+0x44] ;  /* 0x00004400010c7983 */ /* 0x004ea80000100800 */
[----:B------:R-:W2:Y:S04]  /*1e00*/  LDL R15, [R1+0x6c] ;  /* 0x00006c00010f7983 */ /* 0x000ea80000100800 */
[----:B------:R-:W2:Y:S04]  /*1e10*/  LDL R16, [R1+0x30] ;  /* 0x0000300001107983 */ /* 0x000ea80000100800 */
[----:B------:R-:W2:Y:S01]  /*1e20*/  LDL R180, [R1] ;  /* 0x0000000001b47983 */ /* 0x000ea20000100800 */
[----:B------:R-:W-:-:S04]  /*1e30*/  IADD3 R3, R3, 0x60, RZ ;  /* 0x0000006003037810 */ /* 0x000fc80007ffe0ff */
[----:B------:R-:W-:Y:S02]  /*1e40*/  ISETP.GE.AND P1, PT, R3, R14, PT ;  /* 0x0000000e0300720c */ /* 0x000fe40003f26270 */
[----:B------:R-:W-:Y:S02]  /*1e50*/  P2R R10, PR, RZ, 0x4 ;  /* 0x00000004ff0a7803 */ /* 0x000fe40000000000 */
[----:B------:R-:W-:-:S09]  /*1e60*/  ISETP.NE.AND P2, PT, R11, RZ, PT ;  /* 0x000000ff0b00720c */ /* 0x000fd20003f45270 */
[----:B-1---5:R-:W-:-:S04]  /*1e70*/  @!P1 LEA R8, P0, R6, R0, 0x1 ;  /* 0x0000000006089211 */ /* 0x022fc800078008ff */
[----:B------:R-:W-:Y:S02]  /*1e80*/  @!P1 LEA.HI.X R9, R6, R2, R7, 0x1, P0 ;  /* 0x0000000206099211 */ /* 0x000fe400000f0c07 */
[----:B---3--:R-:W-:-:S04]  /*1e90*/  @!P1 LEA R6, P0, R4, R0, 0x1 ;  /* 0x0000000004069211 */ /* 0x008fc800078008ff */
[----:B----4-:R-:W-:Y:S02]  /*1ea0*/  @!P1 LEA.HI.X R7, R4, R2, R5, 0x1, P0 ;  /* 0x0000000204079211 */ /* 0x010fe400000f0c05 */
[----:B--2---:R-:W-:-:S04]  /*1eb0*/  @!P1 LEA R4, P0, R12, R0, 0x1 ;  /* 0x000000000c049211 */ /* 0x004fc800078008ff */
[----:B------:R-:W-:Y:S02]  /*1ec0*/  @!P1 LEA.HI.X R5, R12, R2, R15, 0x1, P0 ;  /* 0x000000020c059211 */ /* 0x000fe400000f0c0f */
[----:B------:R-:W-:Y:S01]  /*1ed0*/  ISETP.NE.AND P0, PT, R13, RZ, PT ;  /* 0x000000ff0d00720c */ /* 0x000fe20003f05270 */
[----:B------:R-:W-:-:S05]  /*1ee0*/  IMAD.SHL.U32 R145, R16, 0x2, RZ ;  /* 0x0000000210917824 */ /* 0x000fca00078e00ff */
[----:B------:R-:W-:Y:S01]  /*1ef0*/  @!PT LDS RZ, [RZ] ;  /* 0x00000000fffff984 */ /* 0x000fe20000000800 */
[----:B------:R-:W-:Y:S01]  /*1f00*/  @!PT LDS RZ, [RZ] ;  /* 0x00000000fffff984 */ /* 0x000fe20000000800 */
[----:B------:R-:W-:Y:S01]  /*1f10*/  @!PT LDS RZ, [RZ] ;  /* 0x00000000fffff984 */ /* 0x000fe20000000800 */
[----:B------:R1:W-:Y:S01]  /*1f20*/  @!P1 LDGSTS.E.BYPASS.LTC128B.128 [R145+0x7900], [R8.64], !P2 ;  /* 0x0790000008919fae */ /* 0x0003e2000d101d46 */
[----:B------:R-:W-:-:S06]  /*1f30*/  ISETP.NE.AND P2, PT, R10, RZ, PT ;  /* 0x000000ff0a00720c */ /* 0x000fcc0003f45270 */
[----:B------:R1:W-:Y:S04]  /*1f40*/  @!P1 LDGSTS.E.BYPASS.LTC128B.128 [R145+0x9900], [R6.64], !P0 ;  /* 0x0990000006919fae */ /* 0x0003e8000c101d46 */
[----:B------:R1:W-:Y:S01]  /*1f50*/  @!P1 LDGSTS.E.BYPASS.LTC128B.128 [R145+0xb900], [R4.64], !P6 ;  /* 0x0b90000004919fae */ /* 0x0003e2000f101d46 */
[----:B------:R-:W-:-:S03]  /*1f60*/  IADD3 R40, R180, -0x1, RZ ;  /* 0xffffffffb4287810 */ /* 0x000fc60007ffe0ff */
[----:B------:R-:W0:Y:S01]  /*1f70*/  LDGDEPBAR ;  /* 0x00000000000079af */ /* 0x000e220000000000 */
[----:B------:R-:W-:Y:S03]  /*1f80*/  WARPSYNC 0xffffffff ;  /* 0xffffffff00007948 */ /* 0x000fe60003800000 */
[----:B------:R-:W2:Y:S04]  /*1f90*/  LDL.64 R162, [R1+0x8] ;  /* 0x0000080001a27983 */ /* 0x000ea80000100a00 */
[----:B------:R-:W3:Y:S04]  /*1fa0*/  LDL R161, [R1+0x18] ;  /* 0x0000180001a17983 */ /* 0x000ee80000100800 */
[----:B------:R-:W4:Y:S04]  /*1fb0*/  S2R R15, SR_TID.X ;  /* 0x00000000000f7919 */ /* 0x000f280000002100 */
[----:B------:R-:W5:Y:S01]  /*1fc0*/  LDL R10, [R1+0x1c] ;  /* 0x00001c00010a7983 */ /* 0x000f620000100800 */
[----:B----4-:R-:W-:-:S04]  /*1fd0*/  SHF.R.S32.HI R12, RZ, 0x1f, R15 ;  /* 0x0000001fff0c7819 */ /* 0x010fc8000001140f */
[----:B------:R-:W-:Y:S02]  /*1fe0*/  LEA.HI R12, R12, R15, RZ, 0x2 ;  /* 0x0000000f0c0c7211 */ /* 0x000fe400078f10ff */
[----:B------:R-:W4:Y:S02]  /*1ff0*/  LDL.64 R14, [R1+0x10] ;  /* 0x00001000010e7983 */ /* 0x000f240000100a00 */
[----:B------:R-:W-:-:S04]  /*2000*/  SHF.R.S32.HI R12, RZ, 0x2, R12 ;  /* 0x00000002ff0c7819 */ /* 0x000fc8000001140c */
[----:B------:R-:W-:Y:S02]  /*2010*/  IADD3 R0, -R12, c[0x0][0x1d0], RZ ;  /* 0x000074000c007a10 */ /* 0x000fe40007ffe1ff */
[----:B-1----:R-:W-:-:S03]  /*2020*/  SHF.R.S32.HI R7, RZ, 0x1f, R40 ;  /* 0x0000001fff077819 */ /* 0x002fc60000011428 */
[----:B------:R-:W-:Y:S02]  /*2030*/  IMAD R0, R40, -0x40, R0 ;  /* 0xffffffc028007824 */ /* 0x000fe400078e0200 */
[----:B------:R-:W-:-:S03]  /*2040*/  IMAD R4, R7, c[0x0][0x1e0], RZ ;  /* 0x0000780007047a24 */ /* 0x000fc600078e02ff */
[----:B------:R-:W-:Y:S01]  /*2050*/  ISETP.GE.AND P6, PT, R0, 0x1, PT ;  /* 0x000000010000780c */ /* 0x000fe20003fc6270 */
[----:B------:R-:W-:Y:S01]  /*2060*/  IMAD.WIDE.U32 R2, R40, c[0x0][0x1e0], RZ ;  /* 0x0000780028027a25 */ /* 0x000fe200078e00ff */
[----:B------:R-:W-:-:S03]  /*2070*/  ISETP.GE.AND P1, PT, R0, 0x21, PT ;  /* 0x000000210000780c */ /* 0x000fc60003f26270 */
[----:B------:R-:W-:Y:S01]  /*2080*/  IMAD R4, R40, c[0x0][0x1e4], R4 ;  /* 0x0000790028047a24 */ /* 0x000fe200078e0204 */
[----:B------:R-:W-:-:S04]  /*2090*/  MOV R5, 0x20 ;  /* 0x0000002000057802 */ /* 0x000fc80000000f00 */
[----:B------:R-:W-:Y:S01]  /*20a0*/  IADD3 R4, R3, R4, RZ ;  /* 0x0000000403047210 */ /* 0x000fe20007ffe0ff */
[----:B------:R-:W-:-:S04]  /*20b0*/  IMAD.WIDE.U32 R8, R5, c[0x0][0x1e0], RZ ;  /* 0x0000780005087a25 */ /* 0x000fc800078e00ff */
[----:B------:R-:W-:Y:S01]  /*20c0*/  IMAD R3, R5, c[0x0][0x1e4], RZ ;  /* 0x0000790005037a24 */ /* 0x000fe200078e02ff */
[----:B------:R-:W-:Y:S01]  /*20d0*/  @P6 SHF.L.U32 R6, R16, 0x1, RZ ;  /* 0x0000000110066819 */ /* 0x000fe200000006ff */
[----:B------:R-:W-:Y:S01]  /*20e0*/  IMAD R7, R7, c[0x0][0x208], RZ ;  /* 0x0000820007077a24 */ /* 0x000fe200078e02ff */
[----:B------:R-:W-:-:S05]  /*20f0*/  MOV R160, 0xffffffc0 ;  /* 0xffffffc000a07802 */ /* 0x000fca0000000f00 */
[----:B------:R-:W-:Y:S01]  /*2100*/  IMAD R144, R40, R160, c[0x0][0x1d0] ;  /* 0x0000740028907624 */ /* 0x000fe200078e02a0 */
[----:B------:R-:W-:Y:S01]  /*2110*/  P2R R19, PR, RZ, 0x4 ;  /* 0x00000004ff137803 */ /* 0x000fe20000000000 */
[----:B------:R-:W-:Y:S01]  /*2120*/  BAR.SYNC.DEFER_BLOCKING 0x0 ;  /* 0x0000000000007b1d */ /* 0x000fe20000010000 */
[----:B--2---:R-:W-:-:S04]  /*2130*/  LEA R0, P0, R2, R162, 0x6 ;  /* 0x000000a202007211 */ /* 0x004fc800078030ff */
[----:B---3--:R-:W-:Y:S02]  /*2140*/  LEA.HI.X R2, R2, R161, R4, 0x6, P0 ;  /* 0x000000a102027211 */ /* 0x008fe400000f3404 */
[----:B------:R-:W-:-:S04]  /*2150*/  @P6 LEA R4, P0, R0, c[0x0][0x1c8], 0x1 ;  /* 0x0000720000046a11 */ /* 0x000fc800078008ff */
[C---:B------:R-:W-:Y:S02]  /*2160*/  @P6 LEA.HI.X R5, R0.reuse, c[0x0][0x1cc], R2, 0x1, P0 ;  /* 0x0000730000056a11 */ /* 0x040fe400000f0c02 */
[----:B------:R-:W-:-:S03]  /*2170*/  @P1 IADD3 R0, P0, R0, R8, RZ ;  /* 0x0000000800001210 */ /* 0x000fc60007f1e0ff */
[----:B------:R-:W-:Y:S01]  /*2180*/  @!PT LDS RZ, [RZ] ;  /* 0x00000000fffff984 */ /* 0x000fe20000000800 */
[----:B------:R-:W-:Y:S01]  /*2190*/  @!PT LDS RZ, [RZ] ;  /* 0x00000000fffff984 */ /* 0x000fe20000000800 */
[----:B------:R-:W-:Y:S01]  /*21a0*/  @!PT LDS RZ, [RZ] ;  /* 0x00000000fffff984 */ /* 0x000fe20000000800 */
[----:B------:R1:W-:Y:S01]  /*21b0*/  @P6 LDGSTS.E.BYPASS.LTC128B.128 [R6+0x3100], [R4.64], !P5 ;  /* 0x0310000004066fae */ /* 0x0003e2000e901d46 */
[----:B------:R-:W-:Y:S02]  /*21c0*/  @P1 IADD3.X R3, R2, R9, R3, P0, !PT ;  /* 0x0000000902031210 */ /* 0x000fe400007fe403 */
[C---:B------:R-:W-:Y:S01]  /*21d0*/  @P1 LEA R2, P0, R0.reuse, c[0x0][0x1c8], 0x1 ;  /* 0x0000720000021a11 */ /* 0x040fe200078008ff */
[----:B------:R1:W-:Y:S03]  /*21e0*/  @P6 LDGSTS.E.BYPASS.LTC128B.128 [R6+0x4100], [R4.64+0x40], !P4 ;  /* 0x0410004004066fae */ /* 0x0003e6000e101d46 */
[----:B------:R-:W-:Y:S01]  /*21f0*/  @P1 LEA.HI.X R3, R0, c[0x0][0x1cc], R3, 0x1, P0 ;  /* 0x0000730000031a11 */ /* 0x000fe200000f0c03 */
[----:B------:R1:W-:Y:S01]  /*2200*/  @P6 LDGSTS.E.BYPASS.LTC128B.128 [R6+0x5100], [R4.64+0x80], !P3 ;  /* 0x0510008004066fae */ /* 0x0003e2000d901d46 */
[----:B------:R-:W-:-:S05]  /*2210*/  @P1 SHF.L.U32 R0, R16, 0x1, RZ ;  /* 0x0000000110001819 */ /* 0x000fca00000006ff */
[----:B------:R4:W-:Y:S04]  /*2220*/  @P1 LDGSTS.E.BYPASS.LTC128B.128 [R0+0x3900], [R2.64], !P5 ;  /* 0x0390000002001fae */ /* 0x0009e8000e901d46 */
[----:B------:R4:W-:Y:S04]  /*2230*/  @P1 LDGSTS.E.BYPASS.LTC128B.128 [R0+0x4900], [R2.64+0x40], !P4 ;  /* 0x0490004002001fae */ /* 0x0009e8000e101d46 */
[----:B------:R4:W-:Y:S04]  /*2240*/  @P1 LDGSTS.E.BYPASS.LTC128B.128 [R0+0x5900], [R2.64+0x80], !P3 ;  /* 0x0590008002001fae */ /* 0x0009e8000d901d46 */
[----:B------:R-:W0:Y:S01]  /*2250*/  LDGDEPBAR ;  /* 0x00000000000079af */ /* 0x000e220000000000 */
[----:B-1----:R-:W-:-:S04]  /*2260*/  IMAD.WIDE.U32 R4, R40, c[0x0][0x208], RZ ;  /* 0x0000820028047a25 */ /* 0x002fc800078e00ff */
[----:B------:R-:W-:Y:S01]  /*2270*/  IMAD R6, R40, c[0x0][0x20c], R7 ;  /* 0x0000830028067a24 */ /* 0x000fe200078e0207 */
[----:B------:R-:W-:-:S04]  /*2280*/  DEPBAR.LE SB0, 0x1 ;  /* 0x000080400000791a */ /* 0x000fc80000000000 */
[----:B------:R-:W-:-:S04]  /*2290*/  DEPBAR.LE SB0, 0x0 ;  /* 0x000080000000791a */ /* 0x000fc80000000000 */
[----:B------:R-:W-:Y:S01]  /*22a0*/  BAR.SYNC.DEFER_BLOCKING 0x0 ;  /* 0x0000000000007b1d */ /* 0x000fe20000010000 */
[----:B----4-:R-:W-:Y:S02]  /*22b0*/  LEA R0, P0, R4, R14, 0x6 ;  /* 0x0000000e04007211 */ /* 0x010fe400078030ff */
[----:B------:R-:W-:-:S04]  /*22c0*/  IADD3 R6, R5, R6, RZ ;  /* 0x0000000605067210 */ /* 0x000fc80007ffe0ff */
[----:B-----5:R-:W-:Y:S02]  /*22d0*/  LEA.HI.X R4, R4, R10, R6, 0x6, P0 ;  /* 0x0000000a04047211 */ /* 0x020fe400000f3406 */
[----:B------:R-:W-:Y:S02]  /*22e0*/  LEA R2, P0, R0, c[0x0][0x1f8], 0x1 ;  /* 0x00007e0000027a11 */ /* 0x000fe400078008ff */
[----:B------:R-:W-:Y:S02]  /*22f0*/  MOV R6, c[0x0][0x208] ;  /* 0x0000820000067a02 */ /* 0x000fe40000000f00 */
[----:B------:R-:W-:Y:S02]  /*2300*/  LOP3.LUT R5, R18, 0x1, RZ, 0xc0, !PT ;  /* 0x0000000112057812 */ /* 0x000fe400078ec0ff */
[----:B------:R-:W-:Y:S02]  /*2310*/  LEA.HI.X R3, R0, c[0x0][0x1fc], R4, 0x1, P0 ;  /* 0x00007f0000037a11 */ /* 0x000fe400000f0c04 */
[----:B------:R-:W-:-:S02]  /*2320*/  MOV R4, c[0x0][0x20c] ;  /* 0x0000830000047a02 */ /* 0x000fc40000000f00 */
[----:B------:R-:W-:Y:S02]  /*2330*/  LEA R16, P0, R6, R2, 0x6 ;  /* 0x0000000206107211 */ /* 0x000fe400078030ff */
[----:B------:R-:W-:Y:S02]  /*2340*/  ISETP.NE.U32.AND P6, PT, R5, 0x1, PT ;  /* 0x000000010500780c */ /* 0x000fe40003fc5070 */
[----:B------:R-:W-:Y:S01]  /*2350*/  IADD3 R0, -R12, R144, RZ ;  /* 0x000000900c007210 */ /* 0x000fe20007ffe1ff */
[----:B------:R-:W-:Y:S01]  /*2360*/  LDSM.16.M88.4 R20, [R204] ;  /* 0x00000000cc14783b */ /* 0x000fe20000000200 */
[----:B------:R-:W-:Y:S02]  /*2370*/  LEA.HI.X R17, R6, R3, R4, 0x6, P0 ;  /* 0x0000000306117211 */ /* 0x000fe400000f3404 */
[----:B------:R-:W-:Y:S01]  /*2380*/  ISETP.LT.OR P0, PT, R0, 0x1, P6 ;  /* 0x000000010000780c */ /* 0x000fe20003701670 */
[----:B------:R-:W1:Y:S01]  /*2390*/  LDSM.16.M88.4 R12, [R207] ;  /* 0x00000000cf0c783b */ /* 0x000e620000000200 */
[----:B------:R-:W-:-:S03]  /*23a0*/  LOP3.LUT P1, RZ, R18, 0x2, RZ, 0xc0, !PT ;  /* 0x0000000212ff7812 */ /* 0x000fc6000782c0ff */
[----:B------:R-:W2:Y:S04]  /*23b0*/  LDSM.16.M88.4 R8, [R207+0x1000] ;  /* 0x00100000cf08783b */ /* 0x000ea80000000200 */
[----:B------:R-:W3:Y:S04]  /*23c0*/  LDSM.16.M88.4 R44, [R204+0x400] ;  /* 0x00040000cc2c783b */ /* 0x000ee80000000200 */
[----:B------:R-:W4:Y:S04]  /*23d0*/  LDSM.16.M88.4 R28, [R204+0x800] ;  /* 0x00080000cc1c783b */ /* 0x000f280000000200 */
[----:B------:R-:W5:Y:S04]  /*23e0*/  LDSM.16.M88.4 R24, [R204+0xc00] ;  /* 0x000c0000cc18783b */ /* 0x000f680000000200 */
[----:B------:R-:W-:Y:S04]  /*23f0*/  LDSM.16.M88.4 R36, [R208] ;  /* 0x00000000d024783b */ /* 0x000fe80000000200 */
[----:B------:R-:W-:Y:S04]  /*2400*/  LDSM.16.M88.4 R4, [R208+0x1000] ;  /* 0x00100000d004783b */ /* 0x000fe80000000200 */
[----:B------:R-:W2:Y:S04]  /*2410*/  LDSM.16.M88.4 R48, [R209] ;  /* 0x00000000d130783b */ /* 0x000ea80000000200 */
[----:B------:R-:W-:Y:S04]  /*2420*/  LDSM.16.M88.4 R68, [R220] ;  /* 0x00000000dc44783b */ /* 0x000fe80000000200 */
[----:B------:R-:W-:Y:S04]  /*2430*/  LDSM.16.M88.4 R88, [R219] ;  /* 0x00000000db58783b */ /* 0x000fe80000000200 */
[----:B------:R-:W-:Y:S04]  /*2440*/  LDSM.16.M88.4 R104, [R218] ;  /* 0x00000000da68783b */ /* 0x000fe80000000200 */
[----:B------:R-:W-:Y:S01]  /*2450*/  @!PT LDS RZ, [RZ] ;  /* 0x00000000fffff984 */ /* 0x000fe20000000800 */
[----:B------:R-:W-:Y:S01]  /*2460*/  @!PT LDS RZ, [RZ] ;  /* 0x00000000fffff984 */ /* 0x000fe20000000800 */
[----:B------:R-:W-:Y:S01]  /*2470*/  @!PT LDS RZ, [RZ] ;  /* 0x00000000fffff984 */ /* 0x000fe20000000800 */
[----:B------:R2:W-:Y:S01]  /*2480*/  LDGSTS.E.BYPASS.LTC128B.128 [R145+0x100], [R2.64], !P0 ;  /* 0x0010000002917fae */ /* 0x0005e2000c101d46 */
[----:B------:R-:W-:-:S02]  /*2490*/  ISETP.LT.OR P0, PT, R0, 0x1, !P1 ;  /* 0x000000010000780c */ /* 0x000fc40004f01670 */
[C---:B------:R-:W-:Y:S02]  /*24a0*/  ISETP.LT.OR P6, PT, R0.reuse, 0x21, P6 ;  /* 0x000000210000780c */ /* 0x040fe400037c1670 */
[----:B------:R-:W-:-:S09]  /*24b0*/  ISETP.LT.OR P1, PT, R0, 0x21, !P1 ;  /* 0x000000210000780c */ /* 0x000fd20004f21670 */
[----:B------:R2:W-:Y:S01]  /*24c0*/  LDGSTS.E.BYPASS.LTC128B.128 [R145+0x1100], [R2.64+0x40], !P0 ;  /* 0x0110004002917fae */ /* 0x0005e2000c101d46 */
[----:B------:R-:W-:-:S04]  /*24d0*/  LOP3.LUT P0, RZ, R18, 0x4, RZ, 0xc0, !PT ;  /* 0x0000000412ff7812 */ /* 0x000fc8000780c0ff */
[C---:B------:R-:W-:Y:S02]  /*24e0*/  ISETP.LT.OR P2, PT, R0.reuse, 0x1, !P0 ;  /* 0x000000010000780c */ /* 0x040fe40004741670 */
[----:B------:R-:W-:Y:S01]  /*24f0*/  ISETP.LT.OR P0, PT, R0, 0x21, !P0 ;  /* 0x000000210000780c */ /* 0x000fe20004701670 */
[-C--:B-1----:R-:W-:Y:S10]  /*2500*/  HMMA.16816.F32 R52, R12, R20.reuse, RZ ;  /* 0x000000140c34723c */ /* 0x082ff400000018ff */
[----:B------:R1:W-:Y:S04]  /*2510*/  LDGSTS.E.BYPASS.LTC128B.128 [R145+0x2100], [R2.64+0x80], !P2 ;  /* 0x0210008002917fae */ /* 0x0003e8000d101d46 */
[----:B------:R1:W-:Y:S04]  /*2520*/  LDGSTS.E.BYPASS.LTC128B.128 [R145+0x900], [R16.64], !P6 ;  /* 0x0090000010917fae */ /* 0x0003e8000f101d46 */
[----:B------:R1:W-:Y:S04]  /*2530*/  LDGSTS.E.BYPASS.LTC128B.128 [R145+0x1900], [R16.64+0x40], !P1 ;  /* 0x0190004010917fae */ /* 0x0003e8000c901d46 */
[----:B------:R1:W-:Y:S04]  /*2540*/  LDGSTS.E.BYPASS.LTC128B.128 [R145+0x2900], [R16.64+0x80], !P0 ;  /* 0x0290008010917fae */ /* 0x0003e8000c101d46 */
[----:B------:R-:W-:Y:S04]  /*2550*/  LDSM.16.M88.4 R64, [R204+0x1000] ;  /* 0x00100000cc40783b */ /* 0x000fe80000000200 */
[----:B------:R-:W1:Y:S01]  /*2560*/  LDSM.16.M88.4 R32, [R207+0x2000] ;  /* 0x00200000cf20783b */ /* 0x000e620000000200 */
[----:B--2---:R-:W-:Y:S01]  /*2570*/  HMMA.16816.F32 R56, R8, R20, RZ ;  /* 0x000000140838723c */ /* 0x004fe200000018ff */
[----:B------:R-:W-:-:S02]  /*2580*/  ISETP.NE.AND P2, PT, R19, RZ, PT ;  /* 0x000000ff1300720c */ /* 0x000fc40003f45270 */
[----:B------:R-:W0:Y:S05]  /*2590*/  LDGDEPBAR ;  /* 0x00000000000079af */ /* 0x000e2a0000000000 */
[C---:B---3--:R-:W-:Y:S08]  /*25a0*/  HMMA.16816.F32 R100, R8.reuse, R44, RZ ;  /* 0x0000002c0864723c */ /* 0x048ff000000018ff */
[C---:B----4-:R-:W-:Y:S08]  /*25b0*/  HMMA.16816.F32 R96, R8.reuse, R28, RZ ;  /* 0x0000001c0860723c */ /* 0x050ff000000018ff */
[C---:B-----5:R-:W-:Y:S08]  /*25c0*/  HMMA.16816.F32 R76, R8.reuse, R24, RZ ;  /* 0x00000018084c723c */ /* 0x060ff000000018ff */
[C---:B------:R-:W-:Y:S08]  /*25d0*/  HMMA.16816.F32 R92, R8.reuse, R22, RZ ;  /* 0x00000016085c723c */ /* 0x040ff000000018ff */
[C---:B------:R-:W-:Y:S08]  /*25e0*/  HMMA.16816.F32 R80, R8.reuse, R46, RZ ;  /* 0x0000002e0850723c */ /* 0x040ff000000018ff */
[C---:B------:R-:W-:Y:S08]  /*25f0*/  HMMA.16816.F32 R72, R8.reuse, R30, RZ ;  /* 0x0000001e0848723c */ /* 0x040ff000000018ff */
[----:B------:R-:W-:Y:S08]  /*2600*/  HMMA.16816.F32 R60, R8, R26, RZ ;  /* 0x0000001a083c723c */ /* 0x000ff000000018ff */
[----:B------:R-:W-:Y:S01]  /*2610*/  HMMA.16816.F32 R8, R36, R48, R52 ;  /* 0x000000302408723c */ /* 0x000fe20000001834 */
[----:B------:R-:W-:Y:S07]  /*2620*/  LDSM.16.M88.4 R52, [R213] ;  /* 0x00000000d534783b */ /* 0x000fee0000000200 */
[C---:B------:R-:W-:Y:S08]  /*2630*/  HMMA.16816.F32 R108, R12.reuse, R28, RZ ;  /* 0x0000001c0c6c723c */ /* 0x040ff000000018ff */
[C---:B------:R-:W-:Y:S01]  /*2640*/  HMMA.16816.F32 R128, R12.reuse, R30, RZ ;  /* 0x0000001e0c80723c */ /* 0x040fe200000018ff */
[----:B------:R-:W2:Y:S07]  /*2650*/  LDSM.16.M88.4 R28, [R207+0x3000] ;  /* 0x00300000cf1c783b */ /* 0x000eae0000000200 */
[C---:B------:R-:W-:Y:S01]  /*2660*/  HMMA.16816.F32 R84, R12.reuse, R22, RZ ;  /* 0x000000160c54723c */ /* 0x040fe200000018ff */
[----:B------:R-:W-:Y:S07]  /*2670*/  LDSM.16.M88.4 R20, [R208+0x3000] ;  /* 0x00300000d014783b */ /* 0x000fee0000000200 */
[C---:B-1----:R-:W-:Y:S08]  /*2680*/  HMMA.16816.F32 R16, R12.reuse, R44, RZ ;  /* 0x0000002c0c10723c */ /* 0x042ff000000018ff */
[C---:B------:R-:W-:Y:S01]  /*2690*/  HMMA.16816.F32 R116, R12.reuse, R46, RZ ;  /* 0x0000002e0c74723c */ /* 0x040fe200000018ff */
[----:B------:R-:W-:Y:S07]  /*26a0*/  LDSM.16.M88.4 R44, [R217] ;  /* 0x00000000d92c783b */ /* 0x000fee0000000200 */
[C---:B------:R-:W-:Y:S08]  /*26b0*/  HMMA.16816.F32 R112, R12.reuse, R24, RZ ;  /* 0x000000180c70723c */ /* 0x040ff000000018ff */
[----:B------:R-:W-:Y:S01]  /*26c0*/  HMMA.16816.F32 R120, R12, R26, RZ ;  /* 0x0000001a0c78723c */ /* 0x000fe200000018ff */
[----:B------:R-:W1:Y:S07]  /*26d0*/  LDSM.16.M88.4 R24, [R208+0x2000] ;  /* 0x00200000d018783b */ /* 0x000e6e0000000200 */
[----:B------:R-:W-:Y:S08]  /*26e0*/  HMMA.16816.F32 R12, R4, R48, R56 ;  /* 0x00000030040c723c */ /* 0x000ff00000001838 */
[----:B------:R-:W-:Y:S08]  /*26f0*/  HMMA.16816.F32 R8, R32, R64, R8 ;  /* 0x000000402008723c */ /* 0x000ff00000001808 */
[C---:B------:R-:W-:Y:S08]  /*2700*/  HMMA.16816.F32 R136, R4.reuse, R88, R96 ;  /* 0x000000580488723c */ /* 0x040ff00000001860 */
[C---:B------:R-:W-:Y:S08]  /*2710*/  HMMA.16816.F32 R148, R4.reuse, R104, R76 ;  /* 0x000000680494723c */ /* 0x040ff0000000184c */
[----:B------:R-:W-:Y:S08]  /*2720*/  HMMA.16816.F32 R92, R4, R50, R92 ;  /* 0x00000032045c723c */ /* 0x000ff0000000185c */
[C---:B------:R-:W-:Y:S01]  /*2730*/  HMMA.16816.F32 R96, R36.reuse, R68, R16 ;  /* 0x000000442460723c */ /* 0x040fe20000001810 */
[----:B------:R-:W-:Y:S07]  /*2740*/  LDSM.16.M88.4 R16, [R207+0x4000] ;  /* 0x00400000cf10783b */ /* 0x000fee0000000200 */
[----:B------:R-:W-:Y:S01]  /*2750*/  HMMA.16816.F32 R76, R36, R50, R84 ;  /* 0x00000032244c723c */ /* 0x000fe20000001854 */
[----:B------:R-:W3:Y:S07]  /*2760*/  LDSM.16.M88.4 R48, [R204+0x2000] ;  /* 0x00200000cc30783b */ /* 0x000eee0000000200 */
[C---:B------:R-:W-:Y:S08]  /*2770*/  HMMA.16816.F32 R124, R4.reuse, R68, R100 ;  /* 0x00000044047c723c */ /* 0x040ff00000001864 */
[C---:B------:R-:W-:Y:S08]  /*2780*/  HMMA.16816.F32 R132, R4.reuse, R70, R80 ;  /* 0x000000460484723c */ /* 0x040ff00000001850 */
[C---:B------:R-:W-:Y:S08]  /*2790*/  HMMA.16816.F32 R140, R4.reuse, R90, R72 ;  /* 0x0000005a048c723c */ /* 0x040ff00000001848 */
[----:B------:R-:W-:Y:S08]  /*27a0*/  HMMA.16816.F32 R152, R4, R106, R60 ;  /* 0x0000006a0498723c */ /* 0x000ff0000000183c */
[----:B--2---:R-:W-:Y:S01]  /*27b0*/  HMMA.16816.F32 R4, R28, R64, R12 ;  /* 0x000000401c04723c */ /* 0x004fe2000000180c */
[----:B------:R-:W2:Y:S07]  /*27c0*/  LDSM.16.M88.4 R12, [R207+0x5000] ;  /* 0x00500000cf0c783b */ /* 0x000eae0000000200 */
[----:B-1----:R-:W-:Y:S01]  /*27d0*/  HMMA.16816.F32 R60, R24, R44, R8 ;  /* 0x0000002c183c723c */ /* 0x002fe20000001808 */
[----:B------:R-:W1:Y:S07]  /*27e0*/  LDSM.16.M88.4 R8, [R208+0x4000] ;  /* 0x00400000d008783b */ /* 0x000e6e0000000200 */
[----:B------:R-:W-:Y:S08]  /*27f0*/  HMMA.16816.F32 R76, R32, R66, R76 ;  /* 0x00000042204c723c */ /* 0x000ff0000000184c */
[----:B------:R-:W-:Y:S01]  /*2800*/  HMMA.16816.F32 R56, R20, R44, R4 ;  /* 0x0000002c1438723c */ /* 0x000fe20000001804 */
[----:B------:R-:W-:Y:S07]  /*2810*/  LDSM.16.M88.4 R4, [R208+0x5000] ;  /* 0x00500000d004783b */ /* 0x000fee0000000200 */
[----:B------:R-:W-:Y:S01]  /*2820*/  HMMA.16816.F32 R80, R28, R66, R92 ;  /* 0x000000421c50723c */ /* 0x000fe2000000185c */
[----:B------:R-:W-:Y:S07]  /*2830*/  LDSM.16.M88.4 R64, [R216] ;  /* 0x00000000d840783b */ /* 0x000fee0000000200 */
[----:B---3--:R-:W-:Y:S01]  /*2840*/  HMMA.16816.F32 R72, R16, R48, R60 ;  /* 0x000000301048723c */ /* 0x008fe2000000183c */
[----:B------:R-:W3:Y:S07]  /*2850*/  LDSM.16.M88.4 R60, [R204+0x1400] ;  /* 0x00140000cc3c783b */ /* 0x000eee0000000200 */
[----:B------:R-:W-:Y:S08]  /*2860*/  HMMA.16816.F32 R100, R36, R70, R116 ;  /* 0x000000462464723c */ /* 0x000ff00000001874 */
[----:B--2---:R-:W-:Y:S08]  /*2870*/  HMMA.16816.F32 R56, R12, R48, R56 ;  /* 0x000000300c38723c */ /* 0x004ff00000001838 */
[-C--:B------:R-:W-:Y:S08]  /*2880*/  HMMA.16816.F32 R68, R24, R46.reuse, R76 ;  /* 0x0000002e1844723c */ /* 0x080ff0000000184c */
[----:B------:R-:W-:Y:S01]  /*2890*/  HMMA.16816.F32 R76, R20, R46, R80 ;  /* 0x0000002e144c723c */ /* 0x000fe20000001850 */
[----:B------:R-:W2:Y:S07]  /*28a0*/  LDSM.16.M88.4 R44, [R204+0x2400] ;  /* 0x00240000cc2c783b */ /* 0x000eae0000000200 */
[----:B-1----:R-:W-:Y:S08]  /*28b0*/  HMMA.16816.F32 R84, R8, R52, R72 ;  /* 0x000000340854723c */ /* 0x002ff00000001848 */
[----:B---3--:R-:W-:Y:S08]  /*28c0*/  HMMA.16816.F32 R72, R32, R60, R96 ;  /* 0x0000003c2048723c */ /* 0x008ff00000001860 */
[C---:B------:R-:W-:Y:S08]  /*28d0*/  HMMA.16816.F32 R108, R36.reuse, R88, R108 ;  /* 0x00000058246c723c */ /* 0x040ff0000000186c */
[----:B------:R-:W-:Y:S08]  /*28e0*/  HMMA.16816.F32 R128, R36, R90, R128 ;  /* 0x0000005a2480723c */ /* 0x000ff00000001880 */
[----:B------:R-:W-:Y:S08]  /*28f0*/  HMMA.16816.F32 R88, R4, R52, R56 ;  /* 0x000000340458723c */ /* 0x000ff00000001838 */
[----:B------:R-:W-:Y:S08]  /*2900*/  HMMA.16816.F32 R56, R16, R50, R68 ;  /* 0x000000321038723c */ /* 0x000ff00000001844 */
[C---:B------:R-:W-:Y:S08]  /*2910*/  HMMA.16816.F32 R112, R36.reuse, R104, R112 ;  /* 0x000000682470723c */ /* 0x040ff00000001870 */
[----:B------:R-:W-:Y:S08]  /*2920*/  HMMA.16816.F32 R120, R36, R106, R120 ;  /* 0x0000006a2478723c */ /* 0x000ff00000001878 */
[----:B------:R-:W-:Y:S08]  /*2930*/  HMMA.16816.F32 R68, R12, R50, R76 ;  /* 0x000000320c44723c */ /* 0x000ff0000000184c */
[----:B------:R-:W-:Y:S01]  /*2940*/  HMMA.16816.F32 R36, R28, R60, R124 ;  /* 0x0000003c1c24723c */ /* 0x000fe2000000187c */
[----:B------:R-:W-:-:S04]  /*2950*/  FMUL.FTZ R0, R84, c[0x0][0x320] ;  /* 0x0000c80054007a20 */ /* 0x000fc80000410000 */
[----:B------:R1:W3:Y:S03]  /*2960*/  MUFU.TANH R157, R0 ;  /* 0x00000000009d7308 */ /* 0x0002e60000002400 */
[----:B------:R-:W-:Y:S01]  /*2970*/  HMMA.16816.F32 R72, R24, R64, R72 ;  /* 0x000000401848723c */ /* 0x000fe20000001848 */
[----:B-1----:R-:W-:-:S04]  /*2980*/  FMUL.FTZ R0, R85, c[0x0][0x320] ;  /* 0x0000c80055007a20 */ /* 0x002fc80000410000 */
[----:B------:R1:W4:Y:S03]  /*2990*/  MUFU.TANH R127, R0 ;  /* 0x00000000007f7308 */ /* 0x0003260000002400 */
[----:B------:R-:W-:Y:S08]  /*29a0*/  HMMA.16816.F32 R92, R4, R54, R68 ;  /* 0x00000036045c723c */ /* 0x000ff00000001844 */
[----:B------:R-:W-:Y:S01]  /*29b0*/  HMMA.16816.F32 R48, R20, R64, R36 ;  /* 0x000000401430723c */ /* 0x000fe20000001824 */
[----:B------:R-:W5:Y:S01]  /*29c0*/  LDSM.16.M88.4 R36, [R212] ;  /* 0x00000000d424783b */ /* 0x000f620000000200 */
[----:B-1----:R-:W-:-:S06]  /*29d0*/  FMUL.FTZ R0, R86, c[0x0][0x320] ;  /* 0x0000c80056007a20 */ /* 0x002fcc0000410000 */
[----:B------:R-:W-:Y:S01]  /*29e0*/  HMMA.16816.F32 R68, R32, R62, R100 ;  /* 0x0000003e2044723c */ /* 0x000fe20000001864 */
[----:B------:R1:W1:Y:S07]  /*29f0*/  MUFU.TANH R159, R0 ;  /* 0x00000000009f7308 */ /* 0x00026e0000002400 */
[----:B------:R-:W-:Y:S01]  /*2a00*/  HMMA.16816.F32 R80, R8, R54, R56 ;  /* 0x000000360850723c */ /* 0x000fe20000001838 */
[----:B------:R-:W3:Y:S01]  /*2a10*/  LDSM.16.M88.4 R56, [R204+0x1800] ;  /* 0x00180000cc38783b */ /* 0x000ee20000000200 */
[----:B-1----:R-:W-:-:S06]  /*2a20*/  FMUL.FTZ R0, R87, c[0x0][0x320] ;  /* 0x0000c80057007a20 */ /* 0x002fcc0000410000 */
[----:B------:R-:W-:Y:S01]  /*2a30*/  HMMA.16816.F32 R76, R28, R62, R132 ;  /* 0x0000003e1c4c723c */ /* 0x000fe20000001884 */
[----:B------:R1:W1:Y:S02]  /*2a40*/  MUFU.TANH R158, R0 ;  /* 0x00000000009e7308 */ /* 0x0002640000002400 */
[----:B-1----:R-:W-:-:S06]  /*2a50*/  FMUL.FTZ R0, R88, c[0x0][0x320] ;  /* 0x0000c80058007a20 */ /* 0x002fcc0000410000 */
[----:B------:R1:W1:Y:S01]  /*2a60*/  MUFU.TANH R124, R0 ;  /* 0x00000000007c7308 */ /* 0x0002620000002400 */
[----:B--2---:R-:W-:Y:S01]  /*2a70*/  HMMA.16816.F32 R72, R16, R44, R72 ;  /* 0x0000002c1048723c */ /* 0x004fe20000001848 */
[----:B-1----:R-:W-:-:S06]  /*2a80*/  FMUL.FTZ R0, R89, c[0x0][0x320] ;  /* 0x0000c80059007a20 */ /* 0x002fcc0000410000 */
[----:B------:R1:W2:Y:S01]  /*2a90*/  MUFU.TANH R117, R0 ;  /* 0x0000000000757308 */ /* 0x0002a20000002400 */
[----:B------:R-:W-:Y:S01]  /*2aa0*/  HMMA.16816.F32 R60, R24, R66, R68 ;  /* 0x00000042183c723c */ /* 0x000fe20000001844 */
[----:B-1----:R-:W-:-:S06]  /*2ab0*/  FMUL.FTZ R0, R90, c[0x0][0x320] ;  /* 0x0000c8005a007a20 */ /* 0x002fcc0000410000 */
[----:B------:R1:W1:Y:S01]  /*2ac0*/  MUFU.TANH R119, R0 ;  /* 0x0000000000777308 */ /* 0x0002620000002400 */
[----:B------:R-:W-:Y:S01]  /*2ad0*/  HMMA.16816.F32 R52, R12, R44, R48 ;  /* 0x0000002c0c34723c */ /* 0x000fe20000001830 */
[----:B------:R-:W2:Y:S01]  /*2ae0*/  LDSM.16.M88.4 R48, [R215] ;  /* 0x00000000d730783b */ /* 0x000ea20000000200 */
[----:B-1----:R-:W-:-:S05]  /*2af0*/  FMUL.FTZ R0, R91, c[0x0][0x320] ;  /* 0x0000c8005b007a20 */ /* 0x002fca0000410000 */
[----:B------:R1:W1:Y:S01]  /*2b00*/  MUFU.TANH R118, R0 ;  /* 0x0000000000767308 */ /* 0x0002620000002400 */
[----:B------:R-:W-:Y:S01]  /*2b10*/  HMMA.16816.F32 R68, R20, R66, R76 ;  /* 0x000000421444723c */ /* 0x000fe2000000184c */
[----:B-1----:R-:W-:-:S06]  /*2b20*/  FMUL.FTZ R0, R80, c[0x0][0x320] ;  /* 0x0000c80050007a20 */ /* 0x002fcc0000410000 */
[----:B------:R1:W1:Y:S02]  /*2b30*/  MUFU.TANH R126, R0 ;  /* 0x00000000007e7308 */ /* 0x0002640000002400 */
[----:B-1----:R-:W-:-:S06]  /*2b40*/  FMUL.FTZ R0, R81, c[0x0][0x320] ;  /* 0x0000c80051007a20 */ /* 0x002fcc0000410000 */
[----:B------:R1:W1:Y:S01]  /*2b50*/  MUFU.TANH R125, R0 ;  /* 0x00000000007d7308 */ /* 0x0002620000002400 */
[----:B------:R-:W-:Y:S01]  /*2b60*/  HMMA.16816.F32 R64, R16, R46, R60 ;  /* 0x0000002e1040723c */ /* 0x000fe2000000183c */
[----:B------:R-:W2:Y:S01]  /*2b70*/  LDSM.16.M88.4 R60, [R204+0x2800] ;  /* 0x00280000cc3c783b */ /* 0x000ea20000000200 */
[----:B-1----:R-:W-:-:S05]  /*2b80*/  FMUL.FTZ R0, R82, c[0x0][0x320] ;  /* 0x0000c80052007a20 */ /* 0x002fca0000410000 */
[----:B------:R1:W1:Y:S01]  /*2b90*/  MUFU.TANH R156, R0 ;  /* 0x00000000009c7308 */ /* 0x0002620000002400 */
[----:B-----5:R-:W-:Y:S01]  /*2ba0*/  HMMA.16816.F32 R84, R4, R36, R52 ;  /* 0x000000240454723c */ /* 0x020fe20000001834 */
[----:B-1----:R-:W-:-:S07]  /*2bb0*/  FMUL.FTZ R0, R83, c[0x0][0x320] ;  /* 0x0000c80053007a20 */ /* 0x002fce0000410000 */
[----:B------:R-:W-:Y:S01]  /*2bc0*/  HMMA.16816.F32 R80, R8, R36, R72 ;  /* 0x000000240850723c */ /* 0x000fe20000001848 */
[----:B------:R1:W1:Y:S07]  /*2bd0*/  MUFU.TANH R147, R0 ;  /* 0x0000000000937308 */ /* 0x00026e0000002400 */
[----:B---3--:R-:W-:Y:S01]  /*2be0*/  HMMA.16816.F32 R72, R32, R56, R108 ;  /* 0x000000382048723c */ /* 0x008fe2000000186c */
[----:B-1----:R-:W-:-:S04]  /*2bf0*/  FMUL.FTZ R0, R92, c[0x0][0x320] ;  /* 0x0000c8005c007a20 */ /* 0x002fc80000410000 */
[----:B------:R1:W3:Y:S03]  /*2c00*/  MUFU.TANH R106, R0 ;  /* 0x00000000006a7308 */ /* 0x0002e60000002400 */
[----:B------:R-:W-:Y:S08]  /*2c10*/  HMMA.16816.F32 R52, R28, R56, R136 ;  /* 0x000000381c34723c */ /* 0x000ff00000001888 */
[----:B------:R-:W-:Y:S01]  /*2c20*/  HMMA.16816.F32 R68, R12, R46, R68 ;  /* 0x0000002e0c44723c */ /* 0x000fe20000001844 */
[----:B-1----:R-:W-:-:S04]  /*2c30*/  FMUL.FTZ R0, R93, c[0x0][0x320] ;  /* 0x0000c8005d007a20 */ /* 0x002fc80000410000 */
[----:B------:R1:W1:Y:S03]  /*2c40*/  MUFU.TANH R103, R0 ;  /* 0x0000000000677308 */ /* 0x0002660000002400 */
[----:B--2---:R-:W-:Y:S01]  /*2c50*/  HMMA.16816.F32 R72, R24, R48, R72 ;  /* 0x000000301848723c */ /* 0x004fe20000001848 */
[----:B-1----:R-:W-:-:S04]  /*2c60*/  FMUL.FTZ R0, R94, c[0x0][0x320] ;  /* 0x0000c8005e007a20 */ /* 0x002fc80000410000 */
[----:B------:R1:W2:Y:S03]  /*2c70*/  MUFU.TANH R105, R0 ;  /* 0x0000000000697308 */ /* 0x0002a60000002400 */
[----:B------:R-:W-:Y:S01]  /*2c80*/  HMMA.16816.F32 R76, R8, R38, R64 ;  /* 0x00000026084c723c */ /* 0x000fe20000001840 */
[----:B-1----:R-:W-:-:S04]  /*2c90*/  FMUL.FTZ R0, R95, c[0x0][0x320] ;  /* 0x0000c8005f007a20 */ /* 0x002fc80000410000 */
[----:B------:R1:W1:Y:S03]  /*2ca0*/  MUFU.TANH R102, R0 ;  /* 0x0000000000667308 */ /* 0x0002660000002400 */
[----:B------:R-:W-:Y:S01]  /*2cb0*/  HMMA.16816.F32 R64, R32, R58, R128 ;  /* 0x0000003a2040723c */ /* 0x000fe20000001880 */
[----:B-1----:R-:W-:-:S04]  /*2cc0*/  FMUL.FTZ R0, R80, c[0x0][0x320] ;  /* 0x0000c80050007a20 */ /* 0x002fc80000410000 */
[----:B------:R1:W1:Y:S03]  /*2cd0*/  MUFU.TANH R109, R0 ;  /* 0x00000000006d7308 */ /* 0x0002660000002400 */
[----:B------:R-:W-:Y:S01]  /*2ce0*/  HMMA.16816.F32 R44, R20, R48, R52 ;  /* 0x00000030142c723c */ /* 0x000fe20000001834 */
[----:B------:R-:W5:Y:S01]  /*2cf0*/  LDSM.16.M88.4 R52, [R211] ;  /* 0x00000000d334783b */ /* 0x000f620000000200 */
[----:B-1----:R-:W-:-:S04]  /*2d00*/  FMUL.FTZ R0, R81, c[0x0][0x320] ;  /* 0x0000c80051007a20 */ /* 0x002fc80000410000 */
[----:B------:R1:W1:Y:S02]  /*2d10*/  MUFU.TANH R108, R0 ;  /* 0x00000000006c7308 */ /* 0x0002640000002400 */
[----:B------:R-:W-:Y:S01]  /*2d20*/  HMMA.16816.F32 R88, R4, R38, R68 ;  /* 0x000000260458723c */ /* 0x000fe20000001844 */
[----:B------:R-:W2:Y:S01]  /*2d30*/  LDSM.16.M88.4 R36, [R204+0x1c00] ;  /* 0x001c0000cc24783b */ /* 0x000ea20000000200 */
[----:B-1----:R-:W-:-:S04]  /*2d40*/  FMUL.FTZ R0, R82, c[0x0][0x320] ;  /* 0x0000c80052007a20 */ /* 0x002fc80000410000 */
[----:B------:R1:W1:Y:S02]  /*2d50*/  MUFU.TANH R146, R0 ;  /* 0x0000000000927308 */ /* 0x0002640000002400 */
[----:B------:R-:W-:Y:S01]  /*2d60*/  HMMA.16816.F32 R68, R16, R60, R72 ;  /* 0x0000003c1044723c */ /* 0x000fe20000001848 */
[----:B-1----:R-:W-:-:S05]  /*2d70*/  FMUL.FTZ R0, R83, c[0x0][0x320] ;  /* 0x0000c80053007a20 */ /* 0x002fca0000410000 */
[----:B------:R1:W1:Y:S02]  /*2d80*/  MUFU.TANH R136, R0 ;  /* 0x0000000000887308 */ /* 0x0002640000002400 */
[----:B------:R-:W-:Y:S01]  /*2d90*/  HMMA.16816.F32 R72, R28, R58, R140 ;  /* 0x0000003a1c48723c */ /* 0x000fe2000000188c */
[----:B------:R-:W2:Y:S01]  /*2da0*/  LDSM.16.M88.4 R56, [R214] ;  /* 0x00000000d638783b */ /* 0x000ea20000000200 */
[----:B-1----:R-:W-:-:S04]  /*2db0*/  FMUL.FTZ R0, R84, c[0x0][0x320] ;  /* 0x0000c80054007a20 */ /* 0x002fc80000410000 */
[----:B------:R1:W1:Y:S02]  /*2dc0*/  MUFU.TANH R98, R0 ;  /* 0x0000000000627308 */ /* 0x0002640000002400 */
[----:B------:R-:W-:Y:S01]  /*2dd0*/  HMMA.16816.F32 R64, R24, R50, R64 ;  /* 0x000000321840723c */ /* 0x000fe20000001840 */
[----:B-1----:R-:W-:-:S05]  /*2de0*/  FMUL.FTZ R0, R85, c[0x0][0x320] ;  /* 0x0000c80055007a20 */ /* 0x002fca0000410000 */
[----:B------:R1:W1:Y:S02]  /*2df0*/  MUFU.TANH R94, R0 ;  /* 0x00000000005e7308 */ /* 0x0002640000002400 */
[----:B------:R-:W-:Y:S01]  /*2e00*/  HMMA.16816.F32 R44, R12, R60, R44 ;  /* 0x0000003c0c2c723c */ /* 0x000fe2000000182c */
[----:B-1----:R-:W-:-:S05]  /*2e10*/  FMUL.FTZ R0, R86, c[0x0][0x320] ;  /* 0x0000c80056007a20 */ /* 0x002fca0000410000 */
[----:B------:R1:W1:Y:S02]  /*2e20*/  MUFU.TANH R97, R0 ;  /* 0x0000000000617308 */ /* 0x0002640000002400 */
[----:B-1----:R-:W-:-:S06]  /*2e30*/  FMUL.FTZ R0, R87, c[0x0][0x320] ;  /* 0x0000c80057007a20 */ /* 0x002fcc0000410000 */
[----:B------:R1:W1:Y:S01]  /*2e40*/  MUFU.TANH R96, R0 ;  /* 0x0000000000607308 */ /* 0x0002620000002400 */
[----:B-----5:R-:W-:Y:S01]  /*2e50*/  HMMA.16816.F32 R80, R8, R52, R68 ;  /* 0x000000340850723c */ /* 0x020fe20000001844 */
[----:B-1----:R-:W-:-:S06]  /*2e60*/  FMUL.FTZ R0, R76, c[0x0][0x320] ;  /* 0x0000c8004c007a20 */ /* 0x002fcc0000410000 */
[----:B------:R1:W1:Y:S01]  /*2e70*/  MUFU.TANH R100, R0 ;  /* 0x0000000000647308 */ /* 0x0002620000002400 */
[----:B------:R-:W-:Y:S01]  /*2e80*/  HMMA.16816.F32 R72, R20, R50, R72 ;  /* 0x000000321448723c */ /* 0x000fe20000001848 */
[----:B-1----:R-:W-:-:S06]  /*2e90*/  FMUL.FTZ R0, R77, c[0x0][0x320] ;  /* 0x0000c8004d007a20 */ /* 0x002fcc0000410000 */
[----:B------:R1:W1:Y:S01]  /*2ea0*/  MUFU.TANH R99, R0 ;  /* 0x0000000000637308 */ /* 0x0002620000002400 */
[----:B--2---:R-:W-:Y:S08]  /*2eb0*/  HMMA.16816.F32 R68, R32, R36, R112 ;  /* 0x000000242044723c */ /* 0x004ff00000001870 */
[----:B------:R-:W-:Y:S01]  /*2ec0*/  HMMA.16816.F32 R48, R16, R62, R64 ;  /* 0x0000003e1030723c */ /* 0x000fe20000001840 */
[----:B-1----:R-:W-:-:S07]  /*2ed0*/  FMUL.FTZ R0, R78, c[0x0][0x320] ;  /* 0x0000c8004e007a20 */ /* 0x002fce0000410000 */
[----:B------:R-:W-:Y:S01]  /*2ee0*/  HMMA.16816.F32 R64, R32, R38, R120 ;  /* 0x000000262040723c */ /* 0x000fe20000001878 */
[----:B------:R-:W-:Y:S01]  /*2ef0*/  LDSM.16.M88.4 R32, [R210] ;  /* 0x00000000d220783b */ /* 0x000fe20000000200 */
[----:B------:R1:W2:Y:S06]  /*2f00*/  MUFU.TANH R107, R0 ;  /* 0x00000000006b7308 */ /* 0x0002ac0000002400 */
[----:B------:R-:W-:Y:S01]  /*2f10*/  HMMA.16816.F32 R84, R4, R52, R44 ;  /* 0x000000340454723c */ /* 0x000fe2000000182c */
[----:B------:R-:W5:Y:S01]  /*2f20*/  LDSM.16.M88.4 R44, [R204+0x2c00] ;  /* 0x002c0000cc2c783b */ /* 0x000f620000000200 */
[----:B------:R-:W-:Y:S01]  /*2f30*/  ISETP.GE.AND P0, PT, R180, 0x2, PT ;  /* 0x00000002b400780c */ /* 0x000fe20003f06270 */
[----:B------:R-:W-:-:S04]  /*2f40*/  DEPBAR.LE SB0, 0x0 ;  /* 0x000080000000791a */ /* 0x000fc80000000000 */
[----:B-1----:R-:W-:Y:S02]  /*2f50*/  FMUL.FTZ R0, R79, c[0x0][0x320] ;  /* 0x0000c8004f007a20 */ /* 0x002fe40000410000 */
[C---:B------:R-:W-:Y:S08]  /*2f60*/  HMMA.16816.F32 R76, R28.reuse, R36, R148 ;  /* 0x000000241c4c723c */ /* 0x040ff00000001894 */
[----:B------:R-:W-:Y:S01]  /*2f70*/  HMMA.16816.F32 R28, R28, R38, R152 ;  /* 0x000000261c1c723c */ /* 0x000fe20000001898 */
[----:B------:R1:W1:Y:S02]  /*2f80*/  MUFU.TANH R116, R0 ;  /* 0x0000000000747308 */ /* 0x0002640000002400 */
[----:B-1----:R-:W-:-:S06]  /*2f90*/  FMUL.FTZ R0, R88, c[0x0][0x320] ;  /* 0x0000c80058007a20 */ /* 0x002fcc0000410000 */
[----:B------:R1:W1:Y:S01]  /*2fa0*/  MUFU.TANH R92, R0 ;  /* 0x00000000005c7308 */ /* 0x0002620000002400 */
        /* <DEDUP_REMOVED lines=8> */
[----:B------:R1:W1:Y:S02]  /*3030*/  MUFU.TANH R89, R0 ;  /* 0x0000000000597308 */ /* 0x0002640000002400 */
[----:B-1----:R-:W-:-:S06]  /*3040*/  FMUL.FTZ R0, R91, c[0x0][0x320] ;  /* 0x0000c8005b007a20 */ /* 0x002fcc0000410000 */
        /* <DEDUP_REMOVED lines=8> */
[----:B------:R1:W1:Y:S02]  /*30d0*/  MUFU.TANH R104, R0 ;  /* 0x0000000000687308 */ /* 0x0002640000002400 */
[----:B-1----:R-:W-:Y:S02]  /*30e0*/  FMUL.FTZ R0, R83, c[0x0][0x320] ;  /* 0x0000c80053007a20 */ /* 0x002fe40000410000 */
[----:B------:R-:W-:Y:S08]  /*30f0*/  HMMA.16816.F32 R80, R8, R54, R48 ;  /* 0x000000360850723c */ /* 0x000ff00000001830 */
[C---:B------:R-:W-:Y:S08]  /*3100*/  HMMA.16816.F32 R48, R16.reuse, R44, R60 ;  /* 0x0000002c1030723c */ /* 0x040ff0000000183c */
[----:B------:R-:W-:Y:S01]  /*3110*/  HMMA.16816.F32 R16, R16, R46, R24 ;  /* 0x0000002e1010723c */ /* 0x000fe20000001818 */
[----:B------:R1:W1:Y:S07]  /*3120*/  MUFU.TANH R101, R0 ;  /* 0x0000000000657308 */ /* 0x00026e0000002400 */
[----:B------:R-:W-:Y:S08]  /*3130*/  HMMA.16816.F32 R72, R4, R54, R72 ;  /* 0x000000360448723c */ /* 0x000ff00000001848 */
[----:B------:R-:W-:Y:S01]  /*3140*/  HMMA.16816.F32 R48, R8, R32, R48 ;  /* 0x000000200830723c */ /* 0x000fe20000001830 */
[----:B-1----:R-:W-:-:S07]  /*3150*/  FMUL.FTZ R0, R84, c[0x0][0x320] ;  /* 0x0000c80054007a20 */ /* 0x002fce0000410000 */
[----:B------:R-:W-:Y:S08]  /*3160*/  HMMA.16816.F32 R20, R4, R32, R36 ;  /* 0x000000200414723c */ /* 0x000ff00000001824 */
[-C--:B------:R-:W-:Y:S08]  /*3170*/  HMMA.16816.F32 R8, R8, R34.reuse, R16 ;  /* 0x000000220808723c */ /* 0x080ff00000001810 */
[----:B------:R-:W-:Y:S01]  /*3180*/  HMMA.16816.F32 R4, R4, R34, R12 ;  /* 0x000000220404723c */ /* 0x000fe2000000180c */
[----:B------:R1:W1:Y:S01]  /*3190*/  MUFU.TANH R43, R0 ;  /* 0x00000000002b7308 */ /* 0x0002620000002400 */
[----:B------:R-:W-:-:S02]  /*31a0*/  FMUL.FTZ R81, R81, c[0x0][0x320] ;  /* 0x0000c80051517a20 */ /* 0x000fc40000410000 */
[----:B------:R-:W-:Y:S02]  /*31b0*/  FMUL.FTZ R82, R82, c[0x0][0x320] ;  /* 0x0000c80052527a20 */ /* 0x000fe40000410000 */
[----:B-1----:R-:W-:-:S04]  /*31c0*/  FMUL.FTZ R0, R85, c[0x0][0x320] ;  /* 0x0000c80055007a20 */ /* 0x002fc80000410000 */
[----:B------:R1:W1:Y:S01]  /*31d0*/  MUFU.TANH R41, R0 ;  /* 0x0000000000297308 */ /* 0x0002620000002400 */
[----:B------:R-:W-:Y:S02]  /*31e0*/  FMUL.FTZ R83, R83, c[0x0][0x320] ;  /* 0x0000c80053537a20 */ /* 0x000fe40000410000 */
[----:B------:R-:W-:Y:S02]  /*31f0*/  FMUL.FTZ R72, R72, c[0x0][0x320] ;  /* 0x0000c80048487a20 */ /* 0x000fe40000410000 */
[----:B------:R-:W-:Y:S02]  /*3200*/  FMUL.FTZ R73, R73, c[0x0][0x320] ;  /* 0x0000c80049497a20 */ /* 0x000fe40000410000 */
[----:B------:R-:W-:Y:S02]  /*3210*/  FMUL.FTZ R74, R74, c[0x0][0x320] ;  /* 0x0000c8004a4a7a20 */ /* 0x000fe40000410000 */
[----:B-1----:R-:W-:-:S04]  /*3220*/  FMUL.FTZ R0, R86, c[0x0][0x320] ;  /* 0x0000c80056007a20 */ /* 0x002fc80000410000 */
[----:B------:R1:W1:Y:S01]  /*3230*/  MUFU.TANH R52, R0 ;  /* 0x0000000000347308 */ /* 0x0002620000002400 */
[----:B------:R-:W-:Y:S02]  /*3240*/  FMUL.FTZ R75, R75, c[0x0][0x320] ;  /* 0x0000c8004b4b7a20 */ /* 0x000fe40000410000 */
[----:B------:R-:W-:Y:S02]  /*3250*/  FMUL.FTZ R48, R48, c[0x0][0x320] ;  /* 0x0000c80030307a20 */ /* 0x000fe40000410000 */
[----:B------:R-:W-:Y:S02]  /*3260*/  FMUL.FTZ R49, R49, c[0x0][0x320] ;  /* 0x0000c80031317a20 */ /* 0x000fe40000410000 */
[----:B------:R-:W-:Y:S02]  /*3270*/  FMUL.FTZ R50, R50, c[0x0][0x320] ;  /* 0x0000c80032327a20 */ /* 0x000fe40000410000 */
[----:B------:R-:W-:Y:S02]  /*3280*/  FMUL.FTZ R51, R51, c[0x0][0x320] ;  /* 0x0000c80033337a20 */ /* 0x000fe40000410000 */
[----:B------:R-:W-:-:S02]  /*3290*/  FMUL.FTZ R20, R20, c[0x0][0x320] ;  /* 0x0000c80014147a20 */ /* 0x000fc40000410000 */
[----:B------:R-:W-:Y:S02]  /*32a0*/  FMUL.FTZ R21, R21, c[0x0][0x320] ;  /* 0x0000c80015157a20 */ /* 0x000fe40000410000 */
[----:B-1----:R-:W-:Y:S02]  /*32b0*/  FMUL.FTZ R0, R87, c[0x0][0x320] ;  /* 0x0000c80057007a20 */ /* 0x002fe40000410000 */
[----:B------:R-:W-:Y:S02]  /*32c0*/  FMUL.FTZ R22, R22, c[0x0][0x320] ;  /* 0x0000c80016167a20 */ /* 0x000fe40000410000 */
[----:B------:R1:W1:Y:S01]  /*32d0*/  MUFU.TANH R42, R0 ;  /* 0x00000000002a7308 */ /* 0x0002620000002400 */
[----:B------:R-:W-:Y:S02]  /*32e0*/  FMUL.FTZ R23, R23, c[0x0][0x320] ;  /* 0x0000c80017177a20 */ /* 0x000fe40000410000 */
[----:B------:R-:W-:Y:S02]  /*32f0*/  FMUL.FTZ R8, R8, c[0x0][0x320] ;  /* 0x0000c80008087a20 */ /* 0x000fe40000410000 */
[----:B------:R-:W-:-:S02]  /*3300*/  FMUL.FTZ R9, R9, c[0x0][0x320] ;  /* 0x0000c80009097a20 */ /* 0x000fc40000410000 */
[----:B------:R-:W-:Y:S02]  /*3310*/  FMUL.FTZ R10, R10, c[0x0][0x320] ;  /* 0x0000c8000a0a7a20 */ /* 0x000fe40000410000 */
[----:B------:R-:W-:Y:S02]  /*3320*/  FMUL.FTZ R11, R11, c[0x0][0x320] ;  /* 0x0000c8000b0b7a20 */ /* 0x000fe40000410000 */
[----:B------:R-:W-:Y:S02]  /*3330*/  FMUL.FTZ R4, R4, c[0x0][0x320] ;  /* 0x0000c80004047a20 */ /* 0x000fe40000410000 */
[----:B------:R-:W-:Y:S02]  /*3340*/  FMUL.FTZ R5, R5, c[0x0][0x320] ;  /* 0x0000c80005057a20 */ /* 0x000fe40000410000 */
[----:B------:R-:W-:Y:S02]  /*3350*/  FMUL.FTZ R6, R6, c[0x0][0x320] ;  /* 0x0000c80006067a20 */ /* 0x000fe40000410000 */
[----:B-1----:R-:W-:-:S02]  /*3360*/  FMUL.FTZ R0, R80, c[0x0][0x320] ;  /* 0x0000c80050007a20 */ /* 0x002fc40000410000 */
[----:B------:R-:W-:Y:S01]  /*3370*/  FMUL.FTZ R7, R7, c[0x0][0x320] ;  /* 0x0000c80007077a20 */ /* 0x000fe20000410000 */
[----:B------:R-:W1:Y:S08]  /*3380*/  MUFU.TANH R81, R81 ;  /* 0x0000005100517308 */ /* 0x000e700000002400 */
[----:B------:R1:W1:Y:S08]  /*3390*/  MUFU.TANH R53, R0 ;  /* 0x0000000000357308 */ /* 0x0002700000002400 */
[----:B------:R-:W1:Y:S08]  /*33a0*/  MUFU.TANH R82, R82 ;  /* 0x0000005200527308 */ /* 0x000e700000002400 */
        /* <DEDUP_REMOVED lines=11> */
[----:B------:R1:W1:Y:S08]  /*3460*/  MUFU.TANH R28, R22 ;  /* 0x00000016001c7308 */ /* 0x0002700000002400 */
        /* <DEDUP_REMOVED lines=8> */
[----:B------:R1:W1:Y:S01]  /*34f0*/  MUFU.TANH R16, R7 ;  /* 0x0000000700107308 */ /* 0x0002620000002400 */
[----:B------:R-:W-:Y:S01]  /*3500*/  BSSY B0, `(.L_x_550) ;  /* 0x000001a000007945 */ /* 0x000fe20003800000 */
[----:B------:R-:W-:Y:S06]  /*3510*/  BAR.SYNC.DEFER_BLOCKING 0x0 ;  /* 0x0000000000007b1d */ /* 0x000fec0000010000 */
[----:B------:R-:W-:Y:S05]  /*3520*/  @!P0 BRA `(.L_x_551) ;  /* 0x0000017000008947 */ /* 0x000fea0003800000 */
[----:B-1234-:R-:W-:Y:S01]  /*3530*/  IADD3 R0, R180, -0x2, RZ ;  /* 0xfffffffeb4007810 */ /* 0x01efe20007ffe0ff */
[----:B------:R-:W-:-:S03]  /*3540*/  IMAD.MOV.U32 R6, RZ, RZ, c[0x0][0x1e4] ;  /* 0x00007900ff067624 */ /* 0x000fc600078e00ff */
[----:B------:R-:W-:Y:S01]  /*3550*/  SHF.R.S32.HI R2, RZ, 0x1f, R0 ;  /* 0x0000001fff027819 */ /* 0x000fe20000011400 */
[----:B------:R-:W-:-:S04]  /*3560*/  IMAD.WIDE.U32 R4, R0, c[0x0][0x1e0], RZ ;  /* 0x0000780000047a25 */ /* 0x000fc800078e00ff */
[----:B------:R-:W-:-:S04]  /*3570*/  IMAD R2, R2, c[0x0][0x1e0], RZ ;  /* 0x0000780002027a24 */ /* 0x000fc800078e02ff */
[----:B------:R-:W-:Y:S01]  /*3580*/  IMAD R2, R0, c[0x0][0x1e4], R2 ;  /* 0x0000790000027a24 */ /* 0x000fe200078e0202 */
[----:B------:R-:W-:-:S03]  /*3590*/  LEA R0, P0, R4, R162, 0x6 ;  /* 0x000000a204007211 */ /* 0x000fc600078030ff */
[----:B------:R-:W-:Y:S01]  /*35a0*/  IMAD.IADD R3, R5, 0x1, R2 ;  /* 0x0000000105037824 */ /* 0x000fe200078e0202 */
[----:B------:R-:W-:Y:S01]  /*35b0*/  LEA R2, P1, R0, c[0x0][0x1c8], 0x1 ;  /* 0x0000720000027a11 */ /* 0x000fe200078208ff */
[----:B------:R-:W-:-:S03]  /*35c0*/  IMAD.MOV.U32 R5, RZ, RZ, c[0x0][0x1e0] ;  /* 0x00007800ff057624 */ /* 0x000fc600078e00ff */
[----:B------:R-:W-:Y:S02]  /*35d0*/  LEA.HI.X R3, R4, R161, R3, 0x6, P0 ;  /* 0x000000a104037211 */ /* 0x000fe400000f3403 */
[----:B------:R-:W-:Y:S02]  /*35e0*/  LEA R4, P0, R5, R2, 0x6 ;  /* 0x0000000205047211 */ /* 0x000fe400078030ff */
[----:B------:R-:W-:-:S04]  /*35f0*/  LEA.HI.X R3, R0, c[0x0][0x1cc], R3, 0x1, P1 ;  /* 0x0000730000037a11 */ /* 0x000fc800008f0c03 */
[----:B------:R-:W-:Y:S01]  /*3600*/  LEA.HI.X R5, R5, R3, R6, 0x6, P0 ;  /* 0x0000000305057211 */ /* 0x000fe200000f3406 */
[----:B------:R-:W-:Y:S01]  /*3610*/  @!PT LDS RZ, [RZ] ;  /* 0x00000000fffff984 */ /* 0x000fe20000000800 */
[----:B------:R-:W-:Y:S01]  /*3620*/  @!PT LDS RZ, [RZ] ;  /* 0x00000000fffff984 */ /* 0x000fe20000000800 */
[----:B------:R-:W-:Y:S01]  /*3630*/  @!PT LDS RZ, [RZ] ;  /* 0x00000000fffff984 */ /* 0x000fe20000000800 */
[----:B------:R1:W-:Y:S04]  /*3640*/  LDGSTS.E.BYPASS.LTC128B.128 [R145+0x3100], [R2.64], !P5 ;  /* 0x0310000002917fae */ /* 0x0003e8000e901d46 */
[----:B------:R1:W-:Y:S04]  /*3650*/  LDGSTS.E.BYPASS.LTC128B.128 [R145+0x4100], [R2.64+0x40], !P4 ;  /* 0x0410004002917fae */ /* 0x0003e8000e101d46 */
[----:B------:R1:W-:Y:S04]  /*3660*/  LDGSTS.E.BYPASS.LTC128B.128 [R145+0x5100], [R2.64+0x80], !P3 ;  /* 0x0510008002917fae */ /* 0x0003e8000d901d46 */
[----:B------:R1:W-:Y:S04]  /*3670*/  LDGSTS.E.BYPASS.LTC128B.128 [R145+0x3900], [R4.64], !P5 ;  /* 0x0390000004917fae */ /* 0x0003e8000e901d46 */
[----:B------:R1:W-:Y:S04]  /*3680*/  LDGSTS.E.BYPASS.LTC128B.128 [R145+0x4900], [R4.64+0x40], !P4 ;  /* 0x0490004004917fae */ /* 0x0003e8000e101d46 */
[----:B------:R1:W-:Y:S02]  /*3690*/  LDGSTS.E.BYPASS.LTC128B.128 [R145+0x5900], [R4.64+0x80], !P3 ;  /* 0x0590008004917fae */ /* 0x0003e4000d901d46 */
.L_x_551:
[----:B--234-:R-:W-:Y:S05]  /*36a0*/  BSYNC B0 ;  /* 0x0000000000007941 */ /* 0x01cfea0003800000 */
.L_x_550:
[----:B-1----:R-:W2:Y:S04]  /*36b0*/  LDL R0, [R1+0x58] ;  /* 0x0000580001007983 */ /* 0x002ea80000100800 */
[----:B------:R-:W2:Y:S04]  /*36c0*/  LDL R182, [R1+0x48] ;  /* 0x0000480001b67983 */ /* 0x000ea80000100800 */
[----:B------:R-:W3:Y:S01]  /*36d0*/  LDL R5, [R1+0x54] ;  /* 0x0000540001057983 */ /* 0x000ee20000100800 */
[----:B------:R-:W-:-:S03]  /*36e0*/  IMAD R4, R40, R160, 0x1 ;  /* 0x0000000128047424 */ /* 0x000fc600078e02a0 */
[----:B------:R-:W-:Y:S04]  /*36f0*/  LDSM.16.MT88.4 R68, [R205] ;  /* 0x00000000cd44783b */ /* 0x000fe80000004200 */
[----:B------:R-:W-:Y:S04]  /*3700*/  LDSM.16.MT88.4 R84, [R206] ;  /* 0x00000000ce54783b */ /* 0x000fe80000004200 */
[----:B------:R-:W-:Y:S04]  /*3710*/  LDSM.16.MT88.4 R120, [R206+0x1000] ;  /* 0x00100000ce78783b */ /* 0x000fe80000004200 */
[----:B------:R-:W-:Y:S04]  /*3720*/  LDSM.16.MT88.4 R128, [R206+0x2000] ;  /* 0x00200000ce80783b */ /* 0x000fe80000004200 */
[----:B------:R-:W-:Y:S04]  /*3730*/  LDSM.16.MT88.4 R44, [R205+0x400] ;  /* 0x00040000cd2c783b */ /* 0x000fe80000004200 */
[----:B------:R-:W-:Y:S04]  /*3740*/  LDSM.16.MT88.4 R56, [R206+0x1400] ;  /* 0x00140000ce38783b */ /* 0x000fe80000004200 */
[----:B------:R-:W-:Y:S04]  /*3750*/  LDSM.16.MT88.4 R60, [R205+0x2400] ;  /* 0x00240000cd3c783b */ /* 0x000fe80000004200 */
[----:B------:R-:W0:Y:S01]  /*3760*/  LDGDEPBAR ;  /* 0x00000000000079af */ /* 0x000e220000000000 */
[----:B--2---:R-:W-:-:S04]  /*3770*/  IMAD.IADD R3, R0, 0x1, R182 ;  /* 0x0000000100037824 */ /* 0x004fc800078e02b6 */
[----:B------:R-:W-:-:S05]  /*3780*/  @P2 IMAD.HI.U32 R0, R3, c[0x0][0x2c8], RZ ;  /* 0x0000b20003002a27 */ /* 0x000fca00078e00ff */
[----:B------:R-:W-:-:S05]  /*3790*/  @P2 SHF.R.U32.HI R3, RZ, c[0x0][0x2cc], R0 ;  /* 0x0000b300ff032a19 */ /* 0x000fca0000011600 */
[----:B------:R-:W1:Y:S01]  /*37a0*/  SHFL.IDX PT, R2, R3, 0x2, 0x1c1f ;  /* 0x005c1f0003027f89 */ /* 0x000e6200000e0000 */
[----:B---3--:R-:W-:-:S04]  /*37b0*/  IADD3 R4, -R5, c[0x0][0x1d0], R4 ;  /* 0x0000740005047a10 */ /* 0x008fc80007ffe104 */
[----:B------:R-:W-:Y:S01]  /*37c0*/  IADD3 R4, R4, -c[0x0][0x168], RZ ;  /* 0x80005a0004047a10 */ /* 0x000fe20007ffe0ff */
[----:B------:R-:W-:Y:S01]  /*37d0*/  IMAD.IADD R5, R144, 0x1, -R5 ;  /* 0x0000000190057824 */ /* 0x000fe200078e0a05 */
[----:B------:R-:W2:Y:S03]  /*37e0*/  SHFL.IDX PT, R0, R3, 0x3, 0x1c1f ;  /* 0x007c1f0003007f89 */ /* 0x000ea600000e0000 */
[----:B-1----:R-:W-:-:S05]  /*37f0*/  IMAD.IADD R2, R4, 0x1, R2 ;  /* 0x0000000104027824 */ /* 0x002fca00078e0202 */
[----:B------:R-:W-:-:S04]  /*3800*/  IMNMX R2, R5, R2, PT ;  /* 0x0000000205027217 */ /* 0x000fc80003800200 */
[C---:B------:R-:W-:Y:S02]  /*3810*/  ISETP.GT.AND P6, PT, R2.reuse, RZ, PT ;  /* 0x000000ff0200720c */ /* 0x040fe40003fc4270 */
[----:B------:R-:W-:Y:S02]  /*3820*/  ISETP.GT.AND P1, PT, R2, 0x8, PT ;  /* 0x000000080200780c */ /* 0x000fe40003f24270 */
[----:B------:R-:W-:Y:S02]  /*3830*/  FSEL R8, R124, -INF , P6 ;  /* 0xff8000007c087808 */ /* 0x000fe40003000000 */
[----:B------:R-:W-:Y:S02]  /*3840*/  ISETP.GT.AND P6, PT, R2, 0x9, PT ;  /* 0x000000090200780c */ /* 0x000fe40003fc4270 */
[----:B------:R-:W-:Y:S02]  /*3850*/  FSEL R10, R106, -INF , P1 ;  /* 0xff8000006a0a7808 */ /* 0x000fe40000800000 */
[----:B------:R-:W-:-:S02]  /*3860*/  ISETP.GT.AND P1, PT, R2, 0x11, PT ;  /* 0x000000110200780c */ /* 0x000fc40003f24270 */
[----:B------:R-:W-:Y:S02]  /*3870*/  FSEL R11, R103, -INF , P6 ;  /* 0xff800000670b7808 */ /* 0x000fe40003000000 */
[C---:B------:R-:W-:Y:S02]  /*3880*/  ISETP.GT.AND P0, PT, R2.reuse, 0x1, PT ;  /* 0x000000010200780c */ /* 0x040fe40003f04270 */
[----:B------:R-:W-:Y:S02]  /*3890*/  ISETP.GT.AND P6, PT, R2, 0x18, PT ;  /* 0x000000180200780c */ /* 0x000fe40003fc4270 */
[----:B------:R-:W-:Y:S02]  /*38a0*/  FSEL R22, R94, -INF , P1 ;  /* 0xff8000005e167808 */ /* 0x000fe40000800000 */
[----:B------:R-:W-:Y:S02]  /*38b0*/  FSEL R9, R117, -INF , P0 ;  /* 0xff80000075097808 */ /* 0x000fe40000000000 */
[----:B------:R-:W-:-:S02]  /*38c0*/  ISETP.GT.AND P1, PT, R2, 0x20, PT ;  /* 0x000000200200780c */ /* 0x000fc40003f24270 */
[----:B------:R-:W-:Y:S01]  /*38d0*/  FSEL R23, R92, -INF , P6 ;  /* 0xff8000005c177808 */ /* 0x000fe20003000000 */
[----:B--2---:R-:W-:Y:S01]  /*38e0*/  IMAD.IADD R0, R4, 0x1, R0 ;  /* 0x0000000104007824 */ /* 0x004fe200078e0200 */
[C---:B------:R-:W-:Y:S02]  /*38f0*/  ISETP.GT.AND P0, PT, R2.reuse, 0x10, PT ;  /* 0x000000100200780c */ /* 0x040fe40003f04270 */
[----:B------:R-:W-:Y:S02]  /*3900*/  ISETP.GT.AND P6, PT, R2, 0x21, PT ;  /* 0x000000210200780c */ /* 0x000fe40003fc4270 */
[----:B------:R-:W-:Y:S02]  /*3910*/  FSEL R137, R43, -INF , P1 ;  /* 0xff8000002b897808 */ /* 0x000fe40000800000 */
[----:B------:R-:W-:Y:S02]  /*3920*/  FSEL R18, R98, -INF , P0 ;  /* 0xff80000062127808 */ /* 0x000fe40000000000 */
[----:B------:R-:W-:-:S02]  /*3930*/  ISETP.GT.AND P1, PT, R2, 0x29, PT ;  /* 0x000000290200780c */ /* 0x000fc40003f24270 */
[----:B------:R-:W-:Y:S02]  /*3940*/  FSEL R135, R41, -INF , P6 ;  /* 0xff80000029877808 */ /* 0x000fe40003000000 */
[C---:B------:R-:W-:Y:S02]  /*3950*/  ISETP.GT.AND P0, PT, R2.reuse, 0x19, PT ;  /* 0x000000190200780c */ /* 0x040fe40003f04270 */
[----:B------:R-:W-:Y:S02]  /*3960*/  ISETP.GT.AND P6, PT, R2, 0x30, PT ;  /* 0x000000300200780c */ /* 0x000fe40003fc4270 */
[----:B------:R-:W-:Y:S02]  /*3970*/  IMNMX R0, R5, R0, PT ;  /* 0x0000000005007217 */ /* 0x000fe40003800200 */
[----:B------:R-:W-:Y:S02]  /*3980*/  FSEL R140, R73, -INF , P1 ;  /* 0xff800000498c7808 */ /* 0x000fe40000800000 */
[----:B------:R-:W-:-:S02]  /*3990*/  FSEL R24, R88, -INF , P0 ;  /* 0xff80000058187808 */ /* 0x000fc40000000000 */
[----:B------:R-:W-:Y:S02]  /*39a0*/  ISETP.GT.AND P1, PT, R2, 0x38, PT ;  /* 0x000000380200780c */ /* 0x000fe40003f24270 */
[----:B------:R-:W-:Y:S02]  /*39b0*/  FSEL R232, R20, -INF , P6 ;  /* 0xff80000014e87808 */ /* 0x000fe40003000000 */
[----:B------:R-:W-:Y:S02]  /*39c0*/  ISETP.GT.AND P0, PT, R2, 0x28, PT ;  /* 0x000000280200780c */ /* 0x000fe40003f04270 */
[----:B------:R-:W-:Y:S02]  /*39d0*/  ISETP.GT.AND P6, PT, R0, RZ, PT ;  /* 0x000000ff0000720c */ /* 0x000fe40003fc4270 */
[----:B------:R-:W-:Y:S02]  /*39e0*/  FSEL R235, R12, -INF , P1 ;  /* 0xff8000000ceb7808 */ /* 0x000fe40000800000 */
[----:B------:R-:W-:-:S02]  /*39f0*/  FSEL R139, R72, -INF , P0 ;  /* 0xff800000488b7808 */ /* 0x000fc40000000000 */
[----:B------:R-:W-:Y:S02]  /*3a00*/  FSEL R12, R119, -INF , P6 ;  /* 0xff800000770c7808 */ /* 0x000fe40003000000 */
[C---:B------:R-:W-:Y:S02]  /*3a10*/  ISETP.GT.AND P0, PT, R2.reuse, 0x31, PT ;  /* 0x000000310200780c */ /* 0x040fe40003f04270 */
[----:B------:R-:W-:Y:S02]  /*3a20*/  ISETP.GT.AND P6, PT, R2, 0x39, PT ;  /* 0x000000390200780c */ /* 0x000fe40003fc4270 */
[----:B------:R-:W-:-:S04]  /*3a30*/  FMNMX.FTZ R2, R8, R9, !PT ;  /* 0x0000000908027209 */ /* 0x000fc80007810000 */
[----:B------:R-:W-:-:S04]  /*3a40*/  FMNMX.FTZ R2, R10, R2, !PT ;  /* 0x000000020a027209 */ /* 0x000fc80007810000 */
[----:B------:R-:W-:Y:S02]  /*3a50*/  FMNMX.FTZ R2, R11, R2, !PT ;  /* 0x000000020b027209 */ /* 0x000fe40007810000 */
[----:B------:R-:W-:Y:S02]  /*3a60*/  FSEL R233, R21, -INF , P0 ;  /* 0xff80000015e97808 */ /* 0x000fe40000000000 */
[----:B------:R-:W-:Y:S02]  /*3a70*/  ISETP.GT.AND P0, PT, R0, 0x1, PT ;  /* 0x000000010000780c */ /* 0x000fe40003f04270 */
[----:B------:R-:W-:Y:S02]  /*3a80*/  FMNMX.FTZ R2, R18, R2, !PT ;  /* 0x0000000212027209 */ /* 0x000fe40007810000 */
[----:B------:R-:W-:Y:S02]  /*3a90*/  ISETP.GT.AND P1, PT, R0, 0x8, PT ;  /* 0x000000080000780c */ /* 0x000fe40003f24270 */
[----:B------:R-:W-:-:S02]  /*3aa0*/  FSEL R13, R118, -INF , P0 ;  /* 0xff800000760d7808 */ /* 0x000fc40000000000 */
[----:B------:R-:W-:Y:S02]  /*3ab0*/  FMNMX.FTZ R2, R22, R2, !PT ;  /* 0x0000000216027209 */ /* 0x000fe40007810000 */
[----:B------:R-:W-:Y:S02]  /*3ac0*/  ISETP.GT.AND P0, PT, R0, 0x9, PT ;  /* 0x000000090000780c */ /* 0x000fe40003f04270 */
[----:B------:R-:W-:Y:S02]  /*3ad0*/  FSEL R14, R105, -INF , P1 ;  /* 0xff800000690e7808 */ /* 0x000fe40000800000 */
[----:B------:R-:W-:Y:S02]  /*3ae0*/  FMNMX.FTZ R6, R12, R13, !PT ;  /* 0x0000000d0c067209 */ /* 0x000fe40007810000 */
[----:B------:R-:W-:Y:S02]  /*3af0*/  FMNMX.FTZ R2, R23, R2, !PT ;  /* 0x0000000217027209 */ /* 0x000fe40007810000 */
[----:B------:R-:W-:-:S02]  /*3b00*/  ISETP.GT.AND P1, PT, R0, 0x10, PT ;  /* 0x000000100000780c */ /* 0x000fc40003f24270 */
[----:B------:R-:W-:Y:S02]  /*3b10*/  FSEL R15, R102, -INF , P0 ;  /* 0xff800000660f7808 */ /* 0x000fe40000000000 */
[----:B------:R-:W-:Y:S02]  /*3b20*/  FMNMX.FTZ R6, R14, R6, !PT ;  /* 0x000000060e067209 */ /* 0x000fe40007810000 */
[----:B------:R-:W-:Y:S02]  /*3b30*/  FMNMX.FTZ R2, R24, R2, !PT ;  /* 0x0000000218027209 */ /* 0x000fe40007810000 */
[----:B------:R-:W-:Y:S02]  /*3b40*/  ISETP.GT.AND P0, PT, R0, 0x11, PT ;  /* 0x000000110000780c */ /* 0x000fe40003f04270 */
[----:B------:R-:W-:Y:S02]  /*3b50*/  FSEL R20, R97, -INF , P1 ;  /* 0xff80000061147808 */ /* 0x000fe40000800000 */
[----:B------:R-:W-:-:S02]  /*3b60*/  FMNMX.FTZ R6, R15, R6, !PT ;  /* 0x000000060f067209 */ /* 0x000fc40007810000 */
        /* <DEDUP_REMOVED lines=24> */
[----:B------:R-:W-:Y:S02]  /*3cf0*/  FSEL R197, R25, -INF , P6 ;  /* 0xff80000019c57808 */ /* 0x000fe40003000000 */
[----:B------:R-:W-:Y:S02]  /*3d00*/  FMNMX.FTZ R103, R235, R103, !PT ;  /* 0x00000067eb677209 */ /* 0x000fe40007810000 */
[----:B------:R-:W-:Y:S02]  /*3d10*/  ISETP.GT.AND P1, PT, R0, 0x30, PT ;  /* 0x000000300000780c */ /* 0x000fe40003f24270 */
[----:B------:R-:W-:Y:S02]  /*3d20*/  FSEL R142, R75, -INF , P0 ;  /* 0xff8000004b8e7808 */ /* 0x000fe40000000000 */
[----:B------:R-:W-:Y:S01]  /*3d30*/  FMNMX.FTZ R6, R138, R6, !PT ;  /* 0x000000068a067209 */ /* 0x000fe20007810000 */
[----:B------:R-:W-:Y:S01]  /*3d40*/  SHFL.IDX PT, R7, R3, RZ, 0x1c1f ;  /* 0x001c1fff03077589 */ /* 0x000fe200000e0000 */
[----:B------:R-:W-:-:S02]  /*3d50*/  FMNMX.FTZ R103, R197, R103, !PT ;  /* 0x00000067c5677209 */ /* 0x000fc40007810000 */
[----:B------:R-:W-:Y:S01]  /*3d60*/  ISETP.GT.AND P0, PT, R0, 0x31, PT ;  /* 0x000000310000780c */ /* 0x000fe20003f04270 */
[----:B------:R-:W-:Y:S01]  /*3d70*/  SHFL.IDX PT, R2, R3, 0x1, 0x1c1f ;  /* 0x003c1f0003027f89 */ /* 0x000fe200000e0000 */
[----:B------:R-:W-:Y:S02]  /*3d80*/  FSEL R225, R28, -INF , P1 ;  /* 0xff8000001ce17808 */ /* 0x000fe40000800000 */
[----:B------:R-:W-:Y:S01]  /*3d90*/  FMNMX.FTZ R6, R142, R6, !PT ;  /* 0x000000068e067209 */ /* 0x000fe20007810000 */
[----:B------:R-:W1:Y:S01]  /*3da0*/  SHFL.BFLY PT, R3, R103, 0x2, 0x1f ;  /* 0x0c401f0067037f89 */ /* 0x000e6200000e0000 */
[----:B------:R-:W-:Y:S02]  /*3db0*/  FSEL R227, R27, -INF , P0 ;  /* 0xff8000001be37808 */ /* 0x000fe40000000000 */
[C---:B------:R-:W-:Y:S01]  /*3dc0*/  ISETP.GT.AND P1, PT, R0.reuse, 0x38, PT ;  /* 0x000000380000780c */ /* 0x040fe20003f24270 */
[----:B------:R-:W-:Y:S01]  /*3dd0*/  LDSM.16.MT88.4 R72, [R206+0x2400] ;  /* 0x00240000ce48783b */ /* 0x000fe20000004200 */
[----:B------:R-:W-:-:S02]  /*3de0*/  ISETP.GT.AND P0, PT, R0, 0x39, PT ;  /* 0x000000390000780c */ /* 0x000fc40003f04270 */
[----:B------:R-:W-:Y:S02]  /*3df0*/  FMNMX.FTZ R0, R225, R6, !PT ;  /* 0x00000006e1007209 */ /* 0x000fe40007810000 */
[----:B------:R-:W-:Y:S02]  /*3e00*/  FSEL R229, R17, -INF , P1 ;  /* 0xff80000011e57808 */ /* 0x000fe40000800000 */
[----:B------:R-:W-:Y:S02]  /*3e10*/  FMNMX.FTZ R0, R227, R0, !PT ;  /* 0x00000000e3007209 */ /* 0x000fe40007810000 */
[----:B------:R-:W-:Y:S02]  /*3e20*/  FSEL R226, R16, -INF , P0 ;  /* 0xff80000010e27808 */ /* 0x000fe40000000000 */
[----:B------:R-:W-:-:S04]  /*3e30*/  FMNMX.FTZ R0, R229, R0, !PT ;  /* 0x00000000e5007209 */ /* 0x000fc80007810000 */
[----:B------:R-:W-:-:S05]  /*3e40*/  FMNMX.FTZ R102, R226, R0, !PT ;  /* 0x00000000e2667209 */ /* 0x000fca0007810000 */
[----:B------:R-:W2:Y:S01]  /*3e50*/  SHFL.BFLY PT, R6, R102, 0x2, 0x1f ;  /* 0x0c401f0066067f89 */ /* 0x000ea200000e0000 */
[----:B-1----:R-:W-:Y:S01]  /*3e60*/  FMNMX.FTZ R103, R103, R3, !PT ;  /* 0x0000000367677209 */ /* 0x002fe20007810000 */
[----:B------:R-:W-:-:S04]  /*3e70*/  IMAD.IADD R0, R4, 0x1, R7 ;  /* 0x0000000104007824 */ /* 0x000fc800078e0207 */
[----:B------:R-:W1:Y:S01]  /*3e80*/  SHFL.BFLY PT, R3, R103, 0x1, 0x1f ;  /* 0x0c201f0067037f89 */ /* 0x000e6200000e0000 */
[----:B------:R-:W-:-:S04]  /*3e90*/  IMNMX R0, R5, R0, PT ;  /* 0x0000000005007217 */ /* 0x000fc80003800200 */
[----:B------:R-:W-:-:S04]  /*3ea0*/  ISETP.GT.AND P1, PT, R0, 0x1, PT ;  /* 0x000000010000780c */ /* 0x000fc80003f24270 */
[----:B------:R-:W-:Y:S02]  /*3eb0*/  FSEL R17, R127, -INF , P1 ;  /* 0xff8000007f117808 */ /* 0x000fe40000800000 */
[C---:B------:R-:W-:Y:S02]  /*3ec0*/  ISETP.GT.AND P1, PT, R0.reuse, 0x10, PT ;  /* 0x000000100000780c */ /* 0x040fe40003f24270 */
[C---:B------:R-:W-:Y:S02]  /*3ed0*/  ISETP.GT.AND P0, PT, R0.reuse, RZ, PT ;  /* 0x000000ff0000720c */ /* 0x040fe40003f04270 */
[----:B------:R-:W-:Y:S02]  /*3ee0*/  FSEL R42, R109, -INF , P1 ;  /* 0xff8000006d2a7808 */ /* 0x000fe40000800000 */
[----:B------:R-:W-:Y:S02]  /*3ef0*/  ISETP.GT.AND P1, PT, R0, 0x19, PT ;  /* 0x000000190000780c */ /* 0x000fe40003f24270 */
[----:B--2---:R-:W-:-:S02]  /*3f00*/  FMNMX.FTZ R102, R102, R6, !PT ;  /* 0x0000000666667209 */ /* 0x004fc40007810000 */
[----:B------:R-:W-:Y:S01]  /*3f10*/  FSEL R16, R157, -INF , P0 ;  /* 0xff8000009d107808 */ /* 0x000fe20000000000 */
[----:B------:R-:W-:Y:S01]  /*3f20*/  IMAD.IADD R2, R4, 0x1, R2 ;  /* 0x0000000104027824 */ /* 0x000fe200078e0202 */
[C---:B------:R-:W-:Y:S02]  /*3f30*/  ISETP.GT.AND P6, PT, R0.reuse, 0x8, PT ;  /* 0x000000080000780c */ /* 0x040fe40003fc4270 */
[C---:B------:R-:W-:Y:S01]  /*3f40*/  ISETP.GT.AND P0, PT, R0.reuse, 0x9, PT ;  /* 0x000000090000780c */ /* 0x040fe20003f04270 */
[----:B------:R-:W2:Y:S01]  /*3f50*/  SHFL.BFLY PT, R4, R102, 0x1, 0x1f ;  /* 0x0c201f0066047f89 */ /* 0x000ea200000e0000 */
[----:B------:R-:W-:Y:S02]  /*3f60*/  FSEL R97, R99, -INF , P1 ;  /* 0xff80000063617808 */ /* 0x000fe40000800000 */
[----:B------:R-:W-:Y:S02]  /*3f70*/  ISETP.GT.AND P1, PT, R0, 0x28, PT ;  /* 0x000000280000780c */ /* 0x000fe40003f24270 */
[----:B------:R-:W-:-:S02]  /*3f80*/  FSEL R40, R126, -INF , P6 ;  /* 0xff8000007e287808 */ /* 0x000fc40003000000 */
[----:B------:R-:W-:Y:S02]  /*3f90*/  FSEL R41, R125, -INF , P0 ;  /* 0xff8000007d297808 */ /* 0x000fe40000000000 */
[C---:B------:R-:W-:Y:S01]  /*3fa0*/  ISETP.GT.AND P6, PT, R0.reuse, 0x11, PT ;  /* 0x000000110000780c */ /* 0x040fe20003fc4270 */
[----:B------:R-:W-:Y:S01]  /*3fb0*/  LDSM.16.MT88.4 R124, [R205+0x2000] ;  /* 0x00200000cd7c783b */ /* 0x000fe20000004200 */
[C---:B------:R-:W-:Y:S02]  /*3fc0*/  ISETP.GT.AND P0, PT, R0.reuse, 0x18, PT ;  /* 0x000000180000780c */ /* 0x040fe40003f04270 */
[----:B------:R-:W-:Y:S02]  /*3fd0*/  FSEL R141, R53, -INF , P1 ;  /* 0xff800000358d7808 */ /* 0x000fe40000800000 */
[----:B-1----:R-:W-:Y:S01]  /*3fe0*/  FMNMX.FTZ R103, R103, R3, !PT ;  /* 0x0000000367677209 */ /* 0x002fe20007810000 */
[----:B------:R-:W-:Y:S01]  /*3ff0*/  LDSM.16.MT88.4 R52, [R205+0x1400] ;  /* 0x00140000cd34783b */ /* 0x000fe20000004200 */
[----:B------:R-:W-:-:S02]  /*4000*/  ISETP.GT.AND P1, PT, R0, 0x31, PT ;  /* 0x000000310000780c */ /* 0x000fc40003f24270 */
[----:B------:R-:W-:Y:S02]  /*4010*/  FSEL R43, R108, -INF , P6 ;  /* 0xff8000006c2b7808 */ /* 0x000fe40003000000 */
[----:B------:R-:W-:Y:S01]  /*4020*/  FSEL R91, R100, -INF , P0 ;  /* 0xff800000645b7808 */ /* 0x000fe20000000000 */
[----:B------:R-:W-:Y:S01]  /*4030*/  FMUL.FTZ R3, R103, c[0x0][0x2d0] ;  /* 0x0000b40067037a20 */ /* 0x000fe20000410000 */
[C---:B------:R-:W-:Y:S01]  /*4040*/  ISETP.GT.AND P6, PT, R0.reuse, 0x20, PT ;  /* 0x000000200000780c */ /* 0x040fe20003fc4270 */
[----:B------:R-:W-:Y:S01]  /*4050*/  LDSM.16.MT88.4 R108, [R205+0x1000] ;  /* 0x00100000cd6c783b */ /* 0x000fe20000004200 */
[----:B------:R-:W-:Y:S02]  /*4060*/  ISETP.GT.AND P0, PT, R0, 0x21, PT ;  /* 0x000000210000780c */ /* 0x000fe40003f04270 */
[----:B------:R-:W-:Y:S02]  /*4070*/  FSEL R223, R49, -INF , P1 ;  /* 0xff80000031df7808 */ /* 0x000fe40000800000 */
[----:B------:R-:W-:-:S02]  /*4080*/  FSETP.NEU.FTZ.AND P1, PT, R103, -INF , PT ;  /* 0xff8000006700780b */ /* 0x000fc40003f3d000 */
[----:B------:R-:W-:Y:S02]  /*4090*/  FSEL R100, R95, -INF , P6 ;  /* 0xff8000005f647808 */ /* 0x000fe40003000000 */
[----:B------:R-:W-:Y:S02]  /*40a0*/  FSEL R132, R93, -INF , P0 ;  /* 0xff8000005d847808 */ /* 0x000fe40000000000 */
[C---:B------:R-:W-:Y:S02]  /*40b0*/  ISETP.GT.AND P6, PT, R0.reuse, 0x29, PT ;  /* 0x000000290000780c */ /* 0x040fe40003fc4270 */
[----:B------:R-:W-:Y:S02]  /*40c0*/  ISETP.GT.AND P0, PT, R0, 0x30, PT ;  /* 0x000000300000780c */ /* 0x000fe40003f04270 */
[----:B------:R-:W-:Y:S02]  /*40d0*/  FSEL R3, R3, RZ, P1 ;  /* 0x000000ff03037208 */ /* 0x000fe40000800000 */
[----:B------:R-:W-:-:S02]  /*40e0*/  FSEL R143, R81, -INF , P6 ;  /* 0xff800000518f7808 */ /* 0x000fc40003000000 */
[----:B------:R-:W-:Y:S02]  /*40f0*/  FSEL R221, R48, -INF , P0 ;  /* 0xff80000030dd7808 */ /* 0x000fe40000000000 */
[C---:B------:R-:W-:Y:S02]  /*4100*/  ISETP.GT.AND P6, PT, R0.reuse, 0x38, PT ;  /* 0x000000380000780c */ /* 0x040fe40003fc4270 */
[----:B------:R-:W-:Y:S01]  /*4110*/  ISETP.GT.AND P0, PT, R0, 0x39, PT ;  /* 0x000000390000780c */ /* 0x000fe20003f04270 */
[----:B------:R-:W-:Y:S01]  /*4120*/  FFMA.FTZ R0, R8, c[0x0][0x2d0], -R3 ;  /* 0x0000b40008007a23 */ /* 0x000fe20000010803 */
[----:B--2---:R-:W-:-:S03]  /*4130*/  FMNMX.FTZ R102, R102, R4, !PT ;  /* 0x0000000466667209 */ /* 0x004fc60007810000 */
[----:B------:R1:W-:Y:S01]  /*4140*/  MUFU.EX2 R188, R0 ;  /* 0x0000000000bc7308 */ /* 0x0003e20000000800 */
[----:B------:R-:W-:Y:S01]  /*4150*/  FMNMX.FTZ R4, R16, R17, !PT ;  /* 0x0000001110047209 */ /* 0x000fe20007810000 */
[----:B-1----:R-:W-:-:S06]  /*4160*/  FFMA.FTZ R0, R9, c[0x0][0x2d0], -R3 ;  /* 0x0000b40009007a23 */ /* 0x002fcc0000010803 */
[----:B------:R1:W2:Y:S01]  /*4170*/  MUFU.EX2 R183, R0 ;  /* 0x0000000000b77308 */ /* 0x0002a20000000800 */
[----:B------:R-:W-:Y:S01]  /*4180*/  IMNMX R2, R5, R2, PT ;  /* 0x0000000205027217 */ /* 0x000fe20003800200 */
[--C-:B------:R-:W-:Y:S01]  /*4190*/  FFMA.FTZ R5, R11, c[0x0][0x2d0], -R3.reuse ;  /* 0x0000b4000b057a23 */ /* 0x100fe20000010803 */
[----:B------:R-:W-:Y:S02]  /*41a0*/  FSEL R228, R30, -INF , P6 ;  /* 0xff8000001ee47808 */ /* 0x000fe40003000000 */
[----:B-1----:R-:W-:Y:S01]  /*41b0*/  FMNMX.FTZ R0, R40, R4, !PT ;  /* 0x0000000428007209 */ /* 0x002fe20007810000 */
[----:B------:R-:W-:-:S03]  /*41c0*/  FFMA.FTZ R4, R10, c[0x0][0x2d0], -R3 ;  /* 0x0000b4000a047a23 */ /* 0x000fc60000010803 */
[----:B------:R-:W-:Y:S01]  /*41d0*/  FMNMX.FTZ R0, R41, R0, !PT ;  /* 0x0000000029007209 */ /* 0x000fe20007810000 */
[----:B------:R1:W-:Y:S01]  /*41e0*/  MUFU.EX2 R252, R4 ;  /* 0x0000000400fc7308 */ /* 0x0003e20000000800 */
[C---:B------:R-:W-:Y:S02]  /*41f0*/  ISETP.GT.AND P6, PT, R2.reuse, RZ, PT ;  /* 0x000000ff0200720c */ /* 0x040fe40003fc4270 */
[----:B------:R-:W-:Y:S02]  /*4200*/  ISETP.GT.AND P1, PT, R2, 0x1, PT ;  /* 0x000000010200780c */ /* 0x000fe40003f24270 */
[----:B------:R-:W-:-:S03]  /*4210*/  FSEL R230, R29, -INF , P0 ;  /* 0xff8000001de67808 */ /* 0x000fc60000000000 */
[----:B------:R3:W4:Y:S01]  /*4220*/  MUFU.EX2 R181, R5 ;  /* 0x0000000500b57308 */ /* 0x0007220000000800 */
[----:B-1----:R-:W-:-:S04]  /*4230*/  FMNMX.FTZ R4, R42, R0, !PT ;  /* 0x000000002a047209 */ /* 0x002fc80007810000 */
[----:B------:R-:W-:Y:S02]  /*4240*/  FMNMX.FTZ R4, R43, R4, !PT ;  /* 0x000000042b047209 */ /* 0x000fe40007810000 */
[----:B------:R-:W-:Y:S02]  /*4250*/  ISETP.GT.AND P0, PT, R2, 0x8, PT ;  /* 0x000000080200780c */ /* 0x000fe40003f04270 */
[----:B---3--:R-:W-:Y:S02]  /*4260*/  FMNMX.FTZ R5, R91, R4, !PT ;  /* 0x000000045b057209 */ /* 0x008fe40007810000 */
[----:B------:R-:W-:Y:S02]  /*4270*/  FSEL R37, R159, -INF , P6 ;  /* 0xff8000009f257808 */ /* 0x000fe40003000000 */
[----:B------:R-:W-:Y:S02]  /*4280*/  FSEL R36, R158, -INF , P1 ;  /* 0xff8000009e247808 */ /* 0x000fe40000800000 */
[----:B------:R-:W-:-:S02]  /*4290*/  FMNMX.FTZ R5, R97, R5, !PT ;  /* 0x0000000561057209 */ /* 0x000fc40007810000 */
[----:B------:R-:W-:Y:S02]  /*42a0*/  ISETP.GT.AND P6, PT, R2, 0x9, PT ;  /* 0x000000090200780c */ /* 0x000fe40003fc4270 */
[----:B------:R-:W-:Y:S02]  /*42b0*/  FSEL R39, R156, -INF , P0 ;  /* 0xff8000009c277808 */ /* 0x000fe40000000000 */
[----:B------:R-:W-:Y:S02]  /*42c0*/  FMNMX.FTZ R4, R37, R36, !PT ;  /* 0x0000002425047209 */ /* 0x000fe40007810000 */
[----:B------:R-:W-:Y:S02]  /*42d0*/  FMNMX.FTZ R5, R100, R5, !PT ;  /* 0x0000000564057209 */ /* 0x000fe40007810000 */
[----:B------:R-:W-:Y:S02]  /*42e0*/  ISETP.GT.AND P1, PT, R2, 0x10, PT ;  /* 0x000000100200780c */ /* 0x000fe40003f24270 */
[----:B------:R-:W-:-:S02]  /*42f0*/  FSEL R38, R147, -INF , P6 ;  /* 0xff80000093267808 */ /* 0x000fc40003000000 */
[----:B------:R-:W-:Y:S02]  /*4300*/  FMNMX.FTZ R4, R39, R4, !PT ;  /* 0x0000000427047209 */ /* 0x000fe40007810000 */
[----:B------:R-:W-:Y:S02]  /*4310*/  FMNMX.FTZ R5, R132, R5, !PT ;  /* 0x0000000584057209 */ /* 0x000fe40007810000 */
[----:B------:R-:W-:Y:S02]  /*4320*/  ISETP.GT.AND P0, PT, R2, 0x11, PT ;  /* 0x000000110200780c */ /* 0x000fe40003f04270 */
[----:B------:R-:W-:Y:S02]  /*4330*/  FSEL R88, R146, -INF , P1 ;  /* 0xff80000092587808 */ /* 0x000fe40000800000 */
[----:B------:R-:W-:Y:S02]  /*4340*/  FMNMX.FTZ R4, R38, R4, !PT ;  /* 0x0000000426047209 */ /* 0x000fe40007810000 */
[----:B------:R-:W-:-:S02]  /*4350*/  FMNMX.FTZ R5, R141, R5, !PT ;  /* 0x000000058d057209 */ /* 0x000fc40007810000 */
[----:B------:R-:W-:Y:S02]  /*4360*/  ISETP.GT.AND P6, PT, R2, 0x18, PT ;  /* 0x000000180200780c */ /* 0x000fe40003fc4270 */
[----:B------:R-:W-:Y:S02]  /*4370*/  FSEL R90, R136, -INF , P0 ;  /* 0xff800000885a7808 */ /* 0x000fe40000000000 */
[----:B------:R-:W-:Y:S01]  /*4380*/  FMNMX.FTZ R4, R88, R4, !PT ;  /* 0x0000000458047209 */ /* 0x000fe20007810000 */
[C---:B------:R-:W-:Y:S01]  /*4390*/  FMUL.FTZ R0, R102.reuse, c[0x0][0x2d0] ;  /* 0x0000b40066007a20 */ /* 0x040fe20000410000 */
[----:B------:R-:W-:Y:S02]  /*43a0*/  FSETP.NEU.FTZ.AND P0, PT, R102, -INF , PT ;  /* 0xff8000006600780b */ /* 0x000fe40003f1d000 */
[----:B------:R-:W-:Y:S02]  /*43b0*/  FMNMX.FTZ R5, R143, R5, !PT ;  /* 0x000000058f057209 */ /* 0x000fe40007810000 */
[----:B------:R-:W-:-:S02]  /*43c0*/  ISETP.GT.AND P1, PT, R2, 0x19, PT ;  /* 0x000000190200780c */ /* 0x000fc40003f24270 */
[----:B------:R-:W-:Y:S02]  /*43d0*/  FSEL R96, R107, -INF , P6 ;  /* 0xff8000006b607808 */ /* 0x000fe40003000000 */
[----:B------:R-:W-:Y:S02]  /*43e0*/  FMNMX.FTZ R4, R90, R4, !PT ;  /* 0x000000045a047209 */ /* 0x000fe40007810000 */
[----:B------:R-:W-:Y:S02]  /*43f0*/  FSEL R0, R0, RZ, P0 ;  /* 0x000000ff00007208 */ /* 0x000fe40000000000 */
        /* <DEDUP_REMOVED lines=11> */
[----:B------:R-:W-:Y:S02]  /*44b0*/  FMNMX.FTZ R4, R136, R4, !PT ;  /* 0x0000000488047209 */ /* 0x000fe40007810000 */
[----:B------:R-:W-:Y:S02]  /*44c0*/  FMNMX.FTZ R5, R230, R5, !PT ;  /* 0x00000005e6057209 */ /* 0x000fe40007810000 */
[----:B------:R-:W-:Y:S02]  /*44d0*/  ISETP.GT.AND P0, PT, R2, 0x29, PT ;  /* 0x000000290200780c */ /* 0x000fe40003f04270 */
[----:B------:R-:W-:-:S02]  /*44e0*/  FSEL R106, R82, -INF , P1 ;  /* 0xff800000526a7808 */ /* 0x000fc40000800000 */
[----:B------:R-:W-:Y:S01]  /*44f0*/  FMNMX.FTZ R4, R107, R4, !PT ;  /* 0x000000046b047209 */ /* 0x000fe20007810000 */
[----:B------:R-:W-:Y:S01]  /*4500*/  FFMA.FTZ R6, R12, c[0x0][0x2d0], -R0 ;  /* 0x0000b4000c067a23 */ /* 0x000fe20000010800 */
[----:B------:R-:W-:Y:S01]  /*4510*/  ISETP.GT.AND P6, PT, R2, 0x30, PT ;  /* 0x000000300200780c */ /* 0x000fe20003fc4270 */
[----:B------:R-:W1:Y:S01]  /*4520*/  SHFL.BFLY PT, R7, R5, 0x2, 0x1f ;  /* 0x0c401f0005077f89 */ /* 0x000e6200000e0000 */
[----:B------:R-:W-:Y:S02]  /*4530*/  FSEL R101, R83, -INF , P0 ;  /* 0xff80000053657808 */ /* 0x000fe40000000000 */
[----:B------:R-:W-:Y:S01]  /*4540*/  FMNMX.FTZ R4, R106, R4, !PT ;  /* 0x000000046a047209 */ /* 0x000fe20007810000 */
[----:B------:R3:W-:Y:S01]  /*4550*/  MUFU.EX2 R251, R6 ;  /* 0x0000000600fb7308 */ /* 0x0007e20000000800 */
[----:B------:R-:W-:Y:S02]  /*4560*/  ISETP.GT.AND P1, PT, R2, 0x31, PT ;  /* 0x000000310200780c */ /* 0x000fe40003f24270 */
[----:B------:R-:W-:-:S02]  /*4570*/  FSEL R198, R50, -INF , P6 ;  /* 0xff80000032c67808 */ /* 0x000fc40003000000 */
[----:B------:R-:W-:Y:S02]  /*4580*/  FMNMX.FTZ R4, R101, R4, !PT ;  /* 0x0000000465047209 */ /* 0x000fe40007810000 */
[----:B------:R-:W-:Y:S02]  /*4590*/  ISETP.GT.AND P0, PT, R2, 0x38, PT ;  /* 0x000000380200780c */ /* 0x000fe40003f04270 */
[----:B------:R-:W-:Y:S02]  /*45a0*/  FSEL R200, R51, -INF , P1 ;  /* 0xff80000033c87808 */ /* 0x000fe40000800000 */
[----:B------:R-:W-:Y:S01]  /*45b0*/  FMNMX.FTZ R4, R198, R4, !PT ;  /* 0x00000004c6047209 */ /* 0x000fe20007810000 */
[----:B------:R-:W-:Y:S01]  /*45c0*/  LDSM.16.MT88.4 R48, [R206+0x400] ;  /* 0x00040000ce30783b */ /* 0x000fe20000004200 */
[----:B---3--:R-:W-:Y:S01]  /*45d0*/  FFMA.FTZ R6, R13, c[0x0][0x2d0], -R0 ;  /* 0x0000b4000d067a23 */ /* 0x008fe20000010800 */
[----:B------:R-:W-:-:S03]  /*45e0*/  ISETP.GT.AND P1, PT, R2, 0x39, PT ;  /* 0x000000390200780c */ /* 0x000fc60003f24270 */
[----:B------:R3:W5:Y:S01]  /*45f0*/  MUFU.EX2 R250, R6 ;  /* 0x0000000600fa7308 */ /* 0x0007620000000800 */
[----:B------:R-:W-:Y:S02]  /*4600*/  FSEL R222, R31, -INF , P0 ;  /* 0xff8000001fde7808 */ /* 0x000fe40000000000 */
[----:B------:R-:W-:Y:S02]  /*4610*/  FMNMX.FTZ R2, R200, R4, !PT ;  /* 0x00000004c8027209 */ /* 0x000fe40007810000 */
[----:B------:R-:W-:Y:S02]  /*4620*/  FSEL R224, R32, -INF , P1 ;  /* 0xff80000020e07808 */ /* 0x000fe40000800000 */
[----:B------:R-:W-:Y:S01]  /*4630*/  FMNMX.FTZ R2, R222, R2, !PT ;  /* 0x00000002de027209 */ /* 0x000fe20007810000 */
[----:B---3--:R-:W-:-:S04]  /*4640*/  FFMA.FTZ R6, R14, c[0x0][0x2d0], -R0 ;  /* 0x0000b4000e067a23 */ /* 0x008fc80000010800 */
[----:B------:R3:W-:Y:S01]  /*4650*/  MUFU.EX2 R248, R6 ;  /* 0x0000000600f87308 */ /* 0x0007e20000000800 */
[----:B------:R-:W-:Y:S02]  /*4660*/  FMNMX.FTZ R4, R224, R2, !PT ;  /* 0x00000002e0047209 */ /* 0x000fe40007810000 */
[----:B-1----:R-:W-:Y:S01]  /*4670*/  FMNMX.FTZ R2, R5, R7, !PT ;  /* 0x0000000705027209 */ /* 0x002fe20007810000 */
[----:B---3--:R-:W-:-:S04]  /*4680*/  FFMA.FTZ R6, R15, c[0x0][0x2d0], -R0 ;  /* 0x0000b4000f067a23 */ /* 0x008fc80000010800 */
[----:B------:R1:W3:Y:S01]  /*4690*/  MUFU.EX2 R249, R6 ;  /* 0x0000000600f97308 */ /* 0x0002e20000000800 */
[----:B------:R-:W2:Y:S01]  /*46a0*/  SHFL.BFLY PT, R7, R2, 0x1, 0x1f ;  /* 0x0c201f0002077f89 */ /* 0x000ea200000e0000 */
[----:B-1----:R-:W-:-:S06]  /*46b0*/  FFMA.FTZ R6, R18, c[0x0][0x2d0], -R3 ;  /* 0x0000b40012067a23 */ /* 0x002fcc0000010803 */
[----:B------:R1:W-:Y:S02]  /*46c0*/  MUFU.EX2 R244, R6 ;  /* 0x0000000600f47308 */ /* 0x0003e40000000800 */
[----:B-1----:R-:W1:Y:S01]  /*46d0*/  SHFL.BFLY PT, R6, R4, 0x2, 0x1f ;  /* 0x0c401f0004067f89 */ /* 0x002e6200000e0000 */
[----:B------:R-:W-:Y:S01]  /*46e0*/  FFMA.FTZ R5, R22, c[0x0][0x2d0], -R3 ;  /* 0x0000b40016057a23 */ /* 0x000fe20000010803 */
[----:B--2---:R-:W-:-:S04]  /*46f0*/  FMNMX.FTZ R105, R2, R7, !PT ;  /* 0x0000000702697209 */ /* 0x004fc80007810000 */
[----:B------:R2:W1:Y:S01]  /*4700*/  MUFU.EX2 R245, R5 ;  /* 0x0000000500f57308 */ /* 0x0004620000000800 */
[----:B------:R-:W-:Y:S02]  /*4710*/  FFMA.FTZ R2, R21, c[0x0][0x2d0], -R0 ;  /* 0x0000b40015027a23 */ /* 0x000fe40000010800 */
[----:B--2---:R-:W-:Y:S01]  /*4720*/  FFMA.FTZ R5, R23, c[0x0][0x2d0], -R3 ;  /* 0x0000b40017057a23 */ /* 0x004fe20000010803 */
[----:B-1----:R-:W-:-:S04]  /*4730*/  FMNMX.FTZ R4, R4, R6, !PT ;  /* 0x0000000604047209 */ /* 0x002fc80007810000 */
[----:B------:R1:W-:Y:S01]  /*4740*/  MUFU.EX2 R246, R5 ;  /* 0x0000000500f67308 */ /* 0x0003e20000000800 */
[----:B------:R-:W2:Y:S01]  /*4750*/  SHFL.BFLY PT, R7, R4, 0x1, 0x1f ;  /* 0x0c201f0004077f89 */ /* 0x000ea200000e0000 */
[----:B------:R-:W-:Y:S02]  /*4760*/  FMUL.FTZ R6, R105, c[0x0][0x2d0] ;  /* 0x0000b40069067a20 */ /* 0x000fe40000410000 */
[----:B-1----:R-:W-:-:S04]  /*4770*/  FFMA.FTZ R5, R24, c[0x0][0x2d0], -R3 ;  /* 0x0000b40018057a23 */ /* 0x002fc80000010803 */
[----:B------:R1:W1:Y:S01]  /*4780*/  MUFU.EX2 R247, R5 ;  /* 0x0000000500f77308 */ /* 0x0002620000000800 */
[----:B------:R-:W-:Y:S01]  /*4790*/  FSETP.NEU.FTZ.AND P0, PT, R105, -INF , PT ;  /* 0xff8000006900780b */ /* 0x000fe20003f1d000 */
[----:B-1----:R-:W-:-:S06]  /*47a0*/  FFMA.FTZ R5, R20, c[0x0][0x2d0], -R0 ;  /* 0x0000b40014057a23 */ /* 0x002fcc0000010800 */
[----:B------:R1:W-:Y:S01]  /*47b0*/  MUFU.EX2 R240, R5 ;  /* 0x0000000500f07308 */ /* 0x0003e20000000800 */
[----:B------:R-:W-:Y:S02]  /*47c0*/  F2FP.PACK_AB R8, R183, R188 ;  /* 0x000000bcb708723e */ /* 0x000fe400000000ff */
[----:B----4-:R-:W-:-:S05]  /*47d0*/  F2FP.PACK_AB R10, R181, R252 ;  /* 0x000000fcb50a723e */ /* 0x010fca00000000ff */
[----:B------:R4:W-:Y:S01]  /*47e0*/  MUFU.EX2 R241, R2 ;  /* 0x0000000200f17308 */ /* 0x0009e20000000800 */
[----:B-1----:R-:W-:-:S07]  /*47f0*/  FFMA.FTZ R5, R19, c[0x0][0x2d0], -R0 ;  /* 0x0000b40013057a23 */ /* 0x002fce0000010800 */
[----:B------:R1:W1:Y:S01]  /*4800*/  MUFU.EX2 R242, R5 ;  /* 0x0000000500f27308 */ /* 0x0002620000000800 */
[----:B----4-:R-:W-:Y:S02]  /*4810*/  FSEL R2, R6, RZ, P0 ;  /* 0x000000ff06027208 */ /* 0x010fe40000000000 */
[----:B-----5:R-:W-:Y:S02]  /*4820*/  F2FP.PACK_AB R9, R250, R251 ;  /* 0x000000fbfa09723e */ /* 0x020fe400000000ff */
[----:B---3--:R-:W-:Y:S01]  /*4830*/  F2FP.PACK_AB R11, R249, R248 ;  /* 0x000000f8f90b723e */ /* 0x008fe200000000ff */
[----:B-1----:R-:W-:Y:S01]  /*4840*/  FFMA.FTZ R5, R26, c[0x0][0x2d0], -R0 ;  /* 0x0000b4001a057a23 */ /* 0x002fe20000010800 */
[----:B--2---:R-:W-:-:S03]  /*4850*/  FMNMX.FTZ R104, R4, R7, !PT ;  /* 0x0000000704687209 */ /* 0x004fc60007810000 */
[----:B------:R1:W2:Y:S02]  /*4860*/  MUFU.EX2 R243, R5 ;  /* 0x0000000500f37308 */ /* 0x0002a40000000800 */
[----:B------:R-:W-:Y:S01]  /*4870*/  HMMA.16816.F32 R116, R8, R68, RZ ;  /* 0x000000440874723c */ /* 0x000fe200000018ff */
[----:B------:R-:W-:-:S07]  /*4880*/  FSETP.NEU.FTZ.AND P0, PT, R104, -INF , PT ;  /* 0xff8000006800780b */ /* 0x000fce0003f1d000 */
[----:B------:R-:W-:Y:S01]  /*4890*/  HMMA.16816.F32 R112, R8, R84, RZ ;  /* 0x000000540870723c */ /* 0x000fe200000018ff */
[----:B-1----:R-:W-:-:S07]  /*48a0*/  FFMA.FTZ R5, R16, c[0x0][0x2d0], -R2 ;  /* 0x0000b40010057a23 */ /* 0x002fce0000010802 */
[C---:B------:R-:W-:Y:S01]  /*48b0*/  HMMA.16816.F32 R92, R8.reuse, R108, RZ ;  /* 0x0000006c085c723c */ /* 0x040fe200000018ff */
[----:B------:R1:W-:Y:S07]  /*48c0*/  MUFU.EX2 R239, R5 ;  /* 0x0000000500ef7308 */ /* 0x0003ee0000000800 */
[C---:B------:R-:W-:Y:S08]  /*48d0*/  HMMA.16816.F32 R80, R8.reuse, R120, RZ ;  /* 0x000000780850723c */ /* 0x040ff000000018ff */
[----:B------:R-:W-:Y:S01]  /*48e0*/  HMMA.16816.F32 R76, R8, R124, RZ ;  /* 0x0000007c084c723c */ /* 0x000fe200000018ff */
[----:B-1----:R-:W-:-:S07]  /*48f0*/  FFMA.FTZ R5, R17, c[0x0][0x2d0], -R2 ;  /* 0x0000b40011057a23 */ /* 0x002fce0000010802 */
[C---:B------:R-:W-:Y:S08]  /*4900*/  HMMA.16816.F32 R64, R8.reuse, R128, RZ ;  /* 0x000000800840723c */ /* 0x040ff000000018ff */
[C---:B------:R-:W-:Y:S08]  /*4910*/  HMMA.16816.F32 R32, R8.reuse, R70, RZ ;  /* 0x000000460820723c */ /* 0x040ff000000018ff */
[C---:B------:R-:W-:Y:S08]  /*4920*/  HMMA.16816.F32 R28, R8.reuse, R86, RZ ;  /* 0x00000056081c723c */ /* 0x040ff000000018ff */
[C---:B------:R-:W-:Y:S08]  /*4930*/  HMMA.16816.F32 R24, R8.reuse, R110, RZ ;  /* 0x0000006e0818723c */ /* 0x040ff000000018ff */
[C---:B------:R-:W-:Y:S08]  /*4940*/  HMMA.16816.F32 R20, R8.reuse, R122, RZ ;  /* 0x0000007a0814723c */ /* 0x040ff000000018ff */
[C---:B------:R-:W-:Y:S08]  /*4950*/  HMMA.16816.F32 R16, R8.reuse, R126, RZ ;  /* 0x0000007e0810723c */ /* 0x040ff000000018ff */
[----:B------:R-:W-:Y:S07]  /*4960*/  HMMA.16816.F32 R12, R8, R130, RZ ;  /* 0x00000082080c723c */ /* 0x000fee00000018ff */
[----:B------:R-:W-:-:S02]  /*4970*/  FMUL.FTZ R8, R104, c[0x0][0x2d0] ;  /* 0x0000b40068087a20 */ /* 0x000fc40000410000 */
[----:B------:R-:W-:-:S03]  /*4980*/  FFMA.FTZ R9, R40, c[0x0][0x2d0], -R2 ;  /* 0x0000b40028097a23 */ /* 0x000fc60000010802 */
[----:B------:R-:W-:Y:S01]  /*4990*/  FSEL R8, R8, RZ, P0 ;  /* 0x000000ff08087208 */ /* 0x000fe20000000000 */
[----:B------:R1:W-:Y:S02]  /*49a0*/  MUFU.EX2 R237, R9 ;  /* 0x0000000900ed7308 */ /* 0x0003e40000000800 */
[----:B-1----:R-:W-:-:S06]  /*49b0*/  FFMA.FTZ R9, R41, c[0x0][0x2d0], -R2 ;  /* 0x0000b40029097a23 */ /* 0x002fcc0000010802 */
        /* <DEDUP_REMOVED lines=12> */
[----:B------:R1:W-:Y:S08]  /*4a80*/  MUFU.EX2 R203, R9 ;  /* 0x0000000900cb7308 */ /* 0x0003f00000000800 */
[----:B------:R3:W4:Y:S01]  /*4a90*/  MUFU.EX2 R238, R5 ;  /* 0x0000000500ee7308 */ /* 0x0007220000000800 */
[----:B-1----:R-:W-:-:S07]  /*4aa0*/  FFMA.FTZ R9, R91, c[0x0][0x2d0], -R2 ;  /* 0x0000b4005b097a23 */ /* 0x002fce0000010802 */
[----:B------:R1:W-:Y:S01]  /*4ab0*/  MUFU.EX2 R202, R9 ;  /* 0x0000000900ca7308 */ /* 0x0003e20000000800 */
[----:B------:R-:W-:Y:S02]  /*4ac0*/  F2FP.PACK_AB R4, R245, R244 ;  /* 0x000000f4f504723e */ /* 0x000fe400000000ff */
[----:B------:R-:W-:Y:S02]  /*4ad0*/  F2FP.PACK_AB R6, R247, R246 ;  /* 0x000000f6f706723e */ /* 0x000fe400000000ff */
[----:B---3--:R-:W-:Y:S01]  /*4ae0*/  F2FP.PACK_AB R5, R242, R240 ;  /* 0x000000f0f205723e */ /* 0x008fe200000000ff */
[----:B-1----:R-:W-:-:S04]  /*4af0*/  FFMA.FTZ R9, R97, c[0x0][0x2d0], -R2 ;  /* 0x0000b40061097a23 */ /* 0x002fc80000010802 */
[----:B------:R1:W-:Y:S01]  /*4b00*/  MUFU.EX2 R201, R9 ;  /* 0x0000000900c97308 */ /* 0x0003e20000000800 */
[----:B--2---:R-:W-:Y:S01]  /*4b10*/  F2FP.PACK_AB R7, R243, R241 ;  /* 0x000000f1f307723e */ /* 0x004fe200000000ff */
[----:B-1----:R-:W-:-:S06]  /*4b20*/  FFMA.FTZ R9, R88, c[0x0][0x2d0], -R8 ;  /* 0x0000b40058097a23 */ /* 0x002fcc0000010808 */
[----:B------:R1:W-:Y:S01]  /*4b30*/  MUFU.EX2 R189, R9 ;  /* 0x0000000900bd7308 */ /* 0x0003e20000000800 */
[----:B------:R-:W-:Y:S01]  /*4b40*/  HMMA.16816.F32 R116, R4, R44, R116 ;  /* 0x0000002c0474723c */ /* 0x000fe20000001874 */
[----:B-1----:R-:W-:-:S06]  /*4b50*/  FFMA.FTZ R9, R90, c[0x0][0x2d0], -R8 ;  /* 0x0000b4005a097a23 */ /* 0x002fcc0000010808 */
[----:B------:R1:W2:Y:S01]  /*4b60*/  MUFU.EX2 R196, R9 ;  /* 0x0000000900c47308 */ /* 0x0002a20000000800 */
[C---:B------:R-:W-:Y:S08]  /*4b70*/  HMMA.16816.F32 R176, R4.reuse, R48, R112 ;  /* 0x0000003004b0723c */ /* 0x040ff00000001870 */
[----:B------:R-:W-:Y:S01]  /*4b80*/  HMMA.16816.F32 R148, R4, R52, R92 ;  /* 0x000000340494723c */ /* 0x000fe2000000185c */
[----:B-1----:R-:W-:-:S07]  /*4b90*/  FFMA.FTZ R9, R96, c[0x0][0x2d0], -R8 ;  /* 0x0000b40060097a23 */ /* 0x002fce0000010808 */
[C---:B------:R-:W-:Y:S01]  /*4ba0*/  HMMA.16816.F32 R164, R4.reuse, R56, R80 ;  /* 0x0000003804a4723c */ /* 0x040fe20000001850 */
[----:B------:R1:W-:Y:S07]  /*4bb0*/  MUFU.EX2 R191, R9 ;  /* 0x0000000900bf7308 */ /* 0x0003ee0000000800 */
[C---:B------:R-:W-:Y:S08]  /*4bc0*/  HMMA.16816.F32 R152, R4.reuse, R60, R76 ;  /* 0x0000003c0498723c */ /* 0x040ff0000000184c */
[----:B------:R-:W-:Y:S01]  /*4bd0*/  HMMA.16816.F32 R184, R4, R72, R64 ;  /* 0x0000004804b8723c */ /* 0x000fe20000001840 */
[----:B-1----:R-:W-:-:S07]  /*4be0*/  FFMA.FTZ R9, R89, c[0x0][0x2d0], -R8 ;  /* 0x0000b40059097a23 */ /* 0x002fce0000010808 */
[C---:B------:R-:W-:Y:S01]  /*4bf0*/  HMMA.16816.F32 R192, R4.reuse, R46, R32 ;  /* 0x0000002e04c0723c */ /* 0x040fe20000001820 */
[----:B------:R1:W3:Y:S07]  /*4c00*/  MUFU.EX2 R190, R9 ;  /* 0x0000000900be7308 */ /* 0x0002ee0000000800 */
[C---:B------:R-:W-:Y:S08]  /*4c10*/  HMMA.16816.F32 R172, R4.reuse, R50, R28 ;  /* 0x0000003204ac723c */ /* 0x040ff0000000181c */
[----:B------:R-:W-:Y:S01]  /*4c20*/  HMMA.16816.F32 R160, R4, R54, R24 ;  /* 0x0000003604a0723c */ /* 0x000fe20000001818 */
[----:B-1----:R-:W-:-:S07]  /*4c30*/  FFMA.FTZ R9, R100, c[0x0][0x2d0], -R2 ;  /* 0x0000b40064097a23 */ /* 0x002fce0000010802 */
[C---:B------:R-:W-:Y:S08]  /*4c40*/  HMMA.16816.F32 R168, R4.reuse, R58, R20 ;  /* 0x0000003a04a8723c */ /* 0x040ff00000001814 */
[C---:B------:R-:W-:Y:S08]  /*4c50*/  HMMA.16816.F32 R156, R4.reuse, R62, R16 ;  /* 0x0000003e049c723c */ /* 0x040ff00000001810 */
[----:B------:R-:W-:Y:S07]  /*4c60*/  HMMA.16816.F32 R144, R4, R74, R12 ;  /* 0x0000004a0490723c */ /* 0x000fee000000180c */
[----:B----4-:R-:W-:-:S02]  /*4c70*/  F2FP.PACK_AB R4, R238, R239 ;  /* 0x000000efee04723e */ /* 0x010fc400000000ff */
[----:B------:R-:W-:Y:S02]  /*4c80*/  F2FP.PACK_AB R6, R236, R237 ;  /* 0x000000edec06723e */ /* 0x000fe400000000ff */
[----:B------:R-:W-:Y:S02]  /*4c90*/  F2FP.PACK_AB R5, R10, R234 ;  /* 0x000000ea0a05723e */ /* 0x000fe400000000ff */
[----:B------:R-:W-:-:S07]  /*4ca0*/  F2FP.PACK_AB R7, R231, R11 ;  /* 0x0000000be707723e */ /* 0x000fce00000000ff */
[C---:B------:R-:W-:Y:S08]  /*4cb0*/  HMMA.16816.F32 R32, R4.reuse, R68, RZ ;  /* 0x000000440420723c */ /* 0x040ff000000018ff */
[C---:B------:R-:W-:Y:S08]  /*4cc0*/  HMMA.16816.F32 R40, R4.reuse, R70, RZ ;  /* 0x000000460428723c */ /* 0x040ff000000018ff */
[----:B------:R-:W-:Y:S07]  /*4cd0*/  HMMA.16816.F32 R68, R4, R122, RZ ;  /* 0x0000007a0444723c */ /* 0x000fee00000018ff */
[----:B------:R-:W-:-:S02]  /*4ce0*/  IMAD.MOV.U32 R123, RZ, RZ, R188 ;  /* 0x000000ffff7b7224 */ /* 0x000fc400078e00bc */
[----:B------:R1:W-:Y:S01]  /*4cf0*/  MUFU.EX2 R188, R9 ;  /* 0x0000000900bc7308 */ /* 0x0003e20000000800 */
[----:B------:R-:W-:Y:S01]  /*4d00*/  HMMA.16816.F32 R16, R4, R120, RZ ;  /* 0x000000780410723c */ /* 0x000fe200000018ff */
[----:B------:R-:W-:-:S06]  /*4d10*/  IMAD.MOV.U32 R122, RZ, RZ, R181 ;  /* 0x000000ffff7a7224 */ /* 0x000fcc00078e00b5 */
[----:B------:R-:W-:Y:S01]  /*4d20*/  IMAD.MOV.U32 R120, RZ, RZ, R183 ;  /* 0x000000ffff787224 */ /* 0x000fe200078e00b7 */
[----:B------:R-:W-:Y:S01]  /*4d30*/  HMMA.16816.F32 R64, R4, R110, RZ ;  /* 0x0000006e0440723c */ /* 0x000fe200000018ff */
[----:B-1----:R-:W-:-:S04]  /*4d40*/  FFMA.FTZ R9, R137, c[0x0][0x2d0], -R3 ;  /* 0x0000b40089097a23 */ /* 0x002fc80000010803 */
[----:B------:R1:W-:Y:S01]  /*4d50*/  MUFU.EX2 R183, R9 ;  /* 0x0000000900b77308 */ /* 0x0003e20000000800 */
[----:B------:R-:W-:Y:S02]  /*4d60*/  IMAD.MOV.U32 R121, RZ, RZ, R182 ;  /* 0x000000ffff797224 */ /* 0x000fe400078e00b6 */
[----:B------:R-:W-:Y:S01]  /*4d70*/  HMMA.16816.F32 R20, R4, R128, RZ ;  /* 0x000000800414723c */ /* 0x000fe200000018ff */
[----:B-1----:R-:W-:-:S04]  /*4d80*/  FFMA.FTZ R9, R135, c[0x0][0x2d0], -R3 ;  /* 0x0000b40087097a23 */ /* 0x002fc80000010803 */
[----:B------:R1:W-:Y:S03]  /*4d90*/  MUFU.EX2 R181, R9 ;  /* 0x0000000900b57308 */ /* 0x0003e60000000800 */
[----:B------:R-:W-:Y:S01]  /*4da0*/  HMMA.16816.F32 R28, R4, R84, RZ ;  /* 0x00000054041c723c */ /* 0x000fe200000018ff */
[----:B------:R-:W-:Y:S02]  /*4db0*/  IMAD.MOV.U32 R129, RZ, RZ, R180 ;  /* 0x000000ffff817224 */ /* 0x000fe400078e00b4 */
[----:B-1----:R-:W-:-:S04]  /*4dc0*/  FFMA.FTZ R9, R139, c[0x0][0x2d0], -R3 ;  /* 0x0000b4008b097a23 */ /* 0x002fc80000010803 */
[----:B------:R1:W-:Y:S01]  /*4dd0*/  MUFU.EX2 R182, R9 ;  /* 0x0000000900b67308 */ /* 0x0003e20000000800 */
[C---:B------:R-:W-:Y:S08]  /*4de0*/  HMMA.16816.F32 R36, R4.reuse, R86, RZ ;  /* 0x000000560424723c */ /* 0x040ff000000018ff */
[----:B------:R-:W-:Y:S01]  /*4df0*/  HMMA.16816.F32 R12, R4, R124, RZ ;  /* 0x0000007c040c723c */ /* 0x000fe200000018ff */
[----:B-1----:R-:W-:-:S07]  /*4e00*/  FFMA.FTZ R9, R140, c[0x0][0x2d0], -R3 ;  /* 0x0000b4008c097a23 */ /* 0x002fce0000010803 */
[C---:B------:R-:W-:Y:S01]  /*4e10*/  HMMA.16816.F32 R24, R4.reuse, R108, RZ ;  /* 0x0000006c0418723c */ /* 0x040fe200000018ff */
[----:B------:R1:W-:Y:S07]  /*4e20*/  MUFU.EX2 R180, R9 ;  /* 0x0000000900b47308 */ /* 0x0003ee0000000800 */
[C---:B------:R-:W-:Y:S08]  /*4e30*/  HMMA.16816.F32 R76, R4.reuse, R126, RZ ;  /* 0x0000007e044c723c */ /* 0x040ff000000018ff */
[----:B------:R-:W-:Y:S01]  /*4e40*/  HMMA.16816.F32 R84, R4, R130, RZ ;  /* 0x000000820454723c */ /* 0x000fe200000018ff */
[----:B-1----:R-:W-:-:S06]  /*4e50*/  FFMA.FTZ R9, R133, c[0x0][0x2d0], -R0 ;  /* 0x0000b40085097a23 */ /* 0x002fcc0000010800 */
[----:B------:R-:W-:Y:S02]  /*4e60*/  F2FP.PACK_AB R4, R203, R199 ;  /* 0x000000c7cb04723e */ /* 0x000fe400000000ff */
[----:B--2---:R-:W-:Y:S02]  /*4e70*/  F2FP.PACK_AB R5, R196, R189 ;  /* 0x000000bdc405723e */ /* 0x004fe400000000ff */
[----:B------:R-:W-:Y:S02]  /*4e80*/  F2FP.PACK_AB R6, R201, R202 ;  /* 0x000000cac906723e */ /* 0x000fe400000000ff */
[----:B---3--:R-:W-:Y:S01]  /*4e90*/  F2FP.PACK_AB R7, R190, R191 ;  /* 0x000000bfbe07723e */ /* 0x008fe200000000ff */
[----:B------:R1:W-:Y:S06]  /*4ea0*/  MUFU.EX2 R100, R9 ;  /* 0x0000000900647308 */ /* 0x0003ec0000000800 */
[----:B------:R-:W-:Y:S01]  /*4eb0*/  HMMA.16816.F32 R80, R4, R46, R40 ;  /* 0x0000002e0450723c */ /* 0x000fe20000001828 */
[----:B-1----:R-:W-:-:S07]  /*4ec0*/  FFMA.FTZ R9, R134, c[0x0][0x2d0], -R0 ;  /* 0x0000b40086097a23 */ /* 0x002fce0000010800 */
[C---:B------:R-:W-:Y:S01]  /*4ed0*/  HMMA.16816.F32 R40, R4.reuse, R54, R64 ;  /* 0x000000360428723c */ /* 0x040fe20000001840 */
[----:B------:R1:W2:Y:S07]  /*4ee0*/  MUFU.EX2 R65, R9 ;  /* 0x0000000900417308 */ /* 0x0002ae0000000800 */
[----:B------:R-:W-:Y:S01]  /*4ef0*/  HMMA.16816.F32 R124, R4, R44, R32 ;  /* 0x0000002c047c723c */ /* 0x000fe20000001820 */
[----:B------:R-:W-:Y:S01]  /*4f00*/  LDSM.16.MT88.4 R32, [R206+0x2800] ;  /* 0x00280000ce20783b */ /* 0x000fe20000004200 */
[----:B-1----:R-:W-:-:S04]  /*4f10*/  FFMA.FTZ R9, R138, c[0x0][0x2d0], -R0 ;  /* 0x0000b4008a097a23 */ /* 0x002fc80000010800 */
[----:B------:R1:W-:Y:S02]  /*4f20*/  MUFU.EX2 R64, R9 ;  /* 0x0000000900407308 */ /* 0x0003e40000000800 */
[C---:B------:R-:W-:Y:S08]  /*4f30*/  HMMA.16816.F32 R44, R4.reuse, R58, R68 ;  /* 0x0000003a042c723c */ /* 0x040ff00000001844 */
[----:B------:R-:W-:Y:S01]  /*4f40*/  HMMA.16816.F32 R96, R4, R60, R12 ;  /* 0x0000003c0460723c */ /* 0x000fe2000000180c */
[----:B------:R-:W3:Y:S01]  /*4f50*/  LDSM.16.MT88.4 R12, [R205+0x2800] ;  /* 0x00280000cd0c783b */ /* 0x000ee20000004200 */
[----:B-1----:R-:W-:-:S04]  /*4f60*/  FFMA.FTZ R9, R142, c[0x0][0x2d0], -R0 ;  /* 0x0000b4008e097a23 */ /* 0x002fc80000010800 */
[----:B------:R1:W4:Y:S02]  /*4f70*/  MUFU.EX2 R59, R9 ;  /* 0x00000009003b7308 */ /* 0x0003240000000800 */
[C---:B------:R-:W-:Y:S01]  /*4f80*/  HMMA.16816.F32 R112, R4.reuse, R48, R28 ;  /* 0x000000300470723c */ /* 0x040fe2000000181c */
[----:B------:R-:W5:Y:S07]  /*4f90*/  LDSM.16.MT88.4 R28, [R205+0x800] ;  /* 0x00080000cd1c783b */ /* 0x000f6e0000004200 */
[----:B------:R-:W-:Y:S01]  /*4fa0*/  HMMA.16816.F32 R108, R4, R52, R24 ;  /* 0x00000034046c723c */ /* 0x000fe20000001818 */
[----:B------:R-:W2:Y:S01]  /*4fb0*/  LDSM.16.MT88.4 R24, [R206+0x800] ;  /* 0x00080000ce18783b */ /* 0x000ea20000004200 */
[----:B-1----:R-:W-:-:S06]  /*4fc0*/  FFMA.FTZ R9, R141, c[0x0][0x2d0], -R2 ;  /* 0x0000b4008d097a23 */ /* 0x002fcc0000010802 */
[C---:B------:R-:W-:Y:S01]  /*4fd0*/  HMMA.16816.F32 R92, R4.reuse, R56, R16 ;  /* 0x00000038045c723c */ /* 0x040fe20000001810 */
[----:B------:R-:W-:Y:S01]  /*4fe0*/  LDSM.16.MT88.4 R16, [R206+0x1800] ;  /* 0x00180000ce10783b */ /* 0x000fe20000004200 */
[----:B------:R1:W-:Y:S06]  /*4ff0*/  MUFU.EX2 R57, R9 ;  /* 0x0000000900397308 */ /* 0x0003ec0000000800 */
[----:B------:R-:W-:Y:S01]  /*5000*/  HMMA.16816.F32 R88, R4, R72, R20 ;  /* 0x000000480458723c */ /* 0x000fe20000001814 */
[----:B------:R-:W2:Y:S01]  /*5010*/  LDSM.16.MT88.4 R20, [R205+0x1800] ;  /* 0x00180000cd14783b */ /* 0x000ea20000004200 */
[----:B-1----:R-:W-:-:S06]  /*5020*/  FFMA.FTZ R9, R143, c[0x0][0x2d0], -R2 ;  /* 0x0000b4008f097a23 */ /* 0x002fcc0000010802 */
[----:B------:R-:W-:Y:S01]  /*5030*/  HMMA.16816.F32 R36, R4, R50, R36 ;  /* 0x000000320424723c */ /* 0x000fe20000001824 */
[----:B------:R-:W-:Y:S01]  /*5040*/  IMAD.MOV.U32 R66, RZ, RZ, R122 ;  /* 0x000000ffff427224 */ /* 0x000fe200078e007a */
[----:B------:R-:W-:Y:S01]  /*5050*/  LDSM.16.MT88.4 R140, [R206+0xc00] ;  /* 0x000c0000ce8c783b */ /* 0x000fe20000004200 */
[----:B------:R1:W-:Y:S02]  /*5060*/  MUFU.EX2 R58, R9 ;  /* 0x00000009003a7308 */ /* 0x0003e40000000800 */
[----:B-1----:R-:W-:-:S06]  /*5070*/  FFMA.FTZ R9, R136, c[0x0][0x2d0], -R8 ;  /* 0x0000b40088097a23 */ /* 0x002fcc0000010808 */
[----:B------:R1:W-:Y:S01]  /*5080*/  MUFU.EX2 R52, R9 ;  /* 0x0000000900347308 */ /* 0x0003e20000000800 */
[----:B------:R-:W-:Y:S01]  /*5090*/  HMMA.16816.F32 R60, R4, R62, R76 ;  /* 0x0000003e043c723c */ /* 0x000fe2000000184c */
[----:B-1----:R-:W-:-:S06]  /*50a0*/  FFMA.FTZ R9, R107, c[0x0][0x2d0], -R8 ;  /* 0x0000b4006b097a23 */ /* 0x002fcc0000010808 */
[----:B------:R1:W-:Y:S01]  /*50b0*/  MUFU.EX2 R53, R9 ;  /* 0x0000000900357308 */ /* 0x0003e20000000800 */
[----:B------:R-:W-:Y:S07]  /*50c0*/  HMMA.16816.F32 R48, R4, R74, R84 ;  /* 0x0000004a0430723c */ /* 0x000fee0000001854 */
[----:B------:R-:W-:Y:S02]  /*50d0*/  FFMA.FTZ R4, R132, c[0x0][0x2d0], -R2 ;  /* 0x0000b40084047a23 */ /* 0x000fe40000010802 */
[----:B-1----:R-:W-:-:S04]  /*50e0*/  FFMA.FTZ R9, R106, c[0x0][0x2d0], -R8 ;  /* 0x0000b4006a097a23 */ /* 0x002fc80000010808 */
[----:B------:R1:W-:Y:S01]  /*50f0*/  MUFU.EX2 R54, R9 ;  /* 0x0000000900367308 */ /* 0x0003e20000000800 */
[----:B--2---:R-:W-:-:S07]  /*5100*/  F2FP.PACK_AB R5, R65, R100 ;  /* 0x000000644105723e */ /* 0x004fce00000000ff */
[----:B------:R2:W2:Y:S01]  /*5110*/  MUFU.EX2 R55, R4 ;  /* 0x0000000400377308 */ /* 0x0004a20000000800 */
[----:B-1----:R-:W-:-:S07]  /*5120*/  FFMA.FTZ R9, R101, c[0x0][0x2d0], -R8 ;  /* 0x0000b40065097a23 */ /* 0x002fce0000010808 */
[----:B------:R1:W1:Y:S01]  /*5130*/  MUFU.EX2 R56, R9 ;  /* 0x0000000900387308 */ /* 0x0002620000000800 */
[----:B------:R-:W-:Y:S02]  /*5140*/  F2FP.PACK_AB R6, R180, R182 ;  /* 0x000000b6b406723e */ /* 0x000fe400000000ff */
[----:B----4-:R-:W-:Y:S02]  /*5150*/  F2FP.PACK_AB R7, R59, R64 ;  /* 0x000000403b07723e */ /* 0x010fe400000000ff */
[----:B--2---:R-:W-:Y:S01]  /*5160*/  F2FP.PACK_AB R4, R181, R183 ;  /* 0x000000b7b504723e */ /* 0x004fe200000000ff */
[----:B------:R-:W-:Y:S02]  /*5170*/  IMAD.MOV.U32 R107, RZ, RZ, R123 ;  /* 0x000000ffff6b7224 */ /* 0x000fe400078e007b */
[----:B------:R-:W-:Y:S02]  /*5180*/  IMAD.MOV.U32 R106, RZ, RZ, R120 ;  /* 0x000000ffff6a7224 */ /* 0x000fe400078e0078 */
[----:B------:R-:W-:-:S02]  /*5190*/  IMAD.MOV.U32 R101, RZ, RZ, R121 ;  /* 0x000000ffff657224 */ /* 0x000fc400078e0079 */
[----:B---3--:R-:W-:Y:S01]  /*51a0*/  HMMA.16816.F32 R72, R4, R12, R152 ;  /* 0x0000000c0448723c */ /* 0x008fe20000001898 */
[----:B------:R-:W-:-:S07]  /*51b0*/  IMAD.MOV.U32 R67, RZ, RZ, R129 ;  /* 0x000000ffff437224 */ /* 0x000fce00078e0081 */
[----:B-----5:R-:W-:Y:S01]  /*51c0*/  HMMA.16816.F32 R116, R4, R28, R116 ;  /* 0x0000001c0474723c */ /* 0x020fe20000001874 */
[----:B-1----:R-:W-:-:S07]  /*51d0*/  FFMA.FTZ R9, R232, c[0x0][0x2d0], -R3 ;  /* 0x0000b400e8097a23 */ /* 0x002fce0000010803 */
[C---:B------:R-:W-:Y:S08]  /*51e0*/  HMMA.16816.F32 R132, R4.reuse, R24, R176 ;  /* 0x000000180484723c */ /* 0x040ff000000018b0 */
[C---:B------:R-:W-:Y:S08]  /*51f0*/  HMMA.16816.F32 R148, R4.reuse, R20, R148 ;  /* 0x000000140494723c */ /* 0x040ff00000001894 */
[C---:B------:R-:W-:Y:S08]  /*5200*/  HMMA.16816.F32 R164, R4.reuse, R16, R164 ;  /* 0x0000001004a4723c */ /* 0x040ff000000018a4 */
[C---:B------:R-:W-:Y:S08]  /*5210*/  HMMA.16816.F32 R184, R4.reuse, R32, R184 ;  /* 0x0000002004b8723c */ /* 0x040ff000000018b8 */
[C---:B------:R-:W-:Y:S08]  /*5220*/  HMMA.16816.F32 R120, R4.reuse, R30, R192 ;  /* 0x0000001e0478723c */ /* 0x040ff000000018c0 */
[C---:B------:R-:W-:Y:S01]  /*5230*/  HMMA.16816.F32 R136, R4.reuse, R26, R172 ;  /* 0x0000001a0488723c */ /* 0x040fe200000018ac */
[----:B------:R-:W-:Y:S07]  /*5240*/  LDSM.16.MT88.4 R172, [R206+0x1c00] ;  /* 0x001c0000ceac783b */ /* 0x000fee0000004200 */
[C---:B------:R-:W-:Y:S08]  /*5250*/  HMMA.16816.F32 R152, R4.reuse, R22, R160 ;  /* 0x000000160498723c */ /* 0x040ff000000018a0 */
[C---:B------:R-:W-:Y:S08]  /*5260*/  HMMA.16816.F32 R168, R4.reuse, R18, R168 ;  /* 0x0000001204a8723c */ /* 0x040ff000000018a8 */
[C---:B------:R-:W-:Y:S01]  /*5270*/  HMMA.16816.F32 R76, R4.reuse, R14, R156 ;  /* 0x0000000e044c723c */ /* 0x040fe2000000189c */
[----:B------:R-:W-:Y:S07]  /*5280*/  LDSM.16.MT88.4 R156, [R205+0x1c00] ;  /* 0x001c0000cd9c783b */ /* 0x000fee0000004200 */
[----:B------:R-:W-:Y:S07]  /*5290*/  HMMA.16816.F32 R144, R4, R34, R144 ;  /* 0x000000220490723c */ /* 0x000fee0000001890 */
[----:B------:R-:W-:-:S02]  /*52a0*/  F2FP.PACK_AB R4, R55, R188 ;  /* 0x000000bc3704723e */ /* 0x000fc400000000ff */
[----:B------:R-:W-:Y:S02]  /*52b0*/  F2FP.PACK_AB R5, R53, R52 ;  /* 0x000000343505723e */ /* 0x000fe400000000ff */
[----:B------:R-:W-:Y:S02]  /*52c0*/  F2FP.PACK_AB R6, R58, R57 ;  /* 0x000000393a06723e */ /* 0x000fe400000000ff */
[----:B------:R-:W-:-:S07]  /*52d0*/  F2FP.PACK_AB R7, R56, R54 ;  /* 0x000000363807723e */ /* 0x000fce00000000ff */
[C---:B------:R-:W-:Y:S01]  /*52e0*/  HMMA.16816.F32 R128, R4.reuse, R24, R112 ;  /* 0x000000180480723c */ /* 0x040fe20000001870 */
[----:B------:R1:W-:Y:S07]  /*52f0*/  MUFU.EX2 R24, R9 ;  /* 0x0000000900187308 */ /* 0x0003ee0000000800 */
[----:B------:R-:W-:Y:S01]  /*5300*/  HMMA.16816.F32 R36, R4, R26, R36 ;  /* 0x0000001a0424723c */ /* 0x000fe20000001824 */
[----:B-1----:R-:W-:-:S04]  /*5310*/  FFMA.FTZ R9, R233, c[0x0][0x2d0], -R3 ;  /* 0x0000b400e9097a23 */ /* 0x002fc80000010803 */
[----:B------:R1:W2:Y:S03]  /*5320*/  MUFU.EX2 R26, R9 ;  /* 0x00000009001a7308 */ /* 0x0002a60000000800 */
[----:B------:R-:W-:Y:S01]  /*5330*/  HMMA.16816.F32 R40, R4, R22, R40 ;  /* 0x000000160428723c */ /* 0x000fe20000001828 */
[--C-:B-1----:R-:W-:Y:S02]  /*5340*/  FFMA.FTZ R9, R235, c[0x0][0x2d0], -R3.reuse ;  /* 0x0000b400eb097a23 */ /* 0x102fe40000010803 */
[----:B------:R-:W-:-:S04]  /*5350*/  FFMA.FTZ R3, R197, c[0x0][0x2d0], -R3 ;  /* 0x0000b400c5037a23 */ /* 0x000fc80000010803 */
[----:B------:R1:W-:Y:S01]  /*5360*/  MUFU.EX2 R27, R3 ;  /* 0x00000003001b7308 */ /* 0x0003e20000000800 */
[----:B------:R-:W-:Y:S01]  /*5370*/  HMMA.16816.F32 R108, R4, R20, R108 ;  /* 0x00000014046c723c */ /* 0x000fe2000000186c */
[----:B-1----:R-:W-:-:S06]  /*5380*/  FFMA.FTZ R3, R225, c[0x0][0x2d0], -R0 ;  /* 0x0000b400e1037a23 */ /* 0x002fcc0000010800 */
[----:B------:R1:W-:Y:S01]  /*5390*/  MUFU.EX2 R23, R3 ;  /* 0x0000000300177308 */ /* 0x0003e20000000800 */
[----:B------:R-:W-:Y:S01]  /*53a0*/  HMMA.16816.F32 R44, R4, R18, R44 ;  /* 0x00000012042c723c */ /* 0x000fe2000000182c */
[----:B-1----:R-:W-:-:S06]  /*53b0*/  FFMA.FTZ R3, R227, c[0x0][0x2d0], -R0 ;  /* 0x0000b400e3037a23 */ /* 0x002fcc0000010800 */
[----:B------:R1:W3:Y:S01]  /*53c0*/  MUFU.EX2 R21, R3 ;  /* 0x0000000300157308 */ /* 0x0002e20000000800 */
[----:B------:R-:W-:Y:S01]  /*53d0*/  HMMA.16816.F32 R160, R4, R16, R92 ;  /* 0x0000001004a0723c */ /* 0x000fe2000000185c */
[--C-:B-1----:R-:W-:Y:S02]  /*53e0*/  FFMA.FTZ R3, R229, c[0x0][0x2d0], -R0.reuse ;  /* 0x0000b400e5037a23 */ /* 0x102fe40000010800 */
[----:B------:R-:W-:-:S04]  /*53f0*/  FFMA.FTZ R0, R226, c[0x0][0x2d0], -R0 ;  /* 0x0000b400e2007a23 */ /* 0x000fc80000010800 */
[----:B------:R1:W-:Y:S02]  /*5400*/  MUFU.EX2 R20, R0 ;  /* 0x0000000000147308 */ /* 0x0003e40000000800 */
[----:B-1----:R-:W-:-:S06]  /*5410*/  FFMA.FTZ R0, R221, c[0x0][0x2d0], -R2 ;  /* 0x0000b400dd007a23 */ /* 0x002fcc0000010802 */
[----:B------:R1:W-:Y:S01]  /*5420*/  MUFU.EX2 R19, R0 ;  /* 0x0000000000137308 */ /* 0x0003e20000000800 */
[----:B------:R-:W-:Y:S01]  /*5430*/  HMMA.16816.F32 R176, R4, R28, R124 ;  /* 0x0000001c04b0723c */ /* 0x000fe2000000187c */
[----:B------:R-:W4:Y:S01]  /*5440*/  LDSM.16.MT88.4 R124, [R205+0xc00] ;  /* 0x000c0000cd7c783b */ /* 0x000f220000004200 */
[----:B-1----:R-:W-:-:S05]  /*5450*/  FFMA.FTZ R0, R223, c[0x0][0x2d0], -R2 ;  /* 0x0000b400df007a23 */ /* 0x002fca0000010802 */
[----:B------:R1:W-:Y:S01]  /*5460*/  MUFU.EX2 R16, R0 ;  /* 0x0000000000107308 */ /* 0x0003e20000000800 */
[----:B------:R-:W-:Y:S01]  /*5470*/  HMMA.16816.F32 R68, R4, R12, R96 ;  /* 0x0000000c0444723c */ /* 0x000fe20000001860 */
[----:B-1----:R-:W-:-:S06]  /*5480*/  FFMA.FTZ R0, R228, c[0x0][0x2d0], -R2 ;  /* 0x0000b400e4007a23 */ /* 0x002fcc0000010802 */
[----:B------:R1:W-:Y:S01]  /*5490*/  MUFU.EX2 R18, R0 ;  /* 0x0000000000127308 */ /* 0x0003e20000000800 */
[----:B------:R-:W-:Y:S01]  /*54a0*/  HMMA.16816.F32 R60, R4, R14, R60 ;  /* 0x0000000e043c723c */ /* 0x000fe2000000183c */
[----:B-1----:R-:W-:-:S06]  /*54b0*/  FFMA.FTZ R0, R198, c[0x0][0x2d0], -R8 ;  /* 0x0000b400c6007a23 */ /* 0x002fcc0000010808 */
[----:B------:R1:W-:Y:S01]  /*54c0*/  MUFU.EX2 R12, R0 ;  /* 0x00000000000c7308 */ /* 0x0003e20000000800 */
[----:B------:R-:W-:Y:S01]  /*54d0*/  HMMA.16816.F32 R28, R4, R30, R80 ;  /* 0x0000001e041c723c */ /* 0x000fe20000001850 */
[----:B------:R-:W-:-:S07]  /*54e0*/  FFMA.FTZ R2, R230, c[0x0][0x2d0], -R2 ;  /* 0x0000b400e6027a23 */ /* 0x000fce0000010802 */
[----:B------:R-:W-:Y:S01]  /*54f0*/  HMMA.16816.F32 R84, R4, R32, R88 ;  /* 0x000000200454723c */ /* 0x000fe20000001858 */
[----:B-1----:R-:W-:-:S07]  /*5500*/  FFMA.FTZ R0, R200, c[0x0][0x2d0], -R8 ;  /* 0x0000b400c8007a23 */ /* 0x002fce0000010808 */
[----:B------:R-:W-:Y:S01]  /*5510*/  HMMA.16816.F32 R48, R4, R34, R48 ;  /* 0x000000220430723c */ /* 0x000fe20000001830 */
[----:B------:R-:W1:Y:S01]  /*5520*/  LDSM.16.MT88.4 R4, [R206+0x2c00] ;  /* 0x002c0000ce04783b */ /* 0x000e620000004200 */
[----:B------:R5:W-:Y:S08]  /*5530*/  MUFU.EX2 R13, R0 ;  /* 0x00000000000d7308 */ /* 0x000bf00000000800 */
[----:B------:R-:W1:Y:S08]  /*5540*/  MUFU.EX2 R25, R9 ;  /* 0x0000000900197308 */ /* 0x000e700000000800 */
[----:B------:R-:W1:Y:S01]  /*5550*/  MUFU.EX2 R22, R3 ;  /* 0x0000000300167308 */ /* 0x000e620000000800 */
[--C-:B-----5:R-:W-:Y:S01]  /*5560*/  FFMA.FTZ R0, R222, c[0x0][0x2d0], -R8.reuse ;  /* 0x0000b400de007a23 */ /* 0x120fe20000010808 */
[----:B--2---:R-:W-:Y:S01]  /*5570*/  F2FP.PACK_AB R92, R26, R24 ;  /* 0x000000181a5c723e */ /* 0x004fe200000000ff */
[----:B------:R-:W2:Y:S05]  /*5580*/  LDSM.16.MT88.4 R80, [R205+0x2c00] ;  /* 0x002c0000cd50783b */ /* 0x000eaa0000004200 */
[----:B------:R5:W-:Y:S08]  /*5590*/  MUFU.EX2 R14, R0 ;  /* 0x00000000000e7308 */ /* 0x000bf00000000800 */
[----:B------:R1:W1:Y:S01]  /*55a0*/  MUFU.EX2 R17, R2 ;  /* 0x0000000200117308 */ /* 0x0002620000000800 */
[----:B-----5:R-:W-:-:S07]  /*55b0*/  FFMA.FTZ R0, R224, c[0x0][0x2d0], -R8 ;  /* 0x0000b400e0007a23 */ /* 0x020fce0000010808 */
[----:B------:R5:W2:Y:S01]  /*55c0*/  MUFU.EX2 R15, R0 ;  /* 0x00000000000f7308 */ /* 0x000aa20000000800 */
[----:B-1----:R-:W-:Y:S01]  /*55d0*/  @P2 IMAD.HI.U32 R2, R101, c[0x0][0x2c8], RZ ;  /* 0x0000b20065022a27 */ /* 0x002fe200078e00ff */
[----:B---3--:R-:W-:Y:S02]  /*55e0*/  F2FP.PACK_AB R93, R21, R23 ;  /* 0x00000017155d723e */ /* 0x008fe400000000ff */
[----:B------:R-:W-:Y:S02]  /*55f0*/  F2FP.PACK_AB R94, R27, R25 ;  /* 0x000000191b5e723e */ /* 0x000fe400000000ff */
[----:B------:R-:W-:Y:S01]  /*5600*/  F2FP.PACK_AB R95, R20, R22 ;  /* 0x00000016145f723e */ /* 0x000fe200000000ff */
[----:B-----5:R-:W-:Y:S01]  /*5610*/  IMAD.MOV.U32 R0, RZ, RZ, R101 ;  /* 0x000000ffff007224 */ /* 0x020fe200078e0065 */
[----:B------:R-:W-:Y:S01]  /*5620*/  @P2 SHF.R.U32.HI R0, RZ, c[0x0][0x2cc], R2 ;  /* 0x0000b300ff002a19 */ /* 0x000fe20000011602 */
[----:B------:R-:W-:Y:S01]  /*5630*/  IMAD.MOV.U32 R2, RZ, RZ, c[0x0][0x168] ;  /* 0x00005a00ff027624 */ /* 0x000fe200078e00ff */
[----:B------:R-:W-:-:S02]  /*5640*/  F2FP.PACK_AB R96, R16, R19 ;  /* 0x000000131060723e */ /* 0x000fc400000000ff */
[----:B------:R-:W-:Y:S02]  /*5650*/  F2FP.PACK_AB R97, R13, R12 ;  /* 0x0000000c0d61723e */ /* 0x000fe400000000ff */
[----:B------:R-:W-:Y:S02]  /*5660*/  F2FP.PACK_AB R98, R17, R18 ;  /* 0x000000121162723e */ /* 0x000fe400000000ff */
[----:B--2---:R-:W-:Y:S02]  /*5670*/  F2FP.PACK_AB R99, R15, R14 ;  /* 0x0000000e0f63723e */ /* 0x004fe400000000ff */
[----:B------:R-:W-:Y:S01]  /*5680*/  IADD3 R0, R0, c[0x0][0x1d0], -R2 ;  /* 0x0000740000007a10 */ /* 0x000fe20007ffe802 */
[----:B----4-:R-:W-:Y:S03]  /*5690*/  HMMA.16816.F32 R116, R92, R124, R116 ;  /* 0x0000007c5c74723c */ /* 0x010fe60000001874 */
[----:B------:R-:W-:Y:S01]  /*56a0*/  SHF.R.S32.HI R2, RZ, 0x1f, R0 ;  /* 0x0000001fff027819 */ /* 0x000fe20000011400 */
[----:B------:R-:W-:-:S04]  /*56b0*/  FADD.FTZ R8, R234, R10 ;  /* 0x0000000aea087221 */ /* 0x000fc80000010000 */
[----:B------:R-:W-:Y:S01]  /*56c0*/  HMMA.16816.F32 R120, R92, R126, R120 ;  /* 0x0000007e5c78723c */ /* 0x000fe20000001878 */
[----:B------:R-:W-:-:S07]  /*56d0*/  FADD.FTZ R3, R107, R106 ;  /* 0x0000006a6b037221 */ /* 0x000fce0000010000 */
[----:B------:R-:W-:Y:S01]  /*56e0*/  HMMA.16816.F32 R112, R96, R124, R176 ;  /* 0x0000007c6070723c */ /* 0x000fe200000018b0 */
[----:B------:R-:W-:-:S07]  /*56f0*/  FADD.FTZ R11, R11, R8 ;  /* 0x000000080b0b7221 */ /* 0x000fce0000010000 */
[----:B------:R-:W-:Y:S07]  /*5700*/  HMMA.16816.F32 R124, R96, R126, R28 ;  /* 0x0000007e607c723c */ /* 0x000fee000000181c */
[----:B------:R-:W-:Y:S01]  /*5710*/  LEA.HI R28, R2, R0, RZ, 0x6 ;  /* 0x00000000021c7211 */ /* 0x000fe200078f30ff */
[----:B------:R-:W-:Y:S02]  /*5720*/  FADD.FTZ R0, R239, R238 ;  /* 0x000000eeef007221 */ /* 0x000fe40000010000 */
[----:B------:R-:W-:-:S02]  /*5730*/  FADD.FTZ R2, R251, R250 ;  /* 0x000000fafb027221 */ /* 0x000fc40000010000 */
[----:B------:R-:W-:Y:S02]  /*5740*/  FADD.FTZ R0, R237, R0 ;  /* 0x00000000ed007221 */ /* 0x000fe40000010000 */
[----:B------:R-:W-:Y:S02]  /*5750*/  FADD.FTZ R10, R252, R3 ;  /* 0x00000003fc0a7221 */ /* 0x000fe40000010000 */
[----:B------:R-:W-:Y:S02]  /*5760*/  FADD.FTZ R9, R248, R2 ;  /* 0x00000002f8097221 */ /* 0x000fe40000010000 */
[----:B------:R-:W-:Y:S02]  /*5770*/  FADD.FTZ R8, R236, R0 ;  /* 0x00000000ec087221 */ /* 0x000fe40000010000 */
[----:B------:R-:W-:Y:S01]  /*5780*/  FADD.FTZ R3, R231, R11 ;  /* 0x0000000be7037221 */ /* 0x000fe20000010000 */
[----:B------:R-:W-:Y:S01]  /*5790*/  HMMA.16816.F32 R88, R92, R4, R184 ;  /* 0x000000045c58723c */ /* 0x000fe200000018b8 */
[----:B------:R-:W-:-:S02]  /*57a0*/  FADD.FTZ R2, R66, R10 ;  /* 0x0000000a42027221 */ /* 0x000fc40000010000 */
[----:B------:R-:W-:Y:S02]  /*57b0*/  FADD.FTZ R0, R249, R9 ;  /* 0x00000009f9007221 */ /* 0x000fe40000010000 */
[----:B------:R-:W-:-:S03]  /*57c0*/  FADD.FTZ R3, R189, R3 ;  /* 0x00000003bd037221 */ /* 0x000fc60000010000 */
[----:B------:R-:W-:Y:S01]  /*57d0*/  HMMA.16816.F32 R84, R96, R4, R84 ;  /* 0x000000046054723c */ /* 0x000fe20000001854 */
[----:B------:R-:W-:-:S06]  /*57e0*/  FADD.FTZ R3, R196, R3 ;  /* 0x00000003c4037221 */ /* 0x000fcc0000010000 */
        /* <DEDUP_REMOVED lines=33> */
[----:B------:R-:W-:Y:S01]  /*5a00*/  FADD.FTZ R4, R23, R5 ;  /* 0x0000000517047221 */ /* 0x000fe20000010000 */
[----:B------:R-:W-:Y:S01]  /*5a10*/  SHF.R.S32.HI R5, RZ, 0x6, R28 ;  /* 0x00000006ff057819 */ /* 0x000fe2000001141c */
[----:B------:R-:W-:Y:S02]  /*5a20*/  FADD.FTZ R3, R16, R3 ;  /* 0x0000000310037221 */ /* 0x000fe40000010000 */
[----:B------:R-:W-:Y:S01]  /*5a30*/  FADD.FTZ R2, R13, R2 ;  /* 0x000000020d027221 */ /* 0x000fe20000010000 */
[----:B------:R-:W-:Y:S01]  /*5a40*/  IMNMX R5, RZ, R5, !PT ;  /* 0x00000005ff057217 */ /* 0x000fe20007800200 */
[----:B------:R-:W-:Y:S01]  /*5a50*/  FADD.FTZ R0, R26, R0 ;  /* 0x000000001a007221 */ /* 0x000fe20000010000 */
[----:B------:R-:W-:Y:S01]  /*5a60*/  IADD3 R202, R67, -0x2, RZ ;  /* 0xfffffffe43ca7810 */ /* 0x000fe20007ffe0ff */
[----:B------:R-:W-:-:S02]  /*5a70*/  FADD.FTZ R4, R21, R4 ;  /* 0x0000000415047221 */ /* 0x000fc40000010000 */
[----:B------:R-:W-:Y:S02]  /*5a80*/  FADD.FTZ R3, R18, R3 ;  /* 0x0000000312037221 */ /* 0x000fe40000010000 */
[----:B------:R-:W-:Y:S01]  /*5a90*/  FADD.FTZ R2, R14, R2 ;  /* 0x000000020e027221 */ /* 0x000fe20000010000 */
[----:B------:R1:W-:Y:S01]  /*5aa0*/  STL [R1+0x34], R5 ;  /* 0x0000340501007387 */ /* 0x0003e20000100800 */
[----:B------:R-:W-:Y:S01]  /*5ab0*/  FADD.FTZ R0, R25, R0 ;  /* 0x0000000019007221 */ /* 0x000fe20000010000 */
[----:B------:R-:W-:Y:S01]  /*5ac0*/  ISETP.GE.AND P0, PT, R202, R5, PT ;  /* 0x00000005ca00720c */ /* 0x000fe20003f06270 */
[----:B------:R-:W-:Y:S02]  /*5ad0*/  FADD.FTZ R4, R22, R4 ;  /* 0x0000000416047221 */ /* 0x000fe40000010000 */
[----:B-1----:R-:W-:Y:S02]  /*5ae0*/  FADD.FTZ R5, R17, R3 ;  /* 0x0000000311057221 */ /* 0x002fe40000010000 */
[----:B------:R-:W-:-:S02]  /*5af0*/  FADD.FTZ R3, R15, R2 ;  /* 0x000000020f037221 */ /* 0x000fc40000010000 */
[----:B------:R-:W-:Y:S02]  /*5b00*/  FADD.FTZ R2, R27, R0 ;  /* 0x000000001b027221 */ /* 0x000fe40000010000 */
[----:B------:R-:W-:Y:S01]  /*5b10*/  FADD.FTZ R0, R20, R4 ;  /* 0x0000000414007221 */ /* 0x000fe20000010000 */
[----:B------:R1:W-:Y:S04]  /*5b20*/  STL [R1+0x20], R5 ;  /* 0x0000200501007387 */ /* 0x0003e80000100800 */
[----:B------:R1:W-:Y:S04]  /*5b30*/  STL [R1+0x24], R3 ;  /* 0x0000240301007387 */ /* 0x0003e80000100800 */
[----:B------:R1:W-:Y:S04]  /*5b40*/  STL [R1+0x2c], R0 ;  /* 0x00002c0001007387 */ /* 0x0003e80000100800 */
[----:B------:R1:W-:Y:S01]  /*5b50*/  STL [R1+0x28], R2 ;  /* 0x0000280201007387 */ /* 0x0003e20000100800 */
        /* <DEDUP_REMOVED lines=18> */
[----:B------:R-:W-:Y:S01]  /*5c80*/  @!UPT UIADD3 URZ, URZ, URZ, URZ ;  /* 0x0000003f3f3ff290 */ /* 0x000fe2000fffe03f */
[----:B------:R-:W-:Y:S11]  /*5c90*/  @!P0 BRA `(.L_x_552) ;  /* 0x000047e000008947 */ /* 0x000ff60003800000 */
[----:B-1----:R-:W-:Y:S01]  /*5ca0*/  MOV R101, R104 ;  /* 0x0000006800657202 */ /* 0x002fe20000000f00 */
[----:B------:R-:W-:Y:S01]  /*5cb0*/  IMAD.MOV.U32 R107, RZ, RZ, R102 ;  /* 0x000000ffff6b7224 */ /* 0x000fe200078e0066 */
[----:B------:R-:W-:Y:S01]  /*5cc0*/  MOV R100, R105 ;  /* 0x0000006900647202 */ /* 0x000fe20000000f00 */
[----:B------:R-:W-:Y:S01]  /*5cd0*/  IMAD.MOV.U32 R221, RZ, RZ, R202 ;  /* 0x000000ffffdd7224 */ /* 0x000fe200078e00ca */
[----:B------:R-:W-:-:S07]  /*5ce0*/  MOV R106, R103 ;  /* 0x00000067006a7202 */ /* 0x000fce0000000f00 */
.L_x_553:
[----:B------:R-:W2:Y:S01]  /*5cf0*/  LDL.64 R42, [R1+0x10] ;  /* 0x00001000012a7983 */ /* 0x000ea20000100a00 */
[----:B------:R-:W-:Y:S04]  /*5d00*/  DEPBAR.LE SB0, 0x0 ;  /* 0x000080000000791a */ /* 0x000fe80000000000 */
[----:B------:R-:W-:Y:S01]  /*5d10*/  WARPSYNC 0xffffffff ;  /* 0xffffffff00007948 */ /* 0x000fe20003800000 */
[----:B------:R-:W3:Y:S04]  /*5d20*/  LDL R44, [R1+0x1c] ;  /* 0x00001c00012c7983 */ /* 0x000ee80000100800 */
[----:B------:R-:W-:Y:S01]  /*5d30*/  BAR.SYNC.DEFER_BLOCKING 0x0 ;  /* 0x0000000000007b1d */ /* 0x000fe20000010000 */
[C---:B------:R-:W-:Y:S11]  /*5d40*/  ISETP.GE.AND P6, PT, R221.reuse, RZ, PT ;  /* 0x000000ffdd00720c */ /* 0x040ff60003fc6270 */
[----:B------:R-:W-:Y:S02]  /*5d50*/  @!UPT UIADD3 URZ, URZ, URZ, URZ ;  /* 0x0000003f3f3ff290 */ /* 0x000fe4000fffe03f */
[----:B-1----:R-:W-:Y:S01]  /*5d60*/  @P6 SHF.R.S32.HI R0, RZ, 0x1f, R221 ;  /* 0x0000001fff006819 */ /* 0x002fe200000114dd */
[C---:B------:R-:W-:Y:S04]  /*5d70*/  @P6 IMAD.WIDE.U32 R28, R221.reuse, c[0x0][0x208], RZ ;  /* 0x00008200dd1c6a25 */ /* 0x040fe800078e00ff */
[----:B------:R-:W-:Y:S01]  /*5d80*/  @P6 IMAD R0, R0, c[0x0][0x208], RZ ;  /* 0x0000820000006a24 */ /* 0x000fe200078e02ff */
[----:B------:R-:W-:Y:S01]  /*5d90*/  @P6 SHF.L.U32 R2, R28, 0x6, RZ ;  /* 0x000000061c026819 */ /* 0x000fe200000006ff */
[----:B------:R-:W-:Y:S02]  /*5da0*/  @P6 IMAD.MOV.U32 R102, RZ, RZ, c[0x0][0x208] ;  /* 0x00008200ff666624 */ /* 0x000fe400078e00ff */
[----:B------:R-:W-:Y:S01]  /*5db0*/  @P6 IMAD R0, R221, c[0x0][0x20c], R0 ;  /* 0x00008300dd006a24 */ /* 0x000fe200078e0200 */
[----:B------:R-:W4:Y:S02]  /*5dc0*/  LDL R232, [R1+0x30] ;  /* 0x0000300001e87983 */ /* 0x000f240000100800 */
[----:B------:R-:W-:Y:S02]  /*5dd0*/  @P6 LEA R3, P0, R102, R2, 0x5 ;  /* 0x0000000266036211 */ /* 0x000fe400078028ff */
[----:B------:R-:W-:Y:S01]  /*5de0*/  LDSM.16.M88.4 R64, [R207] ;  /* 0x00000000cf40783b */ /* 0x000fe20000000200 */
[----:B------:R-:W-:Y:S04]  /*5df0*/  @P6 IADD3 R0, R29, R0, RZ ;  /* 0x000000001d006210 */ /* 0x000fe80007ffe0ff */
[----:B------:R-:W-:Y:S01]  /*5e00*/  @P6 SHF.L.U64.HI R0, R28, 0x6, R0 ;  /* 0x000000061c006819 */ /* 0x000fe20000010200 */
[----:B------:R-:W-:Y:S02]  /*5e10*/  @P6 IMAD.MOV.U32 R28, RZ, RZ, c[0x0][0x20c] ;  /* 0x00008300ff1c6624 */ /* 0x000fe400078e00ff */
[----:B------:R-:W1:Y:S03]  /*5e20*/  LDSM.16.M88.4 R16, [R204] ;  /* 0x00000000cc10783b */ /* 0x000e660000000200 */
[----:B------:R-:W-:Y:S05]  /*5e30*/  @P6 LEA.HI.X R102, R102, R0, R28, 0x5, P0 ;  /* 0x0000000066666211 */ /* 0x000fea00000f2c1c */
[----:B------:R-:W5:Y:S08]  /*5e40*/  LDSM.16.M88.4 R60, [R207+0x1000] ;  /* 0x00100000cf3c783b */ /* 0x000f700000000200 */
[----:B------:R-:W5:Y:S08]  /*5e50*/  LDSM.16.M88.4 R32, [R204+0x400] ;  /* 0x00040000cc20783b */ /* 0x000f700000000200 */
[----:B------:R-:W2:Y:S08]  /*5e60*/  LDSM.16.M88.4 R48, [R204+0x800] ;  /* 0x00080000cc30783b */ /* 0x000eb00000000200 */
[----:B------:R-:W2:Y:S01]  /*5e70*/  LDSM.16.M88.4 R108, [R204+0xc00] ;  /* 0x000c0000cc6c783b */ /* 0x000ea20000000200 */
[-C--:B-1----:R-:W-:Y:S07]  /*5e80*/  HMMA.16816.F32 R4, R64, R16.reuse, RZ ;  /* 0x000000104004723c */ /* 0x082fee00000018ff */
[----:B------:R-:W-:Y:S01]  /*5e90*/  LDSM.16.M88.4 R176, [R208] ;  /* 0x00000000d0b0783b */ /* 0x000fe20000000200 */
[C---:B-----5:R-:W-:Y:S07]  /*5ea0*/  HMMA.16816.F32 R8, R60.reuse, R16, RZ ;  /* 0x000000103c08723c */ /* 0x060fee00000018ff */
[----:B------:R-:W1:Y:S01]  /*5eb0*/  LDSM.16.M88.4 R180, [R209] ;  /* 0x00000000d1b4783b */ /* 0x000e620000000200 */
[-C--:B------:R-:W-:Y:S07]  /*5ec0*/  HMMA.16816.F32 R12, R60, R18.reuse, RZ ;  /* 0x000000123c0c723c */ /* 0x080fee00000018ff */
[----:B------:R-:W5:Y:S01]  /*5ed0*/  LDSM.16.M88.4 R184, [R208+0x1000] ;  /* 0x00100000d0b8783b */ /* 0x000f620000000200 */
[C---:B------:R-:W-:Y:S07]  /*5ee0*/  HMMA.16816.F32 R16, R64.reuse, R18, RZ ;  /* 0x000000124010723c */ /* 0x040fee00000018ff */
[----:B------:R-:W1:Y:S01]  /*5ef0*/  LDSM.16.M88.4 R188, [R220] ;  /* 0x00000000dcbc783b */ /* 0x000e620000000200 */
[-C--:B------:R-:W-:Y:S07]  /*5f00*/  HMMA.16816.F32 R20, R64, R32.reuse, RZ ;  /* 0x000000204014723c */ /* 0x080fee00000018ff */
[----:B------:R-:W1:Y:S01]  /*5f10*/  LDSM.16.M88.4 R192, [R219] ;  /* 0x00000000dbc0783b */ /* 0x000e620000000200 */
[C---:B------:R-:W-:Y:S07]  /*5f20*/  HMMA.16816.F32 R24, R60.reuse, R32, RZ ;  /* 0x000000203c18723c */ /* 0x040fee00000018ff */
[----:B------:R-:W1:Y:S01]  /*5f30*/  LDSM.16.M88.4 R196, [R218] ;  /* 0x00000000dac4783b */ /* 0x000e620000000200 */
[-C--:B------:R-:W-:Y:S07]  /*5f40*/  HMMA.16816.F32 R28, R60, R34.reuse, RZ ;  /* 0x000000223c1c723c */ /* 0x080fee00000018ff */
[----:B------:R-:W5:Y:S04]  /*5f50*/  LDL R225, [R1+0x48] ;  /* 0x0000480001e17983 */ /* 0x000f680000100800 */
[----:B------:R-:W5:Y:S04]  /*5f60*/  LDL R222, [R1+0x58] ;  /* 0x0000580001de7983 */ /* 0x000f680000100800 */
[----:B------:R-:W5:Y:S06]  /*5f70*/  LDL.64 R234, [R1+0x8] ;  /* 0x0000080001ea7983 */ /* 0x000f6c0000100a00 */
[----:B------:R-:W5:Y:S01]  /*5f80*/  LDL R224, [R1+0x18] ;  /* 0x0000180001e07983 */ /* 0x000f620000100800 */
[----:B--2---:R-:W-:Y:S04]  /*5f90*/  @P6 IADD3 R32, P1, R2, R42, RZ ;  /* 0x0000002a02206210 */ /* 0x004fe80007f3e0ff */
[----:B------:R-:W-:Y:S02]  /*5fa0*/  @P6 LEA R104, P0, R32, c[0x0][0x1f8], 0x1 ;  /* 0x00007e0020686a11 */ /* 0x000fe400078008ff */
[----:B---3--:R-:W-:Y:S02]  /*5fb0*/  @P6 IADD3.X R33, R0, R44, RZ, P1, !PT ;  /* 0x0000002c00216210 */ /* 0x008fe40000ffe4ff */
[----:B------:R-:W-:Y:S02]  /*5fc0*/  @P6 IADD3 R56, P1, R42, 0x20, RZ ;  /* 0x000000202a386810 */ /* 0x000fe40007f3e0ff */
[----:B------:R-:W-:Y:S02]  /*5fd0*/  @P6 LEA.HI.X R105, R32, c[0x0][0x1fc], R33, 0x1, P0 ;  /* 0x00007f0020696a11 */ /* 0x000fe400000f0c21 */
[C---:B------:R-:W-:Y:S02]  /*5fe0*/  HMMA.16816.F32 R32, R64.reuse, R34, RZ ;  /* 0x000000224020723c */ /* 0x040fe400000018ff */
[--C-:B------:R-:W-:Y:S01]  /*5ff0*/  @P6 IMAD.X R202, RZ, RZ, R44.reuse, P1 ;  /* 0x000000ffffca6224 */ /* 0x100fe200008e062c */
[----:B------:R-:W-:Y:S04]  /*6000*/  @P6 IADD3 R40, P1, R2, R56, RZ ;  /* 0x0000003802286210 */ /* 0x000fe80007f3e0ff */
[----:B------:R-:W-:Y:S01]  /*6010*/  @P6 IADD3.X R41, R0, R202, RZ, P1, !PT ;  /* 0x000000ca00296210 */ /* 0x000fe20000ffe4ff */
[-C--:B------:R-:W-:Y:S01]  /*6020*/  HMMA.16816.F32 R36, R64, R48.reuse, RZ ;  /* 0x000000304024723c */ /* 0x080fe200000018ff */
[----:B------:R-:W-:Y:S03]  /*6030*/  @P6 IADD3 R53, P1, R42, 0x40, RZ ;  /* 0x000000402a356810 */ /* 0x000fe60007f3e0ff */
[----:B------:R-:W-:Y:S02]  /*6040*/  @P6 LEA R200, P0, R40, c[0x0][0x1f8], 0x1 ;  /* 0x00007e0028c86a11 */ /* 0x000fe400078008ff */
[----:B------:R-:W-:Y:S01]  /*6050*/  @P6 IMAD.X R103, RZ, RZ, R44, P1 ;  /* 0x000000ffff676224 */ /* 0x000fe200008e062c */
[----:B------:R-:W-:Y:S02]  /*6060*/  @P6 IADD3 R2, P1, R2, R53, RZ ;  /* 0x0000003502026210 */ /* 0x000fe40007f3e0ff */
[----:B------:R-:W-:Y:S03]  /*6070*/  @P6 LEA.HI.X R201, R40, c[0x0][0x1fc], R41, 0x1, P0 ;  /* 0x00007f0028c96a11 */ /* 0x000fe600000f0c29 */
[----:B------:R-:W-:Y:S02]  /*6080*/  @P6 IADD3.X R0, R0, R103, RZ, P1, !PT ;  /* 0x0000006700006210 */ /* 0x000fe40000ffe4ff */
[C---:B------:R-:W-:Y:S02]  /*6090*/  @P6 LEA R54, P1, R2.reuse, c[0x0][0x1f8], 0x1 ;  /* 0x00007e0002366a11 */ /* 0x040fe400078208ff */
[C---:B------:R-:W-:Y:S02]  /*60a0*/  @P6 IADD3 R52, P0, R3.reuse, R42, RZ ;  /* 0x0000002a03346210 */ /* 0x040fe40007f1e0ff */
[C---:B------:R-:W-:Y:S02]  /*60b0*/  HMMA.16816.F32 R40, R60.reuse, R48, RZ ;  /* 0x000000303c28723c */ /* 0x040fe400000018ff */
[----:B------:R-:W-:Y:S02]  /*60c0*/  @P6 LEA.HI.X R55, R2, c[0x0][0x1fc], R0, 0x1, P1 ;  /* 0x00007f0002376a11 */ /* 0x000fe400008f0c00 */
[----:B----4-:R-:W-:Y:S02]  /*60d0*/  @P6 SHF.L.U32 R0, R232, 0x1, RZ ;  /* 0x00000001e8006819 */ /* 0x010fe400000006ff */
[C---:B------:R-:W-:Y:S01]  /*60e0*/  @P6 IADD3 R2, P1, R3.reuse, R56, RZ ;  /* 0x0000003803026210 */ /* 0x040fe20007f3e0ff */
[----:B------:R-:W-:Y:S01]  /*60f0*/  @P6 IMAD.X R48, R102, 0x1, R44, P0 ;  /* 0x0000000166306824 */ /* 0x000fe200000e062c */
[C---:B------:R-:W-:Y:S01]  /*6100*/  @P6 LEA R58, P0, R52.reuse, c[0x0][0x1f8], 0x1 ;  /* 0x00007e00343a6a11 */ /* 0x040fe200078008ff */
[-C--:B------:R-:W-:Y:S01]  /*6110*/  HMMA.16816.F32 R44, R60, R50.reuse, RZ ;  /* 0x000000323c2c723c */ /* 0x080fe200000018ff */
[----:B------:R-:W-:Y:S01]  /*6120*/  @!PT LDS RZ, [RZ] ;  /* 0x00000000fffff984 */ /* 0x000fe20000000800 */
[----:B------:R-:W-:Y:S01]  /*6130*/  @!PT LDS RZ, [RZ] ;  /* 0x00000000fffff984 */ /* 0x000fe20000000800 */
[----:B------:R-:W-:Y:S01]  /*6140*/  @!PT LDS RZ, [RZ] ;  /* 0x00000000fffff984 */ /* 0x000fe20000000800 */
[----:B------:R2:W-:Y:S02]  /*6150*/  @P6 LDGSTS.E.BYPASS.LTC128B.128 [R0+0x100], [R104.64], !P5 ;  /* 0x0010000068006fae */ /* 0x0005e4000e901d46 */
[----:B------:R-:W-:Y:S01]  /*6160*/  @P6 LEA.HI.X R59, R52, c[0x0][0x1fc], R48, 0x1, P0 ;  /* 0x00007f00343b6a11 */ /* 0x000fe200000f0c30 */
[C---:B------:R-:W-:Y:S01]  /*6170*/  @P6 IMAD.X R202, R102.reuse, 0x1, R202, P1 ;  /* 0x0000000166ca6824 */ /* 0x040fe200008e06ca */
[----:B------:R-:W-:Y:S03]  /*6180*/  @P6 IADD3 R3, P0, R3, R53, RZ ;  /* 0x0000003503036210 */ /* 0x000fe60007f1e0ff */
[C---:B------:R-:W-:Y:S01]  /*6190*/  HMMA.16816.F32 R48, R64.reuse, R50, RZ ;  /* 0x000000324030723c */ /* 0x040fe200000018ff */
[----:B------:R3:W-:Y:S08]  /*61a0*/  @P6 LDGSTS.E.BYPASS.LTC128B.128 [R0+0x1100], [R200.64], !P4 ;  /* 0x01100000c8006fae */ /* 0x0007f0000e101d46 */
[----:B------:R4:W-:Y:S08]  /*61b0*/  @P6 LDGSTS.E.BYPASS.LTC128B.128 [R0+0x2100], [R54.64], !P3 ;  /* 0x0210000036006fae */ /* 0x0009f0000d901d46 */
[----:B------:R1:W-:Y:S01]  /*61c0*/  @P6 LDGSTS.E.BYPASS.LTC128B.128 [R0+0x900], [R58.64], !P5 ;  /* 0x009000003a006fae */ /* 0x0003e2000e901d46 */
[----:B--2---:R-:W-:Y:S02]  /*61d0*/  @P6 IADD3.X R104, R102, R103, RZ, P0, !PT ;  /* 0x0000006766686210 */ /* 0x004fe400007fe4ff */
[C---:B------:R-:W-:Y:S04]  /*61e0*/  @P6 LEA R102, P0, R2.reuse, c[0x0][0x1f8], 0x1 ;  /* 0x00007e0002666a11 */ /* 0x040fe800078008ff */
[----:B------:R-:W-:Y:S02]  /*61f0*/  @P6 LEA.HI.X R103, R2, c[0x0][0x1fc], R202, 0x1, P0 ;  /* 0x00007f0002676a11 */ /* 0x000fe400000f0cca */
[C---:B------:R-:W-:Y:S03]  /*6200*/  @P6 LEA R2, P0, R3.reuse, c[0x0][0x1f8], 0x1 ;  /* 0x00007e0003026a11 */ /* 0x040fe600078008ff */
[----:B------:R2:W-:Y:S01]  /*6210*/  @P6 LDGSTS.E.BYPASS.LTC128B.128 [R0+0x1900], [R102.64], !P4 ;  /* 0x0190000066006fae */ /* 0x0005e2000e101d46 */
[----:B------:R-:W-:Y:S01]  /*6220*/  @P6 LEA.HI.X R3, R3, c[0x0][0x1fc], R104, 0x1, P0 ;  /* 0x00007f0003036a11 */ /* 0x000fe200000f0c68 */
[-C--:B----4-:R-:W-:Y:S06]  /*6230*/  HMMA.16816.F32 R52, R64, R108.reuse, RZ ;  /* 0x0000006c4034723c */ /* 0x090fec00000018ff */
[----:B------:R2:W-:Y:S01]  /*6240*/  @P6 LDGSTS.E.BYPASS.LTC128B.128 [R0+0x2900], [R2.64], !P3 ;  /* 0x0290000002006fae */ /* 0x0005e2000d901d46 */
[C---:B------:R-:W-:Y:S01]  /*6250*/  ISETP.GE.AND P6, PT, R221.reuse, 0x1, PT ;  /* 0x00000001dd00780c */ /* 0x040fe20003fc6270 */
[C---:B-1----:R-:W-:Y:S06]  /*6260*/  HMMA.16816.F32 R56, R60.reuse, R108, RZ ;  /* 0x0000006c3c38723c */ /* 0x042fec00000018ff */
[----:B---3--:R-:W-:Y:S02]  /*6270*/  LDSM.16.M88.4 R200, [R204+0x1400] ;  /* 0x00140000ccc8783b */ /* 0x008fe40000000200 */
[-C--:B------:R-:W-:Y:S06]  /*6280*/  HMMA.16816.F32 R60, R60, R110.reuse, RZ ;  /* 0x0000006e3c3c723c */ /* 0x080fec00000018ff */
[----:B------:R-:W0:Y:S02]  /*6290*/  LDGDEPBAR ;  /* 0x00000000000079af */ /* 0x000e240000000000 */
[----:B------:R-:W-:Y:S06]  /*62a0*/  HMMA.16816.F32 R64, R64, R110, RZ ;  /* 0x0000006e4040723c */ /* 0x000fec00000018ff */
[----:B------:R-:W-:Y:S02]  /*62b0*/  LDSM.16.M88.4 R108, [R207+0x2000] ;  /* 0x00200000cf6c783b */ /* 0x000fe40000000200 */
[-C--:B------:R-:W-:Y:S08]  /*62c0*/  HMMA.16816.F32 R4, R176, R180.reuse, R4 ;  /* 0x000000b4b004723c */ /* 0x080ff00000001804 */
[C---:B-----5:R-:W-:Y:S08]  /*62d0*/  HMMA.16816.F32 R8, R184.reuse, R180, R8 ;  /* 0x000000b4b808723c */ /* 0x060ff00000001808 */
[-C--:B------:R-:W-:Y:S04]  /*62e0*/  HMMA.16816.F32 R12, R184, R182.reuse, R12 ;  /* 0x000000b6b80c723c */ /* 0x080fe8000000180c */
[----:B--2---:R-:W-:Y:S04]  /*62f0*/  IMAD.IADD R0, R222, 0x1, R225 ;  /* 0x00000001de007824 */ /* 0x004fe800078e02e1 */
[C---:B------:R-:W-:Y:S01]  /*6300*/  HMMA.16816.F32 R16, R176.reuse, R182, R16 ;  /* 0x000000b6b010723c */ /* 0x040fe20000001810 */
[----:B------:R-:W1:Y:S07]  /*6310*/  LDSM.16.M88.4 R180, [R204+0x1000] ;  /* 0x00100000ccb4783b */ /* 0x000e6e0000000200 */
[-C--:B------:R-:W-:Y:S08]  /*6320*/  HMMA.16816.F32 R20, R176, R188.reuse, R20 ;  /* 0x000000bcb014723c */ /* 0x080ff00000001814 */
[C---:B------:R-:W-:Y:S08]  /*6330*/  HMMA.16816.F32 R24, R184.reuse, R188, R24 ;  /* 0x000000bcb818723c */ /* 0x040ff00000001818 */
[-C--:B------:R-:W-:Y:S08]  /*6340*/  HMMA.16816.F32 R28, R184, R190.reuse, R28 ;  /* 0x000000beb81c723c */ /* 0x080ff0000000181c */
[C---:B------:R-:W-:Y:S01]  /*6350*/  HMMA.16816.F32 R32, R176.reuse, R190, R32 ;  /* 0x000000beb020723c */ /* 0x040fe20000001820 */
[----:B------:R-:W2:Y:S07]  /*6360*/  LDSM.16.M88.4 R188, [R207+0x3000] ;  /* 0x00300000cfbc783b */ /* 0x000eae0000000200 */
[-C--:B------:R-:W-:Y:S08]  /*6370*/  HMMA.16816.F32 R36, R176, R192.reuse, R36 ;  /* 0x000000c0b024723c */ /* 0x080ff00000001824 */
[C---:B------:R-:W-:Y:S08]  /*6380*/  HMMA.16816.F32 R40, R184.reuse, R192, R40 ;  /* 0x000000c0b828723c */ /* 0x040ff00000001828 */
[-C--:B------:R-:W-:Y:S08]  /*6390*/  HMMA.16816.F32 R44, R184, R194.reuse, R44 ;  /* 0x000000c2b82c723c */ /* 0x080ff0000000182c */
[C---:B------:R-:W-:Y:S01]  /*63a0*/  HMMA.16816.F32 R48, R176.reuse, R194, R48 ;  /* 0x000000c2b030723c */ /* 0x040fe20000001830 */
[----:B------:R-:W3:Y:S07]  /*63b0*/  LDSM.16.M88.4 R192, [R204+0x1800] ;  /* 0x00180000ccc0783b */ /* 0x000eee0000000200 */
[-C--:B------:R-:W-:Y:S08]  /*63c0*/  HMMA.16816.F32 R52, R176, R196.reuse, R52 ;  /* 0x000000c4b034723c */ /* 0x080ff00000001834 */
[C---:B------:R-:W-:Y:S08]  /*63d0*/  HMMA.16816.F32 R56, R184.reuse, R196, R56 ;  /* 0x000000c4b838723c */ /* 0x040ff00000001838 */
[-C--:B------:R-:W-:Y:S01]  /*63e0*/  HMMA.16816.F32 R60, R184, R198.reuse, R60 ;  /* 0x000000c6b83c723c */ /* 0x080fe2000000183c */
[----:B------:R-:W4:Y:S07]  /*63f0*/  LDSM.16.M88.4 R184, [R204+0x1c00] ;  /* 0x001c0000ccb8783b */ /* 0x000f2e0000000200 */
[----:B------:R-:W-:Y:S01]  /*6400*/  HMMA.16816.F32 R64, R176, R198, R64 ;  /* 0x000000c6b040723c */ /* 0x000fe20000001840 */
[----:B------:R-:W-:Y:S07]  /*6410*/  LDSM.16.M88.4 R176, [R208+0x2000] ;  /* 0x00200000d0b0783b */ /* 0x000fee0000000200 */
[-C--:B-1----:R-:W-:Y:S01]  /*6420*/  HMMA.16816.F32 R4, R108, R180.reuse, R4 ;  /* 0x000000b46c04723c */ /* 0x082fe20000001804 */
[----:B------:R-:W-:Y:S07]  /*6430*/  LDSM.16.M88.4 R196, [R208+0x3000] ;  /* 0x00300000d0c4783b */ /* 0x000fee0000000200 */
[C---:B--2---:R-:W-:Y:S08]  /*6440*/  HMMA.16816.F32 R8, R188.reuse, R180, R8 ;  /* 0x000000b4bc08723c */ /* 0x044ff00000001808 */
[-C--:B------:R-:W-:Y:S08]  /*6450*/  HMMA.16816.F32 R12, R188, R182.reuse, R12 ;  /* 0x000000b6bc0c723c */ /* 0x080ff0000000180c */
[C---:B------:R-:W-:Y:S01]  /*6460*/  HMMA.16816.F32 R16, R108.reuse, R182, R16 ;  /* 0x000000b66c10723c */ /* 0x040fe20000001810 */
[----:B------:R-:W1:Y:S07]  /*6470*/  LDSM.16.M88.4 R180, [R217] ;  /* 0x00000000d9b4783b */ /* 0x000e6e0000000200 */
[-C--:B------:R-:W-:Y:S08]  /*6480*/  HMMA.16816.F32 R20, R108, R200.reuse, R20 ;  /* 0x000000c86c14723c */ /* 0x080ff00000001814 */
[C---:B------:R-:W-:Y:S08]  /*6490*/  HMMA.16816.F32 R24, R188.reuse, R200, R24 ;  /* 0x000000c8bc18723c */ /* 0x040ff00000001818 */
[-C--:B------:R-:W-:Y:S08]  /*64a0*/  HMMA.16816.F32 R28, R188, R202.reuse, R28 ;  /* 0x000000cabc1c723c */ /* 0x080ff0000000181c */
[C---:B------:R-:W-:Y:S01]  /*64b0*/  HMMA.16816.F32 R32, R108.reuse, R202, R32 ;  /* 0x000000ca6c20723c */ /* 0x040fe20000001820 */
[----:B------:R-:W2:Y:S07]  /*64c0*/  LDSM.16.M88.4 R200, [R216] ;  /* 0x00000000d8c8783b */ /* 0x000eae0000000200 */
[-C--:B---3--:R-:W-:Y:S08]  /*64d0*/  HMMA.16816.F32 R36, R108, R192.reuse, R36 ;  /* 0x000000c06c24723c */ /* 0x088ff00000001824 */
[C---:B------:R-:W-:Y:S08]  /*64e0*/  HMMA.16816.F32 R40, R188.reuse, R192, R40 ;  /* 0x000000c0bc28723c */ /* 0x040ff00000001828 */
[-C--:B------:R-:W-:Y:S08]  /*64f0*/  HMMA.16816.F32 R44, R188, R194.reuse, R44 ;  /* 0x000000c2bc2c723c */ /* 0x080ff0000000182c */
[C---:B------:R-:W-:Y:S01]  /*6500*/  HMMA.16816.F32 R48, R108.reuse, R194, R48 ;  /* 0x000000c26c30723c */ /* 0x040fe20000001830 */
[----:B------:R-:W3:Y:S07]  /*6510*/  LDSM.16.M88.4 R192, [R215] ;  /* 0x00000000d7c0783b */ /* 0x000eee0000000200 */
[-C--:B----4-:R-:W-:Y:S08]  /*6520*/  HMMA.16816.F32 R52, R108, R184.reuse, R52 ;  /* 0x000000b86c34723c */ /* 0x090ff00000001834 */
[C---:B------:R-:W-:Y:S08]  /*6530*/  HMMA.16816.F32 R56, R188.reuse, R184, R56 ;  /* 0x000000b8bc38723c */ /* 0x040ff00000001838 */
[-C--:B------:R-:W-:Y:S01]  /*6540*/  HMMA.16816.F32 R60, R188, R186.reuse, R60 ;  /* 0x000000babc3c723c */ /* 0x080fe2000000183c */
[----:B------:R-:W4:Y:S07]  /*6550*/  LDSM.16.M88.4 R188, [R214] ;  /* 0x00000000d6bc783b */ /* 0x000f2e0000000200 */
[----:B------:R-:W-:Y:S01]  /*6560*/  HMMA.16816.F32 R64, R108, R186, R64 ;  /* 0x000000ba6c40723c */ /* 0x000fe20000001840 */
[----:B------:R-:W-:Y:S07]  /*6570*/  LDSM.16.M88.4 R108, [R207+0x4000] ;  /* 0x00400000cf6c783b */ /* 0x000fee0000000200 */
[-C--:B-1----:R-:W-:Y:S01]  /*6580*/  HMMA.16816.F32 R4, R176, R180.reuse, R4 ;  /* 0x000000b4b004723c */ /* 0x082fe20000001804 */
[----:B------:R-:W-:Y:S07]  /*6590*/  LDSM.16.M88.4 R184, [R207+0x5000] ;  /* 0x00500000cfb8783b */ /* 0x000fee0000000200 */
[C---:B------:R-:W-:Y:S08]  /*65a0*/  HMMA.16816.F32 R8, R196.reuse, R180, R8 ;  /* 0x000000b4c408723c */ /* 0x040ff00000001808 */
[-C--:B------:R-:W-:Y:S08]  /*65b0*/  HMMA.16816.F32 R12, R196, R182.reuse, R12 ;  /* 0x000000b6c40c723c */ /* 0x080ff0000000180c */
[C---:B------:R-:W-:Y:S01]  /*65c0*/  HMMA.16816.F32 R16, R176.reuse, R182, R16 ;  /* 0x000000b6b010723c */ /* 0x040fe20000001810 */
[----:B------:R-:W1:Y:S07]  /*65d0*/  LDSM.16.M88.4 R180, [R204+0x2000] ;  /* 0x00200000ccb4783b */ /* 0x000e6e0000000200 */
[-C--:B--2---:R-:W-:Y:S08]  /*65e0*/  HMMA.16816.F32 R20, R176, R200.reuse, R20 ;  /* 0x000000c8b014723c */ /* 0x084ff00000001814 */
        /* <DEDUP_REMOVED lines=8> */
[----:B------:R-:W2:Y:S07]  /*6670*/  LDSM.16.M88.4 R192, [R204+0x2400] ;  /* 0x00240000ccc0783b */ /* 0x000eae0000000200 */
[-C--:B----4-:R-:W-:Y:S08]  /*6680*/  HMMA.16816.F32 R52, R176, R188.reuse, R52 ;  /* 0x000000bcb034723c */ /* 0x090ff00000001834 */
[C---:B------:R-:W-:Y:S08]  /*6690*/  HMMA.16816.F32 R56, R196.reuse, R188, R56 ;  /* 0x000000bcc438723c */ /* 0x040ff00000001838 */
[-C--:B------:R-:W-:Y:S01]  /*66a0*/  HMMA.16816.F32 R60, R196, R190.reuse, R60 ;  /* 0x000000bec43c723c */ /* 0x080fe2000000183c */
[----:B------:R-:W3:Y:S07]  /*66b0*/  LDSM.16.M88.4 R196, [R204+0x2800] ;  /* 0x00280000ccc4783b */ /* 0x000eee0000000200 */
[----:B------:R-:W-:Y:S01]  /*66c0*/  HMMA.16816.F32 R64, R176, R190, R64 ;  /* 0x000000beb040723c */ /* 0x000fe20000001840 */
[----:B------:R-:W-:Y:S07]  /*66d0*/  LDSM.16.M88.4 R176, [R208+0x4000] ;  /* 0x00400000d0b0783b */ /* 0x000fee0000000200 */
[-C--:B-1----:R-:W-:Y:S01]  /*66e0*/  HMMA.16816.F32 R4, R108, R180.reuse, R4 ;  /* 0x000000b46c04723c */ /* 0x082fe20000001804 */
[----:B------:R-:W1:Y:S07]  /*66f0*/  LDSM.16.M88.4 R188, [R213] ;  /* 0x00000000d5bc783b */ /* 0x000e6e0000000200 */
[C---:B------:R-:W-:Y:S08]  /*6700*/  HMMA.16816.F32 R8, R184.reuse, R180, R8 ;  /* 0x000000b4b808723c */ /* 0x040ff00000001808 */
[-C--:B------:R-:W-:Y:S08]  /*6710*/  HMMA.16816.F32 R12, R184, R182.reuse, R12 ;  /* 0x000000b6b80c723c */ /* 0x080ff0000000180c */
[C---:B------:R-:W-:Y:S01]  /*6720*/  HMMA.16816.F32 R16, R108.reuse, R182, R16 ;  /* 0x000000b66c10723c */ /* 0x040fe20000001810 */
[----:B------:R-:W4:Y:S07]  /*6730*/  LDSM.16.M88.4 R180, [R208+0x5000] ;  /* 0x00500000d0b4783b */ /* 0x000f2e0000000200 */
        /* <DEDUP_REMOVED lines=11> */
[----:B------:R-:W-:Y:S07]  /*67f0*/  HMMA.16816.F32 R64, R108, R202, R64 ;  /* 0x000000ca6c40723c */ /* 0x000fee0000001840 */
[----:B------:R-:W-:Y:S01]  /*6800*/  IADD3 R202, R221, -0x1, RZ ;  /* 0xffffffffddca7810 */ /* 0x000fe20007ffe0ff */
[-C--:B-1----:R-:W-:Y:S05]  /*6810*/  HMMA.16816.F32 R4, R176, R188.reuse, R4 ;  /* 0x000000bcb004723c */ /* 0x082fea0000001804 */
[----:B------:R-:W-:Y:S03]  /*6820*/  @P6 IMAD.WIDE.U32 R2, R202, c[0x0][0x1e0], RZ ;  /* 0x00007800ca026a25 */ /* 0x000fe600078e00ff */
[C---:B----4-:R-:W-:Y:S08]  /*6830*/  HMMA.16816.F32 R8, R180.reuse, R188, R8 ;  /* 0x000000bcb408723c */ /* 0x050ff00000001808 */
[-C--:B------:R-:W-:Y:S08]  /*6840*/  HMMA.16816.F32 R12, R180, R190.reuse, R12 ;  /* 0x000000beb40c723c */ /* 0x080ff0000000180c */
[C---:B------:R-:W-:Y:S04]  /*6850*/  HMMA.16816.F32 R16, R176.reuse, R190, R16 ;  /* 0x000000beb010723c */ /* 0x040fe80000001810 */
[----:B------:R-:W-:Y:S02]  /*6860*/  FMUL.FTZ R4, R4, c[0x0][0x320] ;  /* 0x0000c80004047a20 */ /* 0x000fe40000410000 */
[----:B------:R-:W-:Y:S02]  /*6870*/  FMUL.FTZ R5, R5, c[0x0][0x320] ;  /* 0x0000c80005057a20 */ /* 0x000fe40000410000 */
[----:B------:R-:W1:Y:S01]  /*6880*/  MUFU.TANH R228, R4 ;  /* 0x0000000400e47308 */ /* 0x000e620000002400 */
[----:B------:R-:W-:Y:S03]  /*6890*/  FMUL.FTZ R6, R6, c[0x0][0x320] ;  /* 0x0000c80006067a20 */ /* 0x000fe60000410000 */
[----:B------:R-:W-:Y:S02]  /*68a0*/  FMUL.FTZ R7, R7, c[0x0][0x320] ;  /* 0x0000c80007077a20 */ /* 0x000fe40000410000 */
[----:B------:R-:W-:Y:S02]  /*68b0*/  FMUL.FTZ R8, R8, c[0x0][0x320] ;  /* 0x0000c80008087a20 */ /* 0x000fe40000410000 */
[----:B------:R-:W-:Y:S02]  /*68c0*/  FMUL.FTZ R9, R9, c[0x0][0x320] ;  /* 0x0000c80009097a20 */ /* 0x000fe40000410000 */
        /* <DEDUP_REMOVED lines=12> */
[----:B------:R-:W-:Y:S10]  /*6990*/  MUFU.TANH R111, R19 ;  /* 0x00000013006f7308 */ /* 0x000ff40000002400 */
[----:B------:R4:W-:Y:S10]  /*69a0*/  MUFU.TANH R184, R18 ;  /* 0x0000001200b87308 */ /* 0x0009f40000002400 */
[----:B------:R5:W1:Y:S10]  /*69b0*/  MUFU.TANH R230, R7 ;  /* 0x0000000700e67308 */ /* 0x000a740000002400 */
[----:B------:R-:W1:Y:S01]  /*69c0*/  MUFU.TANH R229, R8 ;  /* 0x0000000800e57308 */ /* 0x000e620000002400 */
[----:B----4-:R-:W4:Y:S09]  /*69d0*/  LDL R18, [R1+0x54] ;  /* 0x0000540001127983 */ /* 0x010f320000100800 */
[----:B------:R-:W-:Y:S01]  /*69e0*/  MUFU.TANH R226, R9 ;  /* 0x0000000900e27308 */ /* 0x000fe20000002400 */
[----:B-----5:R-:W5:Y:S09]  /*69f0*/  LDSM.16.M88.4 R4, [R212] ;  /* 0x00000000d404783b */ /* 0x020f720000000200 */
[----:B------:R-:W1:Y:S10]  /*6a00*/  MUFU.TANH R223, R10 ;  /* 0x0000000a00df7308 */ /* 0x000e740000002400 */
[----:B------:R1:W-:Y:S10]  /*6a10*/  MUFU.TANH R203, R11 ;  /* 0x0000000b00cb7308 */ /* 0x0003f40000002400 */
[----:B------:R2:W-:Y:S10]  /*6a20*/  MUFU.TANH R108, R14 ;  /* 0x0000000e006c7308 */ /* 0x0005f40000002400 */
[----:B------:R-:W-:Y:S01]  /*6a30*/  MUFU.TANH R201, R15 ;  /* 0x0000000f00c97308 */ /* 0x000fe20000002400 */
[-C--:B-----5:R-:W-:Y:S01]  /*6a40*/  HMMA.16816.F32 R20, R176, R4.reuse, R20 ;  /* 0x00000004b014723c */ /* 0x0a0fe20000001814 */
[----:B-1----:R-:W1:Y:S08]  /*6a50*/  LDSM.16.M88.4 R8, [R211] ;  /* 0x00000000d308783b */ /* 0x002e700000000200 */
[----:B------:R5:W-:Y:S01]  /*6a60*/  MUFU.TANH R199, R16 ;  /* 0x0000001000c77308 */ /* 0x000be20000002400 */
[C---:B------:R-:W-:Y:S07]  /*6a70*/  HMMA.16816.F32 R24, R180.reuse, R4, R24 ;  /* 0x00000004b418723c */ /* 0x040fee0000001818 */
[----:B------:R-:W-:Y:S02]  /*6a80*/  @P2 IMAD.HI.U32 R5, R0, c[0x0][0x2c8], RZ ;  /* 0x0000b20000052a27 */ /* 0x000fe400078e00ff */
[----:B------:R1:W-:Y:S01]  /*6a90*/  MUFU.TANH R198, R17 ;  /* 0x0000001100c67308 */ /* 0x0003e20000002400 */
[-C--:B------:R-:W-:Y:S03]  /*6aa0*/  HMMA.16816.F32 R28, R180, R6.reuse, R28 ;  /* 0x00000006b41c723c */ /* 0x080fe6000000181c */
[----:B------:R-:W-:Y:S02]  /*6ab0*/  @P6 SHF.R.S32.HI R4, RZ, 0x1f, R202 ;  /* 0x0000001fff046819 */ /* 0x000fe400000114ca */
[----:B------:R-:W-:Y:S01]  /*6ac0*/  @P2 SHF.R.U32.HI R0, RZ, c[0x0][0x2cc], R5 ;  /* 0x0000b300ff002a19 */ /* 0x000fe20000011605 */
[----:B------:R-:W-:Y:S02]  /*6ad0*/  FMUL.FTZ R23, R23, c[0x0][0x320] ;  /* 0x0000c80017177a20 */ /* 0x000fe40000410000 */
[C---:B------:R-:W-:Y:S01]  /*6ae0*/  HMMA.16816.F32 R32, R176.reuse, R6, R32 ;  /* 0x00000006b020723c */ /* 0x040fe20000001820 */
[----:B------:R-:W-:Y:S01]  /*6af0*/  MUFU.TANH R109, R13 ;  /* 0x0000000d006d7308 */ /* 0x000fe20000002400 */
[----:B--2---:R-:W-:Y:S02]  /*6b00*/  SHFL.IDX PT, R14, R0, RZ, 0x1c1f ;  /* 0x001c1fff000e7589 */ /* 0x004fe400000e0000 */
[----:B------:R-:W-:Y:S02]  /*6b10*/  @P6 IMAD R4, R4, c[0x0][0x1e0], RZ ;  /* 0x0000780004046a24 */ /* 0x000fe400078e02ff */
[----:B------:R-:W-:Y:S01]  /*6b20*/  FMUL.FTZ R20, R20, c[0x0][0x320] ;  /* 0x0000c80014147a20 */ /* 0x000fe20000410000 */
[----:B------:R-:W-:Y:S01]  /*6b30*/  @P6 MOV R7, c[0x0][0x1e4] ;  /* 0x0000790000076a02 */ /* 0x000fe20000000f00 */
[----:B------:R-:W-:Y:S02]  /*6b40*/  @P6 IMAD R4, R202, c[0x0][0x1e4], R4 ;  /* 0x00007900ca046a24 */ /* 0x000fe400078e0204 */
[----:B-----5:R-:W-:Y:S01]  /*6b50*/  SHFL.IDX PT, R16, R0, 0x1, 0x1c1f ;  /* 0x003c1f0000107f89 */ /* 0x020fe200000e0000 */
[----:B------:R2:W5:Y:S01]  /*6b60*/  MUFU.TANH R110, R12 ;  /* 0x0000000c006e7308 */ /* 0x0005620000002400 */
[----:B------:R-:W-:Y:S01]  /*6b70*/  FMUL.FTZ R22, R22, c[0x0][0x320] ;  /* 0x0000c80016167a20 */ /* 0x000fe20000410000 */
[----:B------:R-:W-:Y:S01]  /*6b80*/  @P6 IADD3 R3, R3, R4, RZ ;  /* 0x0000000403036210 */ /* 0x000fe20007ffe0ff */
[----:B------:R-:W-:Y:S01]  /*6b90*/  @P6 IMAD.SHL.U32 R4, R2, 0x40, RZ ;  /* 0x0000004002046824 */ /* 0x000fe200078e00ff */
[-C--:B-1----:R-:W-:Y:S03]  /*6ba0*/  HMMA.16816.F32 R36, R176, R8.reuse, R36 ;  /* 0x00000008b024723c */ /* 0x082fe60000001824 */
[----:B------:R-:W-:Y:S01]  /*6bb0*/  SHFL.IDX PT, R17, R0, 0x2, 0x1c1f ;  /* 0x005c1f0000117f89 */ /* 0x000fe200000e0000 */
[----:B------:R-:W-:Y:S01]  /*6bc0*/  FMUL.FTZ R30, R30, c[0x0][0x320] ;  /* 0x0000c8001e1e7a20 */ /* 0x000fe20000410000 */
[----:B------:R-:W-:Y:S01]  /*6bd0*/  @P6 IADD3 R5, P1, R4, R234, RZ ;  /* 0x000000ea04056210 */ /* 0x000fe20007f3e0ff */
[----:B------:R-:W-:Y:S01]  /*6be0*/  MUFU.TANH R188, R23 ;  /* 0x0000001700bc7308 */ /* 0x000fe20000002400 */
[----:B------:R-:W-:Y:S01]  /*6bf0*/  @P6 SHF.L.U64.HI R2, R2, 0x6, R3 ;  /* 0x0000000602026819 */ /* 0x000fe20000010203 */
[----:B------:R-:W-:Y:S01]  /*6c00*/  FMUL.FTZ R21, R21, c[0x0][0x320] ;  /* 0x0000c80015157a20 */ /* 0x000fe20000410000 */
[C---:B------:R-:W-:Y:S02]  /*6c10*/  HMMA.16816.F32 R40, R180.reuse, R8, R40 ;  /* 0x00000008b428723c */ /* 0x040fe40000001828 */
[----:B------:R1:W-:Y:S02]  /*6c20*/  SHFL.IDX PT, R15, R0, 0x3, 0x1c1f ;  /* 0x007c1f00000f7f89 */ /* 0x0003e400000e0000 */
[----:B------:R-:W-:Y:S02]  /*6c30*/  FMUL.FTZ R34, R34, c[0x0][0x320] ;  /* 0x0000c80022227a20 */ /* 0x000fe40000410000 */
[----:B------:R-:W-:Y:S01]  /*6c40*/  FMUL.FTZ R27, R27, c[0x0][0x320] ;  /* 0x0000c8001b1b7a20 */ /* 0x000fe20000410000 */
[----:B------:R-:W-:Y:S01]  /*6c50*/  MUFU.TANH R195, R30 ;  /* 0x0000001e00c37308 */ /* 0x000fe20000002400 */
[----:B------:R-:W-:Y:S01]  /*6c60*/  FMUL.FTZ R35, R35, c[0x0][0x320] ;  /* 0x0000c80023237a20 */ /* 0x000fe20000410000 */
[-C--:B------:R-:W-:Y:S03]  /*6c70*/  HMMA.16816.F32 R44, R180, R10.reuse, R44 ;  /* 0x0000000ab42c723c */ /* 0x080fe6000000182c */
[----:B------:R-:W-:Y:S01]  /*6c80*/  FMUL.FTZ R32, R32, c[0x0][0x320] ;  /* 0x0000c80020207a20 */ /* 0x000fe20000410000 */
[----:B------:R-:W-:Y:S01]  /*6c90*/  @P6 MOV R9, c[0x0][0x1e0] ;  /* 0x0000780000096a02 */ /* 0x000fe20000000f00 */
[----:B------:R-:W-:Y:S02]  /*6ca0*/  FMUL.FTZ R33, R33, c[0x0][0x320] ;  /* 0x0000c80021217a20 */ /* 0x000fe40000410000 */
[----:B------:R-:W-:Y:S01]  /*6cb0*/  FMUL.FTZ R37, R37, c[0x0][0x320] ;  /* 0x0000c80025257a20 */ /* 0x000fe20000410000 */
[----:B------:R-:W1:Y:S01]  /*6cc0*/  MUFU.TANH R105, R20 ;  /* 0x0000001400697308 */ /* 0x000e620000002400 */
[----:B------:R-:W-:Y:S01]  /*6cd0*/  FMUL.FTZ R31, R31, c[0x0][0x320] ;  /* 0x0000c8001f1f7a20 */ /* 0x000fe20000410000 */
[C---:B------:R-:W-:Y:S02]  /*6ce0*/  HMMA.16816.F32 R48, R176.reuse, R10, R48 ;  /* 0x0000000ab030723c */ /* 0x040fe40000001830 */
[----:B--2---:R-:W-:Y:S02]  /*6cf0*/  IMAD.MOV.U32 R12, RZ, RZ, -0x40 ;  /* 0xffffffc0ff0c7424 */ /* 0x004fe400078e00ff */
[----:B------:R-:W-:Y:S01]  /*6d00*/  FMUL.FTZ R36, R36, c[0x0][0x320] ;  /* 0x0000c80024247a20 */ /* 0x000fe20000410000 */
[C---:B------:R-:W-:Y:S01]  /*6d10*/  @P6 LEA R3, P0, R9.reuse, R4, 0x5 ;  /* 0x0000000409036211 */ /* 0x040fe200078028ff */
[----:B------:R-:W-:Y:S02]  /*6d20*/  @P6 IMAD.X R6, R2, 0x1, R224, P1 ;  /* 0x0000000102066824 */ /* 0x000fe400008e06e0 */
[----:B------:R2:W-:Y:S01]  /*6d30*/  MUFU.TANH R185, R34 ;  /* 0x0000002200b97308 */ /* 0x0005e20000002400 */
[----:B------:R-:W-:Y:S03]  /*6d40*/  FMUL.FTZ R38, R38, c[0x0][0x320] ;  /* 0x0000c80026267a20 */ /* 0x000fe60000410000 */
[----:B------:R-:W-:Y:S01]  /*6d50*/  FMUL.FTZ R28, R28, c[0x0][0x320] ;  /* 0x0000c8001c1c7a20 */ /* 0x000fe20000410000 */
[----:B------:R-:W-:Y:S01]  /*6d60*/  @P6 LEA.HI.X R9, R9, R2, R7, 0x5, P0 ;  /* 0x0000000209096211 */ /* 0x000fe200000f2c07 */
[----:B------:R-:W-:Y:S01]  /*6d70*/  FMUL.FTZ R41, R41, c[0x0][0x320] ;  /* 0x0000c80029297a20 */ /* 0x000fe20000410000 */
[----:B------:R-:W-:Y:S01]  /*6d80*/  @P6 IADD3 R8, P0, R234, 0x20, RZ ;  /* 0x00000020ea086810 */ /* 0x000fe20007f1e0ff */
[----:B------:R-:W-:Y:S02]  /*6d90*/  FMUL.FTZ R29, R29, c[0x0][0x320] ;  /* 0x0000c8001d1d7a20 */ /* 0x000fe40000410000 */
[----:B------:R-:W-:Y:S01]  /*6da0*/  MUFU.TANH R200, R37 ;  /* 0x0000002500c87308 */ /* 0x000fe20000002400 */
[----:B------:R-:W-:Y:S01]  /*6db0*/  @P6 IADD3.X R7, RZ, R224, RZ, P0, !PT ;  /* 0x000000e0ff076210 */ /* 0x000fe200007fe4ff */
[----:B------:R-:W-:Y:S02]  /*6dc0*/  FMUL.FTZ R39, R39, c[0x0][0x320] ;  /* 0x0000c80027277a20 */ /* 0x000fe40000410000 */
[----:B------:R-:W-:Y:S02]  /*6dd0*/  IMAD R12, R221, R12, 0x1 ;  /* 0x00000001dd0c7424 */ /* 0x000fe400078e020c */
[----:B------:R-:W-:Y:S02]  /*6de0*/  FMUL.FTZ R25, R25, c[0x0][0x320] ;  /* 0x0000c80019197a20 */ /* 0x000fe40000410000 */
[----:B------:R-:W-:Y:S02]  /*6df0*/  FMUL.FTZ R24, R24, c[0x0][0x320] ;  /* 0x0000c80018187a20 */ /* 0x000fe40000410000 */
[----:B------:R1:W-:Y:S01]  /*6e00*/  MUFU.TANH R187, R35 ;  /* 0x0000002300bb7308 */ /* 0x0003e20000002400 */
[----:B------:R-:W-:Y:S02]  /*6e10*/  FMUL.FTZ R26, R26, c[0x0][0x320] ;  /* 0x0000c8001a1a7a20 */ /* 0x000fe40000410000 */
[----:B------:R-:W-:Y:S01]  /*6e20*/  FMUL.FTZ R40, R40, c[0x0][0x320] ;  /* 0x0000c80028287a20 */ /* 0x000fe20000410000 */
[----:B--2---:R-:W-:Y:S01]  /*6e30*/  @P6 LEA R34, P1, R5, c[0x0][0x1c8], 0x1 ;  /* 0x0000720005226a11 */ /* 0x004fe200078208ff */
        /* <DEDUP_REMOVED lines=10> */
[----:B------:R-:W-:Y:S02]  /*6ee0*/  FMUL.FTZ R50, R50, c[0x0][0x320] ;  /* 0x0000c80032327a20 */ /* 0x000fe40000410000 */
[----:B------:R-:W-:Y:S01]  /*6ef0*/  FMUL.FTZ R51, R51, c[0x0][0x320] ;  /* 0x0000c80033337a20 */ /* 0x000fe20000410000 */
[----:B-1----:R-:W-:Y:S02]  /*6f00*/  @P6 LEA.HI.X R35, R5, c[0x0][0x1cc], R6, 0x1, P1 ;  /* 0x0000730005236a11 */ /* 0x002fe400008f0c06 */
[----:B------:R-:W-:Y:S02]  /*6f10*/  @P6 IADD3 R6, P1, R234, 0x40, RZ ;  /* 0x00000040ea066810 */ /* 0x000fe40007f3e0ff */
[C---:B------:R-:W-:Y:S02]  /*6f20*/  @P6 IADD3 R5, P0, R4.reuse, R8, RZ ;  /* 0x0000000804056210 */ /* 0x040fe40007f1e0ff */
[----:B------:R-:W-:Y:S01]  /*6f30*/  MUFU.TANH R190, R25 ;  /* 0x0000001900be7308 */ /* 0x000fe20000002400 */
[----:B------:R-:W-:Y:S01]  /*6f40*/  @P6 IMAD.X R13, RZ, RZ, R224, P1 ;  /* 0x000000ffff0d6224 */ /* 0x000fe200008e06e0 */
[----:B------:R-:W-:Y:S02]  /*6f50*/  @P6 IADD3 R4, P1, R4, R6, RZ ;  /* 0x0000000604046210 */ /* 0x000fe40007f3e0ff */
[CC--:B------:R-:W-:Y:S02]  /*6f60*/  @P6 IADD3.X R0, R2.reuse, R7.reuse, RZ, P0, !PT ;  /* 0x0000000702006210 */ /* 0x0c0fe400007fe4ff */
[----:B------:R-:W-:Y:S01]  /*6f70*/  @P6 LEA R30, P0, R5, c[0x0][0x1c8], 0x1 ;  /* 0x00007200051e6a11 */ /* 0x000fe200078008ff */
[----:B------:R-:W-:Y:S03]  /*6f80*/  @P6 IMAD.X R2, R2, 0x1, R13, P1 ;  /* 0x0000000102026824 */ /* 0x000fe600008e060d */
[----:B------:R1:W-:Y:S01]  /*6f90*/  MUFU.TANH R102, R33 ;  /* 0x0000002100667308 */ /* 0x0003e20000002400 */
[C---:B--2---:R-:W-:Y:S09]  /*6fa0*/  @P6 LEA R32, P1, R4.reuse, c[0x0][0x1c8], 0x1 ;  /* 0x0000720004206a11 */ /* 0x044ff200078208ff */
[----:B------:R-:W-:Y:S10]  /*6fb0*/  MUFU.TANH R189, R24 ;  /* 0x0000001800bd7308 */ /* 0x000ff40000002400 */
[----:B------:R2:W-:Y:S01]  /*6fc0*/  MUFU.TANH R196, R31 ;  /* 0x0000001f00c47308 */ /* 0x0005e20000002400 */
[----:B-1----:R-:W-:Y:S02]  /*6fd0*/  @P6 LEA.HI.X R33, R4, c[0x0][0x1cc], R2, 0x1, P1 ;  /* 0x0000730004216a11 */ /* 0x002fe400008f0c02 */
[----:B------:R-:W-:Y:S07]  /*6fe0*/  @P6 IADD3 R19, P1, R3, R8, RZ ;  /* 0x0000000803136210 */ /* 0x000fee0007f3e0ff */
[----:B------:R-:W-:Y:S01]  /*6ff0*/  MUFU.TANH R186, R22 ;  /* 0x0000001600ba7308 */ /* 0x000fe20000002400 */
[----:B------:R-:W-:Y:S09]  /*7000*/  @P6 IADD3.X R37, R9, R7, RZ, P1, !PT ;  /* 0x0000000709256210 */ /* 0x000ff20000ffe4ff */
[----:B------:R1:W-:Y:S01]  /*7010*/  MUFU.TANH R191, R28 ;  /* 0x0000001c00bf7308 */ /* 0x0003e20000002400 */
[----:B--2---:R-:W-:Y:S02]  /*7020*/  @P6 LEA.HI.X R31, R5, c[0x0][0x1cc], R0, 0x1, P0 ;  /* 0x00007300051f6a11 */ /* 0x004fe400000f0c00 */
[----:B------:R-:W-:Y:S02]  /*7030*/  @P6 IADD3 R23, P0, R3, R6, RZ ;  /* 0x0000000603176210 */ /* 0x000fe40007f1e0ff */
[----:B------:R-:W2:Y:S01]  /*7040*/  LDSM.16.M88.4 R4, [R210] ;  /* 0x00000000d204783b */ /* 0x000ea20000000200 */
[----:B------:R-:W-:Y:S04]  /*7050*/  DEPBAR.LE SB0, 0x0 ;  /* 0x000080000000791a */ /* 0x000fe80000000000 */
[----:B------:R-:W-:Y:S01]  /*7060*/  MUFU.TANH R193, R26 ;  /* 0x0000001a00c17308 */ /* 0x000fe20000002400 */
[----:B------:R-:W-:Y:S02]  /*7070*/  @P6 IADD3.X R36, R9, R13, RZ, P0, !PT ;  /* 0x0000000d09246210 */ /* 0x000fe400007fe4ff */
[----:B------:R-:W-:Y:S07]  /*7080*/  BAR.SYNC.DEFER_BLOCKING 0x0 ;  /* 0x0000000000007b1d */ /* 0x000fee0000010000 */
[----:B------:R1:W-:Y:S10]  /*7090*/  MUFU.TANH R192, R29 ;  /* 0x0000001d00c07308 */ /* 0x0003f40000002400 */
[----:B------:R-:W1:Y:S10]  /*70a0*/  MUFU.TANH R104, R21 ;  /* 0x0000001500687308 */ /* 0x000e740000002400 */
[----:B------:R-:W-:Y:S01]  /*70b0*/  MUFU.TANH R225, R40 ;  /* 0x0000002800e17308 */ /* 0x000fe20000002400 */
[-C--:B--2---:R-:W-:Y:S09]  /*70c0*/  HMMA.16816.F32 R52, R176, R4.reuse, R52 ;  /* 0x00000004b034723c */ /* 0x084ff20000001834 */
[----:B------:R-:W-:Y:S01]  /*70d0*/  MUFU.TANH R222, R38 ;  /* 0x0000002600de7308 */ /* 0x000fe20000002400 */
[C---:B------:R-:W-:Y:S09]  /*70e0*/  HMMA.16816.F32 R56, R180.reuse, R4, R56 ;  /* 0x00000004b438723c */ /* 0x040ff20000001838 */
[----:B------:R-:W-:Y:S01]  /*70f0*/  MUFU.TANH R38, R41 ;  /* 0x0000002900267308 */ /* 0x000fe20000002400 */
[-C--:B------:R-:W-:Y:S07]  /*7100*/  HMMA.16816.F32 R60, R180, R6.reuse, R60 ;  /* 0x00000006b43c723c */ /* 0x080fee000000183c */
[----:B------:R-:W-:Y:S01]  /*7110*/  IMAD.MOV.U32 R183, RZ, RZ, R232 ;  /* 0x000000ffffb77224 */ /* 0x000fe200078e00e8 */
[----:B------:R-:W-:Y:S01]  /*7120*/  HMMA.16816.F32 R64, R176, R6, R64 ;  /* 0x00000006b040723c */ /* 0x000fe20000001840 */
[----:B------:R2:W2:Y:S03]  /*7130*/  MUFU.TANH R194, R27 ;  /* 0x0000001b00c27308 */ /* 0x0004a60000002400 */
[----:B----4-:R-:W-:Y:S01]  /*7140*/  IADD3 R0, R12, c[0x0][0x1d0], -R18 ;  /* 0x000074000c007a10 */ /* 0x010fe20007ffe812 */
[----:B------:R-:W-:Y:S01]  /*7150*/  FMUL.FTZ R52, R52, c[0x0][0x320] ;  /* 0x0000c80034347a20 */ /* 0x000fe20000410000 */
[----:B------:R-:W-:Y:S01]  /*7160*/  @P6 IADD3 R12, P1, R3, R234, RZ ;  /* 0x000000ea030c6210 */ /* 0x000fe20007f3e0ff */
[----:B------:R-:W-:Y:S01]  /*7170*/  FMUL.FTZ R53, R53, c[0x0][0x320] ;  /* 0x0000c80035357a20 */ /* 0x000fe20000410000 */
[----:B------:R-:W-:Y:S01]  /*7180*/  IADD3 R0, R0, -c[0x0][0x168], RZ ;  /* 0x80005a0000007a10 */ /* 0x000fe20007ffe0ff */
[----:B------:R-:W-:Y:S02]  /*7190*/  FMUL.FTZ R54, R54, c[0x0][0x320] ;  /* 0x0000c80036367a20 */ /* 0x000fe40000410000 */
[----:B------:R-:W-:Y:S01]  /*71a0*/  MUFU.TANH R246, R45 ;  /* 0x0000002d00f67308 */ /* 0x000fe20000002400 */
[C---:B------:R-:W-:Y:S01]  /*71b0*/  IADD3 R3, R0.reuse, R16, RZ ;  /* 0x0000001000037210 */ /* 0x040fe20007ffe0ff */
[----:B------:R-:W-:Y:S02]  /*71c0*/  IMAD.IADD R8, R0, 0x1, R14 ;  /* 0x0000000100087824 */ /* 0x000fe400078e020e */
[----:B------:R-:W-:Y:S01]  /*71d0*/  @P6 IMAD.X R14, R9, 0x1, R224, P1 ;  /* 0x00000001090e6824 */ /* 0x000fe200008e06e0 */
[----:B-1----:R-:W-:Y:S01]  /*71e0*/  @P6 LEA R28, P1, R12, c[0x0][0x1c8], 0x1 ;  /* 0x000072000c1c6a11 */ /* 0x002fe200078208ff */
[----:B------:R-:W-:Y:S01]  /*71f0*/  IMAD.IADD R2, R0, 0x1, R17 ;  /* 0x0000000100027824 */ /* 0x000fe200078e0211 */
[----:B------:R-:W-:Y:S01]  /*7200*/  ISETP.GT.AND P0, PT, R8, RZ, PT ;  /* 0x000000ff0800720c */ /* 0x000fe20003f04270 */
[----:B------:R-:W-:Y:S01]  /*7210*/  FMUL.FTZ R59, R59, c[0x0][0x320] ;  /* 0x0000c8003b3b7a20 */ /* 0x000fe20000410000 */
[----:B------:R-:W-:Y:S01]  /*7220*/  @P6 LEA.HI.X R29, R12, c[0x0][0x1cc], R14, 0x1, P1 ;  /* 0x000073000c1d6a11 */ /* 0x000fe200008f0c0e */
[----:B------:R1:W-:Y:S01]  /*7230*/  MUFU.TANH R224, R44 ;  /* 0x0000002c00e07308 */ /* 0x0003e20000002400 */
[----:B------:R-:W-:Y:S01]  /*7240*/  FSEL R12, R228, -INF , P0 ;  /* 0xff800000e40c7808 */ /* 0x000fe20000000000 */
[----:B------:R-:W-:Y:S01]  /*7250*/  FMUL.FTZ R63, R63, c[0x0][0x320] ;  /* 0x0000c8003f3f7a20 */ /* 0x000fe20000410000 */
[----:B------:R-:W-:Y:S01]  /*7260*/  ISETP.GT.AND P1, PT, R8, 0x1, PT ;  /* 0x000000010800780c */ /* 0x000fe20003f24270 */
[----:B--2---:R-:W-:Y:S01]  /*7270*/  FMUL.FTZ R27, R55, c[0x0][0x320] ;  /* 0x0000c800371b7a20 */ /* 0x004fe20000410000 */
[----:B------:R-:W-:Y:S01]  /*7280*/  ISETP.GT.AND P0, PT, R3, RZ, PT ;  /* 0x000000ff0300720c */ /* 0x000fe20003f04270 */
[----:B------:R-:W-:Y:S01]  /*7290*/  FMUL.FTZ R4, R64, c[0x0][0x320] ;  /* 0x0000c80040047a20 */ /* 0x000fe20000410000 */
[----:B------:R-:W-:Y:S01]  /*72a0*/  IADD3 R0, R0, R15, RZ ;  /* 0x0000000f00007210 */ /* 0x000fe20007ffe0ff */
[----:B------:R-:W-:Y:S01]  /*72b0*/  FMUL.FTZ R5, R65, c[0x0][0x320] ;  /* 0x0000c80041057a20 */ /* 0x000fe20000410000 */
[----:B------:R-:W-:Y:S01]  /*72c0*/  FSEL R13, R227, -INF , P1 ;  /* 0xff800000e30d7808 */ /* 0x000fe20000800000 */
[----:B------:R-:W2:Y:S01]  /*72d0*/  MUFU.TANH R39, R39 ;  /* 0x0000002700277308 */ /* 0x000ea20000002400 */
[----:B------:R-:W-:Y:S01]  /*72e0*/  ISETP.GT.AND P1, PT, R3, 0x1, PT ;  /* 0x000000010300780c */ /* 0x000fe20003f24270 */
[----:B------:R-:W-:Y:S01]  /*72f0*/  FMUL.FTZ R61, R61, c[0x0][0x320] ;  /* 0x0000c8003d3d7a20 */ /* 0x000fe20000410000 */
[----:B---3--:R-:W-:Y:S01]  /*7300*/  FSEL R15, R231, -INF , P0 ;  /* 0xff800000e70f7808 */ /* 0x008fe20000000000 */
[----:B------:R-:W-:Y:S01]  /*7310*/  FMUL.FTZ R56, R56, c[0x0][0x320] ;  /* 0x0000c80038387a20 */ /* 0x000fe20000410000 */
[----:B------:R-:W-:Y:S01]  /*7320*/  ISETP.GT.AND P0, PT, R2, RZ, PT ;  /* 0x000000ff0200720c */ /* 0x000fe20003f04270 */
[----:B------:R-:W-:Y:S01]  /*7330*/  FMUL.FTZ R57, R57, c[0x0][0x320] ;  /* 0x0000c80039397a20 */ /* 0x000fe20000410000 */
[----:B------:R-:W-:Y:S01]  /*7340*/  FSEL R16, R230, -INF , P1 ;  /* 0xff800000e6107808 */ /* 0x000fe20000800000 */
[----:B------:R-:W-:Y:S01]  /*7350*/  FMUL.FTZ R60, R60, c[0x0][0x320] ;  /* 0x0000c8003c3c7a20 */ /* 0x000fe20000410000 */
[----:B------:R-:W-:Y:S01]  /*7360*/  FSEL R17, R229, -INF , P0 ;  /* 0xff800000e5117808 */ /* 0x000fe20000000000 */
[----:B------:R-:W-:Y:S01]  /*7370*/  MUFU.TANH R61, R61 ;  /* 0x0000003d003d7308 */ /* 0x000fe20000002400 */
[----:B------:R-:W-:Y:S01]  /*7380*/  ISETP.GT.AND P0, PT, R0, RZ, PT ;  /* 0x000000ff0000720c */ /* 0x000fe20003f04270 */
[----:B------:R-:W-:Y:S01]  /*7390*/  FMUL.FTZ R58, R58, c[0x0][0x320] ;  /* 0x0000c8003a3a7a20 */ /* 0x000fe20000410000 */
[----:B------:R-:W-:Y:S01]  /*73a0*/  ISETP.GT.AND P1, PT, R2, 0x1, PT ;  /* 0x000000010200780c */ /* 0x000fe20003f24270 */
[----:B------:R-:W-:Y:S01]  /*73b0*/  FMUL.FTZ R62, R62, c[0x0][0x320] ;  /* 0x0000c8003e3e7a20 */ /* 0x000fe20000410000 */
[----:B------:R-:W-:Y:S02]  /*73c0*/  FSEL R25, R223, -INF , P0 ;  /* 0xff800000df197808 */ /* 0x000fe40000000000 */
[----:B------:R-:W-:Y:S02]  /*73d0*/  FSEL R18, R226, -INF , P1 ;  /* 0xff800000e2127808 */ /* 0x000fe40000800000 */
[----:B------:R-:W-:Y:S01]  /*73e0*/  ISETP.GT.AND P0, PT, R2, 0x8, PT ;  /* 0x000000080200780c */ /* 0x000fe20003f04270 */
[----:B------:R-:W3:Y:S01]  /*73f0*/  MUFU.TANH R42, R42 ;  /* 0x0000002a002a7308 */ /* 0x000ee20000002400 */
[----:B------:R-:W-:Y:S02]  /*7400*/  ISETP.GT.AND P1, PT, R0, 0x1, PT ;  /* 0x000000010000780c */ /* 0x000fe40003f24270 */
[----:B-----5:R-:W-:Y:S02]  /*7410*/  FSEL R20, R110, -INF , P0 ;  /* 0xff8000006e147808 */ /* 0x020fe40000000000 */
[----:B------:R-:W-:Y:S02]  /*7420*/  ISETP.GT.AND P0, PT, R0, 0x8, PT ;  /* 0x000000080000780c */ /* 0x000fe40003f04270 */
[----:B------:R-:W-:Y:S02]  /*7430*/  FSEL R24, R203, -INF , P1 ;  /* 0xff800000cb187808 */ /* 0x000fe40000800000 */
[----:B------:R-:W-:Y:S01]  /*7440*/  ISETP.GT.AND P1, PT, R2, 0x9, PT ;  /* 0x000000090200780c */ /* 0x000fe20003f24270 */
[----:B------:R-:W-:Y:S01]  /*7450*/  MUFU.TANH R43, R43 ;  /* 0x0000002b002b7308 */ /* 0x000fe20000002400 */
[----:B------:R-:W-:Y:S02]  /*7460*/  FSEL R26, R108, -INF , P0 ;  /* 0xff8000006c1a7808 */ /* 0x000fe40000000000 */
[----:B------:R-:W-:Y:S02]  /*7470*/  FSEL R22, R109, -INF , P1 ;  /* 0xff8000006d167808 */ /* 0x000fe40000800000 */
[----:B------:R-:W-:Y:S02]  /*7480*/  ISETP.GT.AND P1, PT, R0, 0x9, PT ;  /* 0x000000090000780c */ /* 0x000fe40003f24270 */
[C---:B------:R-:W-:Y:S02]  /*7490*/  ISETP.GT.AND P0, PT, R8.reuse, 0x8, PT ;  /* 0x000000080800780c */ /* 0x040fe40003f04270 */
[----:B------:R-:W-:Y:S01]  /*74a0*/  FSEL R21, R201, -INF , P1 ;  /* 0xff800000c9157808 */ /* 0x000fe20000800000 */
[----:B------:R-:W-:Y:S01]  /*74b0*/  MUFU.TANH R108, R63 ;  /* 0x0000003f006c7308 */ /* 0x000fe20000002400 */
[----:B------:R-:W-:Y:S02]  /*74c0*/  FSEL R9, R199, -INF , P0 ;  /* 0xff800000c7097808 */ /* 0x000fe40000000000 */
[----:B------:R-:W-:Y:S02]  /*74d0*/  ISETP.GT.AND P1, PT, R8, 0x9, PT ;  /* 0x000000090800780c */ /* 0x000fe40003f24270 */
[C---:B------:R-:W-:Y:S02]  /*74e0*/  ISETP.GT.AND P0, PT, R3.reuse, 0x8, PT ;  /* 0x000000080300780c */ /* 0x040fe40003f04270 */
[----:B------:R-:W-:Y:S02]  /*74f0*/  FSEL R10, R198, -INF , P1 ;  /* 0xff800000c60a7808 */ /* 0x000fe40000800000 */
[----:B------:R-:W-:Y:S01]  /*7500*/  FSEL R11, R184, -INF , P0 ;  /* 0xff800000b80b7808 */ /* 0x000fe20000000000 */
[----:B------:R-:W4:Y:S01]  /*7510*/  MUFU.TANH R48, R48 ;  /* 0x0000003000307308 */ /* 0x000f220000002400 */
[----:B------:R-:W-:Y:S02]  /*7520*/  ISETP.GT.AND P1, PT, R3, 0x9, PT ;  /* 0x000000090300780c */ /* 0x000fe40003f24270 */
[C---:B------:R-:W-:Y:S02]  /*7530*/  ISETP.GT.AND P0, PT, R8.reuse, 0x10, PT ;  /* 0x000000100800780c */ /* 0x040fe40003f04270 */
[----:B------:R-:W-:Y:S02]  /*7540*/  FSEL R14, R111, -INF , P1 ;  /* 0xff8000006f0e7808 */ /* 0x000fe40000800000 */
[----:B------:R-:W-:Y:S02]  /*7550*/  FSEL R40, R105, -INF , P0 ;  /* 0xff80000069287808 */ /* 0x000fe40000000000 */
[----:B------:R-:W-:Y:S01]  /*7560*/  ISETP.GT.AND P1, PT, R8, 0x11, PT ;  /* 0x000000110800780c */ /* 0x000fe20003f24270 */
[----:B------:R-:W5:Y:S01]  /*7570*/  MUFU.TANH R49, R49 ;  /* 0x0000003100317308 */ /* 0x000f620000002400 */
[C---:B------:R-:W-:Y:S02]  /*7580*/  ISETP.GT.AND P0, PT, R3.reuse, 0x10, PT ;  /* 0x000000100300780c */ /* 0x040fe40003f04270 */
[----:B------:R-:W-:Y:S02]  /*7590*/  FSEL R41, R104, -INF , P1 ;  /* 0xff80000068297808 */ /* 0x000fe40000800000 */
[----:B------:R-:W-:Y:S02]  /*75a0*/  FSEL R186, R186, -INF , P0 ;  /* 0xff800000baba7808 */ /* 0x000fe40000000000 */
[----:B------:R-:W-:Y:S02]  /*75b0*/  ISETP.GT.AND P0, PT, R2, 0x10, PT ;  /* 0x000000100200780c */ /* 0x000fe40003f04270 */
[----:B------:R-:W-:Y:S01]  /*75c0*/  ISETP.GT.AND P1, PT, R3, 0x11, PT ;  /* 0x000000110300780c */ /* 0x000fe20003f24270 */
[----:B------:R-:W1:Y:S01]  /*75d0*/  MUFU.TANH R7, R52 ;  /* 0x0000003400077308 */ /* 0x000e620000002400 */
[----:B------:R-:W-:Y:S02]  /*75e0*/  FSEL R189, R189, -INF , P0 ;  /* 0xff800000bdbd7808 */ /* 0x000fe40000000000 */
[----:B------:R-:W-:Y:S02]  /*75f0*/  FSEL R188, R188, -INF , P1 ;  /* 0xff800000bcbc7808 */ /* 0x000fe40000800000 */
[----:B------:R-:W-:Y:S02]  /*7600*/  ISETP.GT.AND P0, PT, R0, 0x10, PT ;  /* 0x000000100000780c */ /* 0x000fe40003f04270 */
[----:B------:R-:W-:Y:S02]  /*7610*/  ISETP.GT.AND P1, PT, R2, 0x11, PT ;  /* 0x000000110200780c */ /* 0x000fe40003f24270 */
[----:B------:R-:W-:Y:S01]  /*7620*/  FSEL R193, R193, -INF , P0 ;  /* 0xff800000c1c17808 */ /* 0x000fe20000000000 */
[----:B------:R-:W1:Y:S01]  /*7630*/  MUFU.TANH R6, R53 ;  /* 0x0000003500067308 */ /* 0x000e620000002400 */
[----:B------:R-:W-:Y:S02]  /*7640*/  FSEL R190, R190, -INF , P1 ;  /* 0xff800000bebe7808 */ /* 0x000fe40000800000 */
[----:B------:R-:W-:Y:S02]  /*7650*/  ISETP.GT.AND P1, PT, R0, 0x11, PT ;  /* 0x000000110000780c */ /* 0x000fe40003f24270 */
[----:B------:R-:W-:Y:S02]  /*7660*/  FMNMX.FTZ R105, R12, R100, !PT ;  /* 0x000000640c697209 */ /* 0x000fe40007810000 */
[----:B------:R-:W-:Y:S02]  /*7670*/  ISETP.GT.AND P0, PT, R2, 0x18, PT ;  /* 0x000000180200780c */ /* 0x000fe40003f04270 */
[----:B------:R-:W-:Y:S01]  /*7680*/  FSEL R194, R194, -INF , P1 ;  /* 0xff800000c2c27808 */ /* 0x000fe20000800000 */
[----:B------:R-:W2:Y:S01]  /*7690*/  MUFU.TANH R4, R4 ;  /* 0x0000000400047308 */ /* 0x000ea20000002400 */
[----:B------:R-:W-:Y:S02]  /*76a0*/  FSEL R191, R191, -INF , P0 ;  /* 0xff800000bfbf7808 */ /* 0x000fe40000000000 */
[----:B------:R-:W-:Y:S02]  /*76b0*/  ISETP.GT.AND P1, PT, R2, 0x19, PT ;  /* 0x000000190200780c */ /* 0x000fe40003f24270 */
[----:B------:R-:W-:Y:S02]  /*76c0*/  ISETP.GT.AND P0, PT, R0, 0x18, PT ;  /* 0x000000180000780c */ /* 0x000fe40003f04270 */
[----:B------:R-:W-:Y:S02]  /*76d0*/  FMNMX.FTZ R105, R13, R105, !PT ;  /* 0x000000690d697209 */ /* 0x000fe40007810000 */
[----:B------:R-:W-:Y:S01]  /*76e0*/  FSEL R192, R192, -INF , P1 ;  /* 0xff800000c0c07808 */ /* 0x000fe20000800000 */
[----:B------:R-:W2:Y:S01]  /*76f0*/  MUFU.TANH R5, R5 ;  /* 0x0000000500057308 */ /* 0x000ea20000002400 */
[----:B------:R-:W-:Y:S02]  /*7700*/  FMNMX.FTZ R105, R9, R105, !PT ;  /* 0x0000006909697209 */ /* 0x000fe40007810000 */
[----:B------:R-:W-:Y:S02]  /*7710*/  ISETP.GT.AND P1, PT, R0, 0x19, PT ;  /* 0x000000190000780c */ /* 0x000fe40003f24270 */
[----:B------:R-:W-:Y:S02]  /*7720*/  FSEL R195, R195, -INF , P0 ;  /* 0xff800000c3c37808 */ /* 0x000fe40000000000 */
[----:B------:R-:W-:Y:S02]  /*7730*/  ISETP.GT.AND P0, PT, R8, 0x18, PT ;  /* 0x000000180800780c */ /* 0x000fe40003f04270 */
[----:B------:R-:W-:Y:S01]  /*7740*/  FMNMX.FTZ R105, R10, R105, !PT ;  /* 0x000000690a697209 */ /* 0x000fe20007810000 */
[----:B------:R-:W2:Y:S01]  /*7750*/  MUFU.TANH R46, R46 ;  /* 0x0000002e002e7308 */ /* 0x000ea20000002400 */
[----:B-1----:R-:W-:Y:S02]  /*7760*/  FSEL R44, R103, -INF , P0 ;  /* 0xff800000672c7808 */ /* 0x002fe40000000000 */
[----:B------:R-:W-:Y:S02]  /*7770*/  ISETP.GT.AND P0, PT, R3, 0x18, PT ;  /* 0x000000180300780c */ /* 0x000fe40003f04270 */
[----:B------:R-:W-:Y:S02]  /*7780*/  FSEL R196, R196, -INF , P1 ;  /* 0xff800000c4c47808 */ /* 0x000fe40000800000 */
[----:B------:R-:W-:Y:S02]  /*7790*/  ISETP.GT.AND P1, PT, R8, 0x19, PT ;  /* 0x000000190800780c */ /* 0x000fe40003f24270 */
[----:B------:R-:W-:Y:S01]  /*77a0*/  FSEL R185, R185, -INF , P0 ;  /* 0xff800000b9b97808 */ /* 0x000fe20000000000 */
[----:B------:R-:W1:Y:S01]  /*77b0*/  MUFU.TANH R50, R50 ;  /* 0x0000003200327308 */ /* 0x000e620000002400 */
[----:B------:R-:W-:Y:S02]  /*77c0*/  FSEL R45, R102, -INF , P1 ;  /* 0xff800000662d7808 */ /* 0x000fe40000800000 */
[----:B------:R-:W-:Y:S02]  /*77d0*/  ISETP.GT.AND P1, PT, R3, 0x19, PT ;  /* 0x000000190300780c */ /* 0x000fe40003f24270 */
[----:B------:R-:W-:Y:S02]  /*77e0*/  FMNMX.FTZ R105, R40, R105, !PT ;  /* 0x0000006928697209 */ /* 0x000fe40007810000 */
[C---:B------:R-:W-:Y:S02]  /*77f0*/  ISETP.GT.AND P0, PT, R8.reuse, 0x20, PT ;  /* 0x000000200800780c */ /* 0x040fe40003f04270 */
[----:B------:R-:W-:Y:S01]  /*7800*/  FSEL R187, R187, -INF , P1 ;  /* 0xff800000bbbb7808 */ /* 0x000fe20000800000 */
[----:B------:R-:W1:Y:S01]  /*7810*/  MUFU.TANH R51, R51 ;  /* 0x0000003300337308 */ /* 0x000e620000002400 */
[----:B------:R-:W-:Y:S02]  /*7820*/  ISETP.GT.AND P1, PT, R8, 0x21, PT ;  /* 0x000000210800780c */ /* 0x000fe40003f24270 */
[----:B------:R-:W-:Y:S02]  /*7830*/  FSEL R197, R197, -INF , P0 ;  /* 0xff800000c5c57808 */ /* 0x000fe40000000000 */
        /* <DEDUP_REMOVED lines=8> */
[----:B--2---:R-:W-:Y:S01]  /*78c0*/  FSEL R223, R39, -INF , P1 ;  /* 0xff80000027df7808 */ /* 0x004fe20000800000 */
[----:B------:R-:W2:Y:S01]  /*78d0*/  MUFU.TANH R27, R27 ;  /* 0x0000001b001b7308 */ /* 0x000ea20000002400 */
[----:B------:R-:W-:Y:S02]  /*78e0*/  ISETP.GT.AND P1, PT, R2, 0x21, PT ;  /* 0x000000210200780c */ /* 0x000fe40003f24270 */
[----:B------:R-:W-:Y:S02]  /*78f0*/  FSEL R225, R225, -INF , P0 ;  /* 0xff800000e1e17808 */ /* 0x000fe40000000000 */
[----:B------:R-:W-:Y:S02]  /*7900*/  FMNMX.FTZ R105, R45, R105, !PT ;  /* 0x000000692d697209 */ /* 0x000fe40007810000 */
[----:B------:R-:W-:Y:S02]  /*7910*/  ISETP.GT.AND P0, PT, R0, 0x20, PT ;  /* 0x000000200000780c */ /* 0x000fe40003f04270 */
[----:B------:R-:W-:Y:S01]  /*7920*/  FSEL R232, R38, -INF , P1 ;  /* 0xff80000026e87808 */ /* 0x000fe20000800000 */
[----:B------:R-:W-:Y:S01]  /*7930*/  MUFU.TANH R56, R56 ;  /* 0x0000003800387308 */ /* 0x000fe20000002400 */
[----:B------:R-:W-:Y:S02]  /*7940*/  ISETP.GT.AND P1, PT, R0, 0x21, PT ;  /* 0x000000210000780c */ /* 0x000fe40003f24270 */
[----:B---3--:R-:W-:Y:S02]  /*7950*/  FSEL R239, R42, -INF , P0 ;  /* 0xff8000002aef7808 */ /* 0x008fe40000000000 */
[----:B------:R-:W-:Y:S02]  /*7960*/  ISETP.GT.AND P0, PT, R8, 0x28, PT ;  /* 0x000000280800780c */ /* 0x000fe40003f04270 */
[----:B------:R-:W-:Y:S02]  /*7970*/  FMNMX.FTZ R105, R197, R105, !PT ;  /* 0x00000069c5697209 */ /* 0x000fe40007810000 */
[----:B----4-:R-:W-:Y:S01]  /*7980*/  FSEL R198, R48, -INF , P0 ;  /* 0xff80000030c67808 */ /* 0x010fe20000000000 */
[----:B------:R-:W-:Y:S01]  /*7990*/  MUFU.TANH R57, R57 ;  /* 0x0000003900397308 */ /* 0x000fe20000002400 */
[----:B------:R-:W-:Y:S02]  /*79a0*/  FSEL R250, R43, -INF , P1 ;  /* 0xff8000002bfa7808 */ /* 0x000fe40000800000 */
[----:B------:R-:W-:Y:S02]  /*79b0*/  FMNMX.FTZ R105, R200, R105, !PT ;  /* 0x00000069c8697209 */ /* 0x000fe40007810000 */
[----:B------:R-:W-:Y:S02]  /*79c0*/  ISETP.GT.AND P1, PT, R8, 0x29, PT ;  /* 0x000000290800780c */ /* 0x000fe40003f24270 */
[----:B------:R-:W-:Y:S02]  /*79d0*/  FMNMX.FTZ R105, R198, R105, !PT ;  /* 0x00000069c6697209 */ /* 0x000fe40007810000 */
[----:B-----5:R-:W-:Y:S01]  /*79e0*/  FSEL R201, R49, -INF , P1 ;  /* 0xff80000031c97808 */ /* 0x020fe20000800000 */
[----:B------:R-:W-:Y:S01]  /*79f0*/  MUFU.TANH R60, R60 ;  /* 0x0000003c003c7308 */ /* 0x000fe20000002400 */
[C---:B------:R-:W-:Y:S02]  /*7a00*/  ISETP.GT.AND P0, PT, R8.reuse, 0x30, PT ;  /* 0x000000300800780c */ /* 0x040fe40003f04270 */
[----:B------:R-:W-:Y:S02]  /*7a10*/  ISETP.GT.AND P1, PT, R8, 0x31, PT ;  /* 0x000000310800780c */ /* 0x000fe40003f24270 */
[----:B------:R-:W-:Y:S01]  /*7a20*/  FSEL R251, R7, -INF , P0 ;  /* 0xff80000007fb7808 */ /* 0x000fe20000000000 */
[----:B------:R-:W-:Y:S01]  /*7a30*/  FMUL.FTZ R7, R66, c[0x0][0x320] ;  /* 0x0000c80042077a20 */ /* 0x000fe20000410000 */
[----:B------:R-:W-:Y:S02]  /*7a40*/  FMNMX.FTZ R105, R201, R105, !PT ;  /* 0x00000069c9697209 */ /* 0x000fe40007810000 */
[----:B------:R-:W-:Y:S01]  /*7a50*/  FSEL R227, R6, -INF , P1 ;  /* 0xff80000006e37808 */ /* 0x000fe20000800000 */
[----:B------:R-:W-:Y:S01]  /*7a60*/  MUFU.TANH R47, R47 ;  /* 0x0000002f002f7308 */ /* 0x000fe20000002400 */
[C---:B------:R-:W-:Y:S02]  /*7a70*/  ISETP.GT.AND P0, PT, R8.reuse, 0x38, PT ;  /* 0x000000380800780c */ /* 0x040fe40003f04270 */
[----:B------:R-:W-:Y:S02]  /*7a80*/  FMNMX.FTZ R105, R251, R105, !PT ;  /* 0x00000069fb697209 */ /* 0x000fe40007810000 */
[----:B------:R-:W-:Y:S01]  /*7a90*/  ISETP.GT.AND P1, PT, R8, 0x39, PT ;  /* 0x000000390800780c */ /* 0x000fe20003f24270 */
[----:B------:R-:W-:Y:S01]  /*7aa0*/  FMUL.FTZ R8, R67, c[0x0][0x320] ;  /* 0x0000c80043087a20 */ /* 0x000fe20000410000 */
[----:B------:R-:W-:Y:S02]  /*7ab0*/  FSEL R231, R4, -INF , P0 ;  /* 0xff80000004e77808 */ /* 0x000fe40000000000 */
[----:B------:R-:W-:Y:S01]  /*7ac0*/  FMNMX.FTZ R105, R227, R105, !PT ;  /* 0x00000069e3697209 */ /* 0x000fe20007810000 */
[----:B------:R-:W3:Y:S01]  /*7ad0*/  MUFU.TANH R7, R7 ;  /* 0x0000000700077308 */ /* 0x000ee20000002400 */
[----:B------:R-:W-:Y:S02]  /*7ae0*/  FSEL R230, R5, -INF , P1 ;  /* 0xff80000005e67808 */ /* 0x000fe40000800000 */
[----:B------:R-:W-:Y:S02]  /*7af0*/  FMNMX.FTZ R105, R231, R105, !PT ;  /* 0x00000069e7697209 */ /* 0x000fe40007810000 */
[----:B------:R-:W-:Y:S02]  /*7b00*/  FMNMX.FTZ R4, R15, R101, !PT ;  /* 0x000000650f047209 */ /* 0x000fe40007810000 */
[----:B------:R-:W-:Y:S02]  /*7b10*/  FMNMX.FTZ R105, R230, R105, !PT ;  /* 0x00000069e6697209 */ /* 0x000fe40007810000 */
[----:B------:R-:W-:Y:S01]  /*7b20*/  FMNMX.FTZ R4, R16, R4, !PT ;  /* 0x0000000410047209 */ /* 0x000fe20007810000 */
[----:B------:R-:W4:Y:S01]  /*7b30*/  MUFU.TANH R8, R8 ;  /* 0x0000000800087308 */ /* 0x000f220000002400 */
[----:B------:R-:W-:Y:S01]  /*7b40*/  FMNMX.FTZ R5, R17, R106, !PT ;  /* 0x0000006a11057209 */ /* 0x000fe20007810000 */
[----:B------:R-:W5:Y:S01]  /*7b50*/  SHFL.BFLY PT, R6, R105, 0x2, 0x1f ;  /* 0x0c401f0069067f89 */ /* 0x000f6200000e0000 */
[----:B------:R-:W-:Y:S02]  /*7b60*/  FMNMX.FTZ R4, R11, R4, !PT ;  /* 0x000000040b047209 */ /* 0x000fe40007810000 */
[----:B------:R-:W-:Y:S02]  /*7b70*/  ISETP.GT.AND P0, PT, R2, 0x28, PT ;  /* 0x000000280200780c */ /* 0x000fe40003f04270 */
[----:B------:R-:W-:Y:S02]  /*7b80*/  FMNMX.FTZ R4, R14, R4, !PT ;  /* 0x000000040e047209 */ /* 0x000fe40007810000 */
[----:B------:R-:W-:Y:S01]  /*7b90*/  ISETP.GT.AND P1, PT, R2, 0x29, PT ;  /* 0x000000290200780c */ /* 0x000fe20003f24270 */
[----:B------:R-:W2:Y:S01]  /*7ba0*/  MUFU.TANH R58, R58 ;  /* 0x0000003a003a7308 */ /* 0x000ea20000002400 */
[----:B------:R-:W-:Y:S02]  /*7bb0*/  FMNMX.FTZ R4, R186, R4, !PT ;  /* 0x00000004ba047209 */ /* 0x000fe40007810000 */
[----:B------:R-:W-:Y:S02]  /*7bc0*/  FMNMX.FTZ R5, R18, R5, !PT ;  /* 0x0000000512057209 */ /* 0x000fe40007810000 */
[----:B------:R-:W-:Y:S02]  /*7bd0*/  FSEL R224, R224, -INF , P0 ;  /* 0xff800000e0e07808 */ /* 0x000fe40000000000 */
[----:B------:R-:W-:Y:S02]  /*7be0*/  FMNMX.FTZ R4, R188, R4, !PT ;  /* 0x00000004bc047209 */ /* 0x000fe40007810000 */
[----:B------:R-:W-:Y:S01]  /*7bf0*/  ISETP.GT.AND P0, PT, R0, 0x28, PT ;  /* 0x000000280000780c */ /* 0x000fe20003f04270 */
[----:B------:R-:W-:Y:S01]  /*7c00*/  MUFU.TANH R62, R62 ;  /* 0x0000003e003e7308 */ /* 0x000fe20000002400 */
[----:B------:R-:W-:Y:S02]  /*7c10*/  FSEL R246, R246, -INF , P1 ;  /* 0xff800000f6f67808 */ /* 0x000fe40000800000 */
[----:B------:R-:W-:Y:S02]  /*7c20*/  ISETP.GT.AND P1, PT, R3, 0x28, PT ;  /* 0x000000280300780c */ /* 0x000fe40003f24270 */
[----:B------:R-:W-:Y:S02]  /*7c30*/  FMNMX.FTZ R5, R20, R5, !PT ;  /* 0x0000000514057209 */ /* 0x000fe40007810000 */
[----:B------:R-:W-:Y:S02]  /*7c40*/  FMNMX.FTZ R4, R185, R4, !PT ;  /* 0x00000004b9047209 */ /* 0x000fe40007810000 */
[----:B------:R-:W-:Y:S02]  /*7c50*/  FSEL R240, R46, -INF , P0 ;  /* 0xff8000002ef07808 */ /* 0x000fe40000000000 */
[C---:B------:R-:W-:Y:S02]  /*7c60*/  ISETP.GT.AND P0, PT, R3.reuse, 0x29, PT ;  /* 0x000000290300780c */ /* 0x040fe40003f04270 */
[----:B-1----:R-:W-:Y:S02]  /*7c70*/  FSEL R199, R50, -INF , P1 ;  /* 0xff80000032c77808 */ /* 0x002fe40000800000 */
[----:B------:R-:W-:Y:S02]  /*7c80*/  ISETP.GT.AND P1, PT, R3, 0x30, PT ;  /* 0x000000300300780c */ /* 0x000fe40003f24270 */
[----:B------:R-:W-:Y:S02]  /*7c90*/  FMNMX.FTZ R5, R22, R5, !PT ;  /* 0x0000000516057209 */ /* 0x000fe40007810000 */
[----:B------:R-:W-:Y:S02]  /*7ca0*/  FMNMX.FTZ R4, R187, R4, !PT ;  /* 0x00000004bb047209 */ /* 0x000fe40007810000 */
[----:B------:R-:W-:Y:S02]  /*7cb0*/  FSEL R203, R51, -INF , P0 ;  /* 0xff80000033cb7808 */ /* 0x000fe40000000000 */
[C---:B------:R-:W-:Y:S02]  /*7cc0*/  ISETP.GT.AND P0, PT, R3.reuse, 0x31, PT ;  /* 0x000000310300780c */ /* 0x040fe40003f04270 */
[----:B------:R-:W-:Y:S02]  /*7cd0*/  FSEL R226, R54, -INF , P1 ;  /* 0xff80000036e27808 */ /* 0x000fe40000800000 */
[----:B------:R-:W-:Y:S02]  /*7ce0*/  ISETP.GT.AND P1, PT, R3, 0x38, PT ;  /* 0x000000380300780c */ /* 0x000fe40003f24270 */
[----:B--2---:R-:W-:Y:S02]  /*7cf0*/  FSEL R64, R27, -INF , P0 ;  /* 0xff8000001b407808 */ /* 0x004fe40000000000 */
[----:B------:R-:W-:Y:S02]  /*7d00*/  ISETP.GT.AND P0, PT, R3, 0x39, PT ;  /* 0x000000390300780c */ /* 0x000fe40003f04270 */
[----:B-----5:R-:W-:Y:S02]  /*7d10*/  FMNMX.FTZ R105, R105, R6, !PT ;  /* 0x0000000669697209 */ /* 0x020fe40007810000 */
[----:B------:R-:W-:Y:S02]  /*7d20*/  FMNMX.FTZ R3, R222, R4, !PT ;  /* 0x00000004de037209 */ /* 0x000fe40007810000 */
[----:B------:R-:W-:Y:S02]  /*7d30*/  FMNMX.FTZ R4, R189, R5, !PT ;  /* 0x00000005bd047209 */ /* 0x000fe40007810000 */
[----:B---3--:R-:W-:Y:S02]  /*7d40*/  FSEL R252, R7, -INF , P1 ;  /* 0xff80000007fc7808 */ /* 0x008fe40000800000 */
[----:B------:R-:W-:Y:S01]  /*7d50*/  FMNMX.FTZ R4, R190, R4, !PT ;  /* 0x00000004be047209 */ /* 0x000fe20007810000 */
[----:B------:R-:W1:Y:S01]  /*7d60*/  SHFL.BFLY PT, R7, R105, 0x1, 0x1f ;  /* 0x0c201f0069077f89 */ /* 0x000e6200000e0000 */
[----:B------:R-:W-:Y:S02]  /*7d70*/  FMNMX.FTZ R5, R25, R107, !PT ;  /* 0x0000006b19057209 */ /* 0x000fe40007810000 */
[----:B------:R-:W-:Y:S02]  /*7d80*/  FMNMX.FTZ R4, R191, R4, !PT ;  /* 0x00000004bf047209 */ /* 0x000fe40007810000 */
[----:B------:R-:W-:Y:S02]  /*7d90*/  FMNMX.FTZ R5, R24, R5, !PT ;  /* 0x0000000518057209 */ /* 0x000fe40007810000 */
[----:B------:R-:W-:Y:S02]  /*7da0*/  FMNMX.FTZ R4, R192, R4, !PT ;  /* 0x00000004c0047209 */ /* 0x000fe40007810000 */
[----:B------:R-:W-:Y:S02]  /*7db0*/  FMNMX.FTZ R5, R26, R5, !PT ;  /* 0x000000051a057209 */ /* 0x000fe40007810000 */
[----:B------:R-:W-:Y:S02]  /*7dc0*/  FMNMX.FTZ R4, R225, R4, !PT ;  /* 0x00000004e1047209 */ /* 0x000fe40007810000 */
[----:B------:R-:W-:Y:S02]  /*7dd0*/  FMNMX.FTZ R5, R21, R5, !PT ;  /* 0x0000000515057209 */ /* 0x000fe40007810000 */
[----:B----4-:R-:W-:Y:S02]  /*7de0*/  FSEL R247, R8, -INF , P0 ;  /* 0xff80000008f77808 */ /* 0x010fe40000000000 */
[----:B------:R-:W-:Y:S01]  /*7df0*/  FMNMX.FTZ R5, R193, R5, !PT ;  /* 0x00000005c1057209 */ /* 0x000fe20007810000 */
[----:B------:R-:W2:Y:S01]  /*7e00*/  MUFU.TANH R8, R59 ;  /* 0x0000003b00087308 */ /* 0x000ea20000002400 */
[----:B------:R-:W-:Y:S02]  /*7e10*/  ISETP.GT.AND P1, PT, R2, 0x30, PT ;  /* 0x000000300200780c */ /* 0x000fe40003f24270 */
[----:B------:R-:W-:Y:S02]  /*7e20*/  FMNMX.FTZ R4, R232, R4, !PT ;  /* 0x00000004e8047209 */ /* 0x000fe40007810000 */
[----:B------:R-:W-:Y:S02]  /*7e30*/  ISETP.GT.AND P0, PT, R2, 0x31, PT ;  /* 0x000000310200780c */ /* 0x000fe40003f04270 */
[----:B------:R-:W-:Y:S02]  /*7e40*/  FSEL R248, R56, -INF , P1 ;  /* 0xff80000038f87808 */ /* 0x000fe40000800000 */
[----:B------:R-:W-:Y:S02]  /*7e50*/  FSEL R245, R57, -INF , P0 ;  /* 0xff80000039f57808 */ /* 0x000fe40000000000 */
[C---:B------:R-:W-:Y:S02]  /*7e60*/  ISETP.GT.AND P0, PT, R2.reuse, 0x39, PT ;  /* 0x000000390200780c */ /* 0x040fe40003f04270 */
[----:B------:R-:W-:Y:S02]  /*7e70*/  ISETP.GT.AND P1, PT, R2, 0x38, PT ;  /* 0x000000380200780c */ /* 0x000fe40003f24270 */
[----:B------:R-:W-:Y:S02]  /*7e80*/  FMNMX.FTZ R2, R224, R4, !PT ;  /* 0x00000004e0027209 */ /* 0x000fe40007810000 */
[----:B------:R-:W-:Y:S02]  /*7e90*/  FMNMX.FTZ R4, R194, R5, !PT ;  /* 0x00000005c2047209 */ /* 0x000fe40007810000 */
[----:B------:R-:W-:Y:S02]  /*7ea0*/  FMNMX.FTZ R3, R223, R3, !PT ;  /* 0x00000003df037209 */ /* 0x000fe40007810000 */
[----:B------:R-:W-:Y:S02]  /*7eb0*/  FMNMX.FTZ R4, R195, R4, !PT ;  /* 0x00000004c3047209 */ /* 0x000fe40007810000 */
[----:B-1----:R-:W-:Y:S02]  /*7ec0*/  FMNMX.FTZ R105, R105, R7, !PT ;  /* 0x0000000769697209 */ /* 0x002fe40007810000 */
[----:B------:R-:W-:Y:S02]  /*7ed0*/  FSEL R243, R60, -INF , P1 ;  /* 0xff8000003cf37808 */ /* 0x000fe40000800000 */
[----:B------:R-:W-:Y:S01]  /*7ee0*/  ISETP.GT.AND P1, PT, R0, 0x29, PT ;  /* 0x000000290000780c */ /* 0x000fe20003f24270 */
[----:B------:R-:W-:Y:S01]  /*7ef0*/  FMUL.FTZ R109, R105, c[0x0][0x2d0] ;  /* 0x0000b400696d7a20 */ /* 0x000fe20000410000 */
[----:B------:R-:W-:Y:S02]  /*7f00*/  FMNMX.FTZ R3, R199, R3, !PT ;  /* 0x00000003c7037209 */ /* 0x000fe40007810000 */
[----:B------:R-:W-:Y:S02]  /*7f10*/  FMNMX.FTZ R4, R196, R4, !PT ;  /* 0x00000004c4047209 */ /* 0x000fe40007810000 */
[----:B------:R-:W-:Y:S02]  /*7f20*/  FSEL R238, R47, -INF , P1 ;  /* 0xff8000002fee7808 */ /* 0x000fe40000800000 */
[----:B------:R-:W-:Y:S02]  /*7f30*/  FSETP.NEU.FTZ.AND P1, PT, R105, -INF , PT ;  /* 0xff8000006900780b */ /* 0x000fe40003f3d000 */
[----:B------:R-:W-:Y:S02]  /*7f40*/  FMNMX.FTZ R3, R203, R3, !PT ;  /* 0x00000003cb037209 */ /* 0x000fe40007810000 */
[----:B------:R-:W-:Y:S02]  /*7f50*/  FMNMX.FTZ R4, R239, R4, !PT ;  /* 0x00000004ef047209 */ /* 0x000fe40007810000 */
[----:B------:R-:W-:Y:S02]  /*7f60*/  FSEL R109, R109, RZ, P1 ;  /* 0x000000ff6d6d7208 */ /* 0x000fe40000800000 */
[----:B------:R-:W-:Y:S02]  /*7f70*/  FMNMX.FTZ R3, R226, R3, !PT ;  /* 0x00000003e2037209 */ /* 0x000fe40007810000 */
[----:B------:R-:W-:Y:S02]  /*7f80*/  FMNMX.FTZ R4, R250, R4, !PT ;  /* 0x00000004fa047209 */ /* 0x000fe40007810000 */
[----:B------:R-:W-:Y:S02]  /*7f90*/  FMNMX.FTZ R3, R64, R3, !PT ;  /* 0x0000000340037209 */ /* 0x000fe40007810000 */
[----:B------:R-:W-:Y:S01]  /*7fa0*/  FMNMX.FTZ R5, R240, R4, !PT ;  /* 0x00000004f0057209 */ /* 0x000fe20007810000 */
[--C-:B------:R-:W-:Y:S01]  /*7fb0*/  FFMA.FTZ R4, R12, c[0x0][0x2d0], -R109.reuse ;  /* 0x0000b4000c047a23 */ /* 0x100fe2000001086d */
[----:B------:R-:W-:Y:S02]  /*7fc0*/  FMNMX.FTZ R3, R252, R3, !PT ;  /* 0x00000003fc037209 */ /* 0x000fe40007810000 */
[----:B------:R-:W-:Y:S01]  /*7fd0*/  FSEL R244, R61, -INF , P0 ;  /* 0xff8000003df47808 */ /* 0x000fe20000000000 */
[----:B------:R1:W-:Y:S01]  /*7fe0*/  MUFU.EX2 R234, R4 ;  /* 0x0000000400ea7308 */ /* 0x0003e20000000800 */
[----:B------:R-:W-:Y:S02]  /*7ff0*/  FMNMX.FTZ R3, R247, R3, !PT ;  /* 0x00000003f7037209 */ /* 0x000fe40007810000 */
[----:B------:R-:W-:Y:S02]  /*8000*/  ISETP.GT.AND P0, PT, R0, 0x30, PT ;  /* 0x000000300000780c */ /* 0x000fe40003f04270 */
[----:B------:R-:W-:Y:S01]  /*8010*/  FMNMX.FTZ R5, R238, R5, !PT ;  /* 0x00000005ee057209 */ /* 0x000fe20007810000 */
[----:B------:R-:W3:Y:S01]  /*8020*/  SHFL.BFLY PT, R6, R3, 0x2, 0x1f ;  /* 0x0c401f0003067f89 */ /* 0x000ee200000e0000 */
[----:B------:R-:W-:Y:S02]  /*8030*/  FSEL R228, R58, -INF , P0 ;  /* 0xff8000003ae47808 */ /* 0x000fe40000000000 */
[----:B------:R-:W-:Y:S02]  /*8040*/  FMNMX.FTZ R2, R246, R2, !PT ;  /* 0x00000002f6027209 */ /* 0x000fe40007810000 */
[----:B------:R-:W-:Y:S02]  /*8050*/  ISETP.GT.AND P0, PT, R0, 0x31, PT ;  /* 0x000000310000780c */ /* 0x000fe40003f04270 */
[----:B------:R-:W-:Y:S02]  /*8060*/  FMNMX.FTZ R2, R248, R2, !PT ;  /* 0x00000002f8027209 */ /* 0x000fe40007810000 */
[----:B--2---:R-:W-:Y:S02]  /*8070*/  FSEL R242, R8, -INF , P0 ;  /* 0xff80000008f27808 */ /* 0x004fe40000000000 */
[----:B------:R-:W-:Y:S02]  /*8080*/  FMNMX.FTZ R2, R245, R2, !PT ;  /* 0x00000002f5027209 */ /* 0x000fe40007810000 */
[----:B------:R-:W-:Y:S02]  /*8090*/  ISETP.GT.AND P0, PT, R0, 0x38, PT ;  /* 0x000000380000780c */ /* 0x000fe40003f04270 */
[----:B------:R-:W-:Y:S02]  /*80a0*/  FMNMX.FTZ R2, R243, R2, !PT ;  /* 0x00000002f3027209 */ /* 0x000fe40007810000 */
[----:B------:R-:W-:Y:S02]  /*80b0*/  FSEL R249, R62, -INF , P0 ;  /* 0xff8000003ef97808 */ /* 0x000fe40000000000 */
[----:B-1----:R-:W-:Y:S01]  /*80c0*/  FMNMX.FTZ R4, R228, R5, !PT ;  /* 0x00000005e4047209 */ /* 0x002fe20007810000 */
[----:B------:R-:W-:Y:S01]  /*80d0*/  FFMA.FTZ R5, R13, c[0x0][0x2d0], -R109 ;  /* 0x0000b4000d057a23 */ /* 0x000fe2000001086d */
[----:B------:R-:W-:Y:S02]  /*80e0*/  FMNMX.FTZ R2, R244, R2, !PT ;  /* 0x00000002f4027209 */ /* 0x000fe40007810000 */
[----:B------:R-:W-:Y:S01]  /*80f0*/  ISETP.GT.AND P0, PT, R0, 0x39, PT ;  /* 0x000000390000780c */ /* 0x000fe20003f04270 */
[----:B------:R1:W2:Y:S01]  /*8100*/  MUFU.EX2 R236, R5 ;  /* 0x0000000500ec7308 */ /* 0x0002a20000000800 */
[----:B---3--:R-:W-:Y:S01]  /*8110*/  FMNMX.FTZ R3, R3, R6, !PT ;  /* 0x0000000603037209 */ /* 0x008fe20007810000 */
[----:B------:R-:W3:Y:S01]  /*8120*/  SHFL.BFLY PT, R103, R2, 0x2, 0x1f ;  /* 0x0c401f0002677f89 */ /* 0x000ee200000e0000 */
[----:B------:R-:W-:Y:S02]  /*8130*/  FMNMX.FTZ R0, R242, R4, !PT ;  /* 0x00000004f2007209 */ /* 0x000fe40007810000 */
[----:B------:R-:W-:Y:S02]  /*8140*/  FSEL R108, R108, -INF , P0 ;  /* 0xff8000006c6c7808 */ /* 0x000fe40000000000 */
[----:B------:R-:W-:Y:S02]  /*8150*/  FMNMX.FTZ R0, R249, R0, !PT ;  /* 0x00000000f9007209 */ /* 0x000fe40007810000 */
[C---:B------:R-:W-:Y:S01]  /*8160*/  @P6 LEA R6, P0, R19.reuse, c[0x0][0x1c8], 0x1 ;  /* 0x0000720013066a11 */ /* 0x040fe200078008ff */
[----:B------:R-:W4:Y:S01]  /*8170*/  SHFL.BFLY PT, R104, R3, 0x1, 0x1f ;  /* 0x0c201f0003687f89 */ /* 0x000f2200000e0000 */
[----:B------:R-:W-:Y:S02]  /*8180*/  FMNMX.FTZ R0, R108, R0, !PT ;  /* 0x000000006c007209 */ /* 0x000fe40007810000 */
[----:B------:R-:W-:Y:S02]  /*8190*/  @P6 LEA.HI.X R7, R19, c[0x0][0x1cc], R37, 0x1, P0 ;  /* 0x0000730013076a11 */ /* 0x000fe400000f0c25 */
[----:B------:R-:W-:Y:S01]  /*81a0*/  @P6 LEA R4, P0, R23, c[0x0][0x1c8], 0x1 ;  /* 0x0000720017046a11 */ /* 0x000fe200078008ff */
[--C-:B-1----:R-:W-:Y:S01]  /*81b0*/  FFMA.FTZ R5, R9, c[0x0][0x2d0], -R109.reuse ;  /* 0x0000b40009057a23 */ /* 0x102fe2000001086d */
[----:B--2---:R-:W-:Y:S02]  /*81c0*/  F2FP.PACK_AB R176, R236, R234 ;  /* 0x000000eaecb0723e */ /* 0x004fe400000000ff */
[----:B---3--:R-:W-:Y:S01]  /*81d0*/  FMNMX.FTZ R103, R2, R103, !PT ;  /* 0x0000006702677209 */ /* 0x008fe20007810000 */
[----:B------:R1:W-:Y:S01]  /*81e0*/  MUFU.EX2 R61, R5 ;  /* 0x00000005003d7308 */ /* 0x0003e20000000800 */
[----:B------:R-:W2:Y:S01]  /*81f0*/  SHFL.BFLY PT, R2, R0, 0x2, 0x1f ;  /* 0x0c401f0000027f89 */ /* 0x000ea200000e0000 */
[----:B----4-:R-:W-:Y:S01]  /*8200*/  FMNMX.FTZ R104, R3, R104, !PT ;  /* 0x0000006803687209 */ /* 0x010fe20007810000 */
[----:B------:R-:W-:Y:S06]  /*8210*/  FFMA.FTZ R3, R10, c[0x0][0x2d0], -R109 ;  /* 0x0000b4000a037a23 */ /* 0x000fec000001086d */
[----:B------:R-:W3:Y:S01]  /*8220*/  SHFL.BFLY PT, R8, R103, 0x1, 0x1f ;  /* 0x0c201f0067087f89 */ /* 0x000ee200000e0000 */
[----:B------:R4:W5:Y:S01]  /*8230*/  MUFU.EX2 R65, R3 ;  /* 0x0000000300417308 */ /* 0x0009620000000800 */
[C---:B------:R-:W-:Y:S01]  /*8240*/  FMUL.FTZ R110, R104.reuse, c[0x0][0x2d0] ;  /* 0x0000b400686e7a20 */ /* 0x040fe20000410000 */
[----:B-1----:R-:W-:Y:S02]  /*8250*/  @P6 LEA.HI.X R5, R23, c[0x0][0x1cc], R36, 0x1, P0 ;  /* 0x0000730017056a11 */ /* 0x002fe400000f0c24 */
[----:B------:R-:W-:Y:S02]  /*8260*/  FSETP.NEU.FTZ.AND P0, PT, R104, -INF , PT ;  /* 0xff8000006800780b */ /* 0x000fe40003f1d000 */
[----:B--2---:R-:W-:Y:S02]  /*8270*/  FMNMX.FTZ R0, R0, R2, !PT ;  /* 0x0000000200007209 */ /* 0x004fe40007810000 */
[----:B------:R-:W-:Y:S02]  /*8280*/  FSEL R110, R110, RZ, P0 ;  /* 0x000000ff6e6e7208 */ /* 0x000fe40000000000 */
[----:B---3--:R-:W-:Y:S03]  /*8290*/  FMNMX.FTZ R103, R103, R8, !PT ;  /* 0x0000000867677209 */ /* 0x008fe60007810000 */
[--C-:B----4-:R-:W-:Y:S01]  /*82a0*/  FFMA.FTZ R3, R15, c[0x0][0x2d0], -R110.reuse ;  /* 0x0000b4000f037a23 */ /* 0x110fe2000001086e */
[----:B-----5:R-:W-:Y:S01]  /*82b0*/  F2FP.PACK_AB R178, R65, R61 ;  /* 0x0000003d41b2723e */ /* 0x020fe200000000ff */
[--C-:B------:R-:W-:Y:S02]  /*82c0*/  FFMA.FTZ R2, R11, c[0x0][0x2d0], -R110.reuse ;  /* 0x0000b4000b027a23 */ /* 0x100fe4000001086e */
[----:B------:R1:W-:Y:S01]  /*82d0*/  MUFU.EX2 R235, R3 ;  /* 0x0000000300eb7308 */ /* 0x0003e20000000800 */
[----:B------:R-:W-:Y:S02]  /*82e0*/  FMUL.FTZ R111, R103, c[0x0][0x2d0] ;  /* 0x0000b400676f7a20 */ /* 0x000fe40000410000 */
[--C-:B------:R-:W-:Y:S07]  /*82f0*/  FFMA.FTZ R8, R14, c[0x0][0x2d0], -R110.reuse ;  /* 0x0000b4000e087a23 */ /* 0x100fee000001086e */
[----:B------:R2:W-:Y:S10]  /*8300*/  MUFU.EX2 R60, R2 ;  /* 0x00000002003c7308 */ /* 0x0005f40000000800 */
[----:B------:R-:W3:Y:S01]  /*8310*/  MUFU.EX2 R66, R8 ;  /* 0x0000000800427308 */ /* 0x000ee20000000800 */
[----:B-1----:R-:W-:Y:S09]  /*8320*/  FFMA.FTZ R3, R16, c[0x0][0x2d0], -R110 ;  /* 0x0000b40010037a23 */ /* 0x002ff2000001086e */
[----:B------:R1:W4:Y:S01]  /*8330*/  MUFU.EX2 R237, R3 ;  /* 0x0000000300ed7308 */ /* 0x0003220000000800 */
[----:B--2---:R-:W2:Y:S01]  /*8340*/  SHFL.BFLY PT, R2, R0, 0x1, 0x1f ;  /* 0x0c201f0000027f89 */ /* 0x004ea200000e0000 */
[----:B---3--:R-:W-:Y:S02]  /*8350*/  F2FP.PACK_AB R179, R66, R60 ;  /* 0x0000003c42b3723e */ /* 0x008fe400000000ff */
[----:B-1----:R-:W-:Y:S02]  /*8360*/  FSEL R3, R105, RZ, P1 ;  /* 0x000000ff69037208 */ /* 0x002fe40000800000 */
[----:B------:R-:W-:Y:S02]  /*8370*/  FSETP.NEU.FTZ.AND P1, PT, R103, -INF , PT ;  /* 0xff8000006700780b */ /* 0x000fe40003f3d000 */
[----:B--2---:R-:W-:Y:S02]  /*8380*/  FMNMX.FTZ R102, R0, R2, !PT ;  /* 0x0000000200667209 */ /* 0x004fe40007810000 */
[----:B------:R-:W-:Y:S02]  /*8390*/  FSEL R111, R111, RZ, P1 ;  /* 0x000000ff6f6f7208 */ /* 0x000fe40000800000 */
[----:B------:R-:W-:Y:S01]  /*83a0*/  FSEL R2, R104, RZ, P0 ;  /* 0x000000ff68027208 */ /* 0x000fe20000000000 */
[C---:B------:R-:W-:Y:S01]  /*83b0*/  FMUL.FTZ R184, R102.reuse, c[0x0][0x2d0] ;  /* 0x0000b40066b87a20 */ /* 0x040fe20000410000 */
[----:B------:R-:W-:Y:S01]  /*83c0*/  FSETP.NEU.FTZ.AND P0, PT, R102, -INF , PT ;  /* 0xff8000006600780b */ /* 0x000fe20003f1d000 */
[--C-:B------:R-:W-:Y:S01]  /*83d0*/  FFMA.FTZ R0, R20, c[0x0][0x2d0], -R111.reuse ;  /* 0x0000b40014007a23 */ /* 0x100fe2000001086f */
[----:B----4-:R-:W-:Y:S01]  /*83e0*/  F2FP.PACK_AB R177, R237, R235 ;  /* 0x000000ebedb1723e */ /* 0x010fe200000000ff */
[--C-:B------:R-:W-:Y:S01]  /*83f0*/  FFMA.FTZ R8, R17, c[0x0][0x2d0], -R111.reuse ;  /* 0x0000b40011087a23 */ /* 0x100fe2000001086f */
[----:B------:R-:W-:Y:S01]  /*8400*/  FSEL R184, R184, RZ, P0 ;  /* 0x000000ffb8b87208 */ /* 0x000fe20000000000 */
[----:B------:R1:W-:Y:S10]  /*8410*/  MUFU.EX2 R56, R0 ;  /* 0x0000000000387308 */ /* 0x0003f40000000800 */
[----:B------:R2:W-:Y:S01]  /*8420*/  MUFU.EX2 R233, R8 ;  /* 0x0000000800e97308 */ /* 0x0005e20000000800 */
[--C-:B-1----:R-:W-:Y:S09]  /*8430*/  FFMA.FTZ R0, R22, c[0x0][0x2d0], -R111.reuse ;  /* 0x0000b40016007a23 */ /* 0x102ff2000001086f */
[----:B------:R1:W3:Y:S01]  /*8440*/  MUFU.EX2 R59, R0 ;  /* 0x00000000003b7308 */ /* 0x0002e20000000800 */
[----:B--2---:R-:W-:Y:S09]  /*8450*/  FFMA.FTZ R8, R18, c[0x0][0x2d0], -R111 ;  /* 0x0000b40012087a23 */ /* 0x004ff2000001086f */
[----:B------:R2:W4:Y:S01]  /*8460*/  MUFU.EX2 R241, R8 ;  /* 0x0000000800f17308 */ /* 0x0005220000000800 */
[--C-:B-1----:R-:W-:Y:S01]  /*8470*/  FFMA.FTZ R0, R25, c[0x0][0x2d0], -R184.reuse ;  /* 0x0000b40019007a23 */ /* 0x102fe200000108b8 */
[----:B---3--:R-:W-:Y:S08]  /*8480*/  F2FP.PACK_AB R182, R59, R56 ;  /* 0x000000383bb6723e */ /* 0x008ff000000000ff */
[----:B------:R1:W-:Y:S01]  /*8490*/  MUFU.EX2 R229, R0 ;  /* 0x0000000000e57308 */ /* 0x0003e20000000800 */
[--C-:B--2---:R-:W-:Y:S01]  /*84a0*/  FFMA.FTZ R8, R21, c[0x0][0x2d0], -R184.reuse ;  /* 0x0000b40015087a23 */ /* 0x104fe200000108b8 */
[----:B----4-:R-:W-:Y:S08]  /*84b0*/  F2FP.PACK_AB R180, R241, R233 ;  /* 0x000000e9f1b4723e */ /* 0x010ff000000000ff */
[----:B------:R-:W-:Y:S01]  /*84c0*/  MUFU.EX2 R57, R8 ;  /* 0x0000000800397308 */ /* 0x000fe20000000800 */
[--C-:B-1----:R-:W-:Y:S09]  /*84d0*/  FFMA.FTZ R0, R24, c[0x0][0x2d0], -R184.reuse ;  /* 0x0000b40018007a23 */ /* 0x102ff200000108b8 */
[----:B------:R1:W2:Y:S02]  /*84e0*/  MUFU.EX2 R63, R0 ;  /* 0x00000000003f7308 */ /* 0x0002a40000000800 */
[----:B-1----:R-:W-:Y:S01]  /*84f0*/  FFMA.FTZ R0, R26, c[0x0][0x2d0], -R184 ;  /* 0x0000b4001a007a23 */ /* 0x002fe200000108b8 */
[----:B--2---:R-:W-:Y:S07]  /*8500*/  F2FP.PACK_AB R181, R63, R229 ;  /* 0x000000e53fb5723e */ /* 0x004fee00000000ff */
[----:B------:R1:W2:Y:S02]  /*8510*/  MUFU.EX2 R67, R0 ;  /* 0x0000000000437308 */ /* 0x0002a40000000800 */
[----:B-1----:R-:W-:Y:S01]  /*8520*/  FADD.FTZ R0, -R3, R100 ;  /* 0x0000006403007221 */ /* 0x002fe20000010100 */
[----:B------:R-:W-:Y:S02]  /*8530*/  @P6 SHF.L.U32 R3, R183, 0x1, RZ ;  /* 0x00000001b7036819 */ /* 0x000fe400000006ff */
[----:B--2---:R-:W-:Y:S01]  /*8540*/  F2FP.PACK_AB R183, R57, R67 ;  /* 0x0000004339b7723e */ /* 0x004fe200000000ff */
[----:B------:R-:W-:Y:S02]  /*8550*/  FMUL.FTZ R0, R0, c[0x0][0x2d0] ;  /* 0x0000b40000007a20 */ /* 0x000fe40000410000 */
[----:B------:R1:W-:Y:S02]  /*8560*/  @P6 LDGSTS.E.BYPASS.LTC128B.128 [R3+0x3100], [R34.64], !P5 ;  /* 0x0310000022036fae */ /* 0x0003e4000e901d46 */
[----:B------:R2:W3:Y:S06]  /*8570*/  MUFU.EX2 R100, R0 ;  /* 0x0000000000647308 */ /* 0x0004ec0000000800 */
[----:B------:R1:W-:Y:S08]  /*8580*/  @P6 LDGSTS.E.BYPASS.LTC128B.128 [R3+0x4100], [R30.64], !P4 ;  /* 0x041000001e036fae */ /* 0x0003f0000e101d46 */
[----:B------:R4:W-:Y:S08]  /*8590*/  @P6 LDGSTS.E.BYPASS.LTC128B.128 [R3+0x5100], [R32.64], !P3 ;  /* 0x0510000020036fae */ /* 0x0009f0000d901d46 */
[----:B------:R1:W-:Y:S01]  /*85a0*/  @P6 LDGSTS.E.BYPASS.LTC128B.128 [R3+0x3900], [R28.64], !P5 ;  /* 0x039000001c036fae */ /* 0x0003e2000e901d46 */
[----:B--2---:R-:W-:Y:S01]  /*85b0*/  FADD.FTZ R0, -R2, R101 ;  /* 0x0000006502007221 */ /* 0x004fe20000010100 */
[----:B------:R-:W-:Y:S01]  /*85c0*/  FSEL R2, R103, RZ, P1 ;  /* 0x000000ff67027208 */ /* 0x000fe20000800000 */
[----:B---3--:R-:W-:Y:S02]  /*85d0*/  FMUL.FTZ R16, R100, R124 ;  /* 0x0000007c64107220 */ /* 0x008fe40000410000 */
[----:B------:R-:W-:Y:S03]  /*85e0*/  FMUL.FTZ R0, R0, c[0x0][0x2d0] ;  /* 0x0000b40000007a20 */ /* 0x000fe60000410000 */
[----:B------:R2:W-:Y:S01]  /*85f0*/  @P6 LDGSTS.E.BYPASS.LTC128B.128 [R3+0x4900], [R6.64], !P4 ;  /* 0x0490000006036fae */ /* 0x0005e2000e101d46 */
[C---:B------:R-:W-:Y:S01]  /*8600*/  FMUL.FTZ R17, R100.reuse, R125 ;  /* 0x0000007d64117220 */ /* 0x040fe20000410000 */
[----:B------:R3:W2:Y:S01]  /*8610*/  MUFU.EX2 R101, R0 ;  /* 0x0000000000657308 */ /* 0x0006a20000000800 */
[C---:B------:R-:W-:Y:S02]  /*8620*/  FMUL.FTZ R49, R100.reuse, R157 ;  /* 0x0000009d64317220 */ /* 0x040fe40000410000 */
[----:B------:R-:W-:Y:S02]  /*8630*/  IMAD.MOV.U32 R157, RZ, RZ, R230 ;  /* 0x000000ffff9d7224 */ /* 0x000fe400078e00e6 */
[C---:B------:R-:W-:Y:S01]  /*8640*/  FMUL.FTZ R68, R100.reuse, R68 ;  /* 0x0000004464447220 */ /* 0x040fe20000410000 */
[----:B------:R1:W-:Y:S01]  /*8650*/  @P6 LDGSTS.E.BYPASS.LTC128B.128 [R3+0x5900], [R4.64], !P3 ;  /* 0x0590000004036fae */ /* 0x0003e2000d901d46 */
[C---:B------:R-:W-:Y:S02]  /*8660*/  FMUL.FTZ R69, R100.reuse, R69 ;  /* 0x0000004564457220 */ /* 0x040fe40000410000 */
[C---:B----4-:R-:W-:Y:S02]  /*8670*/  FMUL.FTZ R32, R100.reuse, R140 ;  /* 0x0000008c64207220 */ /* 0x050fe40000410000 */
[C---:B------:R-:W-:Y:S01]  /*8680*/  FMUL.FTZ R33, R100.reuse, R141 ;  /* 0x0000008d64217220 */ /* 0x040fe20000410000 */
[----:B------:R-:W-:Y:S01]  /*8690*/  MOV R141, R64 ;  /* 0x00000040008d7202 */ /* 0x000fe20000000f00 */
[C---:B------:R-:W-:Y:S01]  /*86a0*/  FMUL.FTZ R64, R100.reuse, R172 ;  /* 0x000000ac64407220 */ /* 0x040fe20000410000 */
[----:B------:R-:W4:Y:S01]  /*86b0*/  LDSM.16.MT88.4 R20, [R205] ;  /* 0x00000000cd14783b */ /* 0x000f220000004200 */
[C---:B------:R-:W-:Y:S02]  /*86c0*/  FMUL.FTZ R80, R100.reuse, R80 ;  /* 0x0000005064507220 */ /* 0x040fe40000410000 */
[C---:B------:R-:W-:Y:S02]  /*86d0*/  FMUL.FTZ R81, R100.reuse, R81 ;  /* 0x0000005164517220 */ /* 0x040fe40000410000 */
[----:B------:R-:W-:Y:S02]  /*86e0*/  IMAD.MOV.U32 R140, RZ, RZ, R226 ;  /* 0x000000ffff8c7224 */ /* 0x000fe400078e00e2 */
[C---:B------:R-:W-:Y:S01]  /*86f0*/  FMUL.FTZ R84, R100.reuse, R84 ;  /* 0x0000005464547220 */ /* 0x040fe20000410000 */
[----:B------:R-:W5:Y:S01]  /*8700*/  LDSM.16.MT88.4 R36, [R206] ;  /* 0x00000000ce24783b */ /* 0x000f620000004200 */
[----:B------:R-:W-:Y:S02]  /*8710*/  FMUL.FTZ R85, R100, R85 ;  /* 0x0000005564557220 */ /* 0x000fe40000410000 */
[----:B---3--:R-:W-:Y:S01]  /*8720*/  FADD.FTZ R0, -R2, R106 ;  /* 0x0000006a02007221 */ /* 0x008fe20000010100 */
[----:B------:R-:W-:Y:S01]  /*8730*/  FSEL R2, R102, RZ, P0 ;  /* 0x000000ff66027208 */ /* 0x000fe20000000000 */
[C---:B--2---:R-:W-:Y:S02]  /*8740*/  FMUL.FTZ R6, R101.reuse, R114 ;  /* 0x0000007265067220 */ /* 0x044fe40000410000 */
[----:B------:R-:W-:Y:S01]  /*8750*/  FMUL.FTZ R0, R0, c[0x0][0x2d0] ;  /* 0x0000b40000007a20 */ /* 0x000fe20000410000 */
[----:B------:R-:W2:Y:S01]  /*8760*/  LDSM.16.MT88.4 R52, [R205+0x1000] ;  /* 0x00100000cd34783b */ /* 0x000ea20000004200 */
[C---:B------:R-:W-:Y:S02]  /*8770*/  FMUL.FTZ R7, R101.reuse, R115 ;  /* 0x0000007365077220 */ /* 0x040fe40000410000 */
[----:B-1----:R1:W3:Y:S01]  /*8780*/  MUFU.EX2 R3, R0 ;  /* 0x0000000000037308 */ /* 0x0022e20000000800 */
[C---:B------:R-:W-:Y:S02]  /*8790*/  FMUL.FTZ R4, R100.reuse, R112 ;  /* 0x0000007064047220 */ /* 0x040fe40000410000 */
[----:B------:R-:W-:Y:S02]  /*87a0*/  FMUL.FTZ R5, R100, R113 ;  /* 0x0000007164057220 */ /* 0x000fe40000410000 */
[----:B------:R-:W2:Y:S01]  /*87b0*/  LDSM.16.MT88.4 R112, [R206+0x1000] ;  /* 0x00100000ce70783b */ /* 0x000ea20000004200 */
[C---:B------:R-:W-:Y:S02]  /*87c0*/  FMUL.FTZ R18, R101.reuse, R126 ;  /* 0x0000007e65127220 */ /* 0x040fe40000410000 */
[----:B------:R-:W-:Y:S02]  /*87d0*/  FMUL.FTZ R19, R101, R127 ;  /* 0x0000007f65137220 */ /* 0x000fe40000410000 */
[--C-:B------:R-:W-:Y:S02]  /*87e0*/  FFMA.FTZ R140, R140, c[0x0][0x2d0], -R110.reuse ;  /* 0x0000b4008c8c7a23 */ /* 0x100fe4000001086e */
[----:B------:R-:W-:Y:S01]  /*87f0*/  FFMA.FTZ R141, R141, c[0x0][0x2d0], -R110 ;  /* 0x0000b4008d8d7a23 */ /* 0x000fe2000001086e */
[----:B------:R-:W-:Y:S01]  /*8800*/  LDSM.16.MT88.4 R124, [R206+0x400] ;  /* 0x00040000ce7c783b */ /* 0x000fe20000004200 */
[C---:B------:R-:W-:Y:S02]  /*8810*/  FMUL.FTZ R70, R101.reuse, R70 ;  /* 0x0000004665467220 */ /* 0x040fe40000410000 */
[C---:B------:R-:W-:Y:S02]  /*8820*/  FMUL.FTZ R71, R101.reuse, R71 ;  /* 0x0000004765477220 */ /* 0x040fe40000410000 */
[C---:B------:R-:W-:Y:S02]  /*8830*/  FMUL.FTZ R82, R101.reuse, R82 ;  /* 0x0000005265527220 */ /* 0x040fe40000410000 */
[----:B------:R-:W-:Y:S01]  /*8840*/  FMUL.FTZ R83, R101, R83 ;  /* 0x0000005365537220 */ /* 0x000fe20000410000 */
[-C--:B----4-:R-:W-:Y:S01]  /*8850*/  HMMA.16816.F32 R4, R176, R20.reuse, R4 ;  /* 0x00000014b004723c */ /* 0x090fe20000001804 */
[----:B------:R-:W0:Y:S02]  /*8860*/  LDGDEPBAR ;  /* 0x00000000000079af */ /* 0x000e240000000000 */
[----:B-1----:R-:W-:Y:S01]  /*8870*/  FADD.FTZ R0, -R2, R107 ;  /* 0x0000006b02007221 */ /* 0x002fe20000010100 */
[----:B------:R-:W-:Y:S01]  /*8880*/  MOV R107, R231 ;  /* 0x000000e7006b7202 */ /* 0x000fe20000000f00 */
[--C-:B------:R-:W-:Y:S02]  /*8890*/  FFMA.FTZ R2, R40, c[0x0][0x2d0], -R109.reuse ;  /* 0x0000b40028027a23 */ /* 0x100fe4000001086d */
[----:B------:R-:W-:Y:S02]  /*88a0*/  FMUL.FTZ R0, R0, c[0x0][0x2d0] ;  /* 0x0000b40000007a20 */ /* 0x000fe40000410000 */
[----:B------:R1:W-:Y:S03]  /*88b0*/  MUFU.EX2 R42, R2 ;  /* 0x00000002002a7308 */ /* 0x0003e60000000800 */
[C---:B---3--:R-:W-:Y:S02]  /*88c0*/  FMUL.FTZ R8, R3.reuse, R116 ;  /* 0x0000007403087220 */ /* 0x048fe40000410000 */
[C---:B------:R-:W-:Y:S02]  /*88d0*/  FMUL.FTZ R9, R3.reuse, R117 ;  /* 0x0000007503097220 */ /* 0x040fe40000410000 */
[C---:B------:R-:W-:Y:S02]  /*88e0*/  FMUL.FTZ R12, R3.reuse, R120 ;  /* 0x00000078030c7220 */ /* 0x040fe40000410000 */
[C---:B------:R-:W-:Y:S01]  /*88f0*/  FMUL.FTZ R13, R3.reuse, R121 ;  /* 0x00000079030d7220 */ /* 0x040fe20000410000 */
[----:B------:R-:W3:Y:S01]  /*8900*/  MUFU.EX2 R0, R0 ;  /* 0x0000000000007308 */ /* 0x000ee20000000800 */
[C---:B------:R-:W-:Y:S01]  /*8910*/  FMUL.FTZ R24, R3.reuse, R132 ;  /* 0x0000008403187220 */ /* 0x040fe20000410000 */
[----:B------:R-:W-:Y:S01]  /*8920*/  MOV R132, R228 ;  /* 0x000000e400847202 */ /* 0x000fe20000000f00 */
[C---:B------:R-:W-:Y:S01]  /*8930*/  FMUL.FTZ R25, R3.reuse, R133 ;  /* 0x0000008503197220 */ /* 0x040fe20000410000 */
[----:B------:R-:W-:Y:S01]  /*8940*/  MOV R133, R229 ;  /* 0x000000e500857202 */ /* 0x000fe20000000f00 */
[C---:B------:R-:W-:Y:S01]  /*8950*/  FMUL.FTZ R28, R3.reuse, R136 ;  /* 0x00000088031c7220 */ /* 0x040fe20000410000 */
[----:B------:R-:W-:Y:S01]  /*8960*/  MOV R136, R235 ;  /* 0x000000eb00887202 */ /* 0x000fe20000000f00 */
[----:B------:R-:W-:Y:S02]  /*8970*/  FMUL.FTZ R29, R3, R137 ;  /* 0x00000089031d7220 */ /* 0x000fe40000410000 */
[C---:B------:R-:W-:Y:S01]  /*8980*/  FMUL.FTZ R34, R101.reuse, R142 ;  /* 0x0000008e65227220 */ /* 0x040fe20000410000 */
[----:B------:R-:W-:Y:S01]  /*8990*/  MOV R142, R242 ;  /* 0x000000f2008e7202 */ /* 0x000fe20000000f00 */
[----:B------:R-:W-:Y:S02]  /*89a0*/  FMUL.FTZ R35, R101, R143 ;  /* 0x0000008f65237220 */ /* 0x000fe40000410000 */
[----:B------:R-:W-:Y:S01]  /*89b0*/  FMUL.FTZ R40, R3, R148 ;  /* 0x0000009403287220 */ /* 0x000fe20000410000 */
[----:B------:R-:W-:Y:S01]  /*89c0*/  MOV R148, R57 ;  /* 0x0000003900947202 */ /* 0x000fe20000000f00 */
[----:B-1----:R-:W-:Y:S02]  /*89d0*/  FFMA.FTZ R2, R41, c[0x0][0x2d0], -R109 ;  /* 0x0000b40029027a23 */ /* 0x002fe4000001086d */
[----:B------:R-:W-:Y:S02]  /*89e0*/  FMUL.FTZ R41, R3, R149 ;  /* 0x0000009503297220 */ /* 0x000fe40000410000 */
[----:B------:R1:W4:Y:S01]  /*89f0*/  MUFU.EX2 R46, R2 ;  /* 0x00000002002e7308 */ /* 0x0003220000000800 */
[C---:B------:R-:W-:Y:S02]  /*8a00*/  FMUL.FTZ R51, R101.reuse, R159 ;  /* 0x0000009f65337220 */ /* 0x040fe40000410000 */
[----:B------:R-:W-:Y:S02]  /*8a10*/  IMAD.MOV.U32 R159, RZ, RZ, R251 ;  /* 0x000000ffff9f7224 */ /* 0x000fe400078e00fb */
[C---:B---3--:R-:W-:Y:S02]  /*8a20*/  FMUL.FTZ R10, R0.reuse, R118 ;  /* 0x00000076000a7220 */ /* 0x048fe40000410000 */
[C---:B------:R-:W-:Y:S02]  /*8a30*/  FMUL.FTZ R11, R0.reuse, R119 ;  /* 0x00000077000b7220 */ /* 0x040fe40000410000 */
[----:B------:R-:W3:Y:S01]  /*8a40*/  LDSM.16.MT88.4 R116, [R205+0x2000] ;  /* 0x00200000cd74783b */ /* 0x000ee20000004200 */
[----:B------:R-:W-:Y:S02]  /*8a50*/  IMAD.MOV.U32 R137, RZ, RZ, R236 ;  /* 0x000000ffff897224 */ /* 0x000fe400078e00ec */
[C---:B------:R-:W-:Y:S02]  /*8a60*/  FMUL.FTZ R14, R0.reuse, R122 ;  /* 0x0000007a000e7220 */ /* 0x040fe40000410000 */
[C---:B------:R-:W-:Y:S04]  /*8a70*/  HMMA.16816.F32 R8, R180.reuse, R20, R8 ;  /* 0x00000014b408723c */ /* 0x040fe80000001808 */
[C---:B------:R-:W-:Y:S02]  /*8a80*/  FMUL.FTZ R15, R0.reuse, R123 ;  /* 0x0000007b000f7220 */ /* 0x040fe40000410000 */
[----:B------:R-:W-:Y:S01]  /*8a90*/  FMUL.FTZ R26, R0, R134 ;  /* 0x00000086001a7220 */ /* 0x000fe20000410000 */
[----:B------:R-:W-:Y:S01]  /*8aa0*/  MOV R134, R233 ;  /* 0x000000e900867202 */ /* 0x000fe20000000f00 */
[C---:B------:R-:W-:Y:S03]  /*8ab0*/  FMUL.FTZ R20, R100.reuse, R128 ;  /* 0x0000008064147220 */ /* 0x040fe60000410000 */
[-C--:B------:R-:W-:Y:S03]  /*8ac0*/  HMMA.16816.F32 R12, R180, R22.reuse, R12 ;  /* 0x00000016b40c723c */ /* 0x080fe6000000180c */
[----:B------:R-:W-:Y:S02]  /*8ad0*/  FMUL.FTZ R21, R100, R129 ;  /* 0x0000008164157220 */ /* 0x000fe40000410000 */
[C---:B------:R-:W-:Y:S02]  /*8ae0*/  FMUL.FTZ R27, R0.reuse, R135 ;  /* 0x00000087001b7220 */ /* 0x040fe40000410000 */
[----:B------:R-:W-:Y:S01]  /*8af0*/  IMAD.MOV.U32 R135, RZ, RZ, R234 ;  /* 0x000000ffff877224 */ /* 0x000fe200078e00ea */
[C---:B------:R-:W-:Y:S04]  /*8b00*/  HMMA.16816.F32 R16, R176.reuse, R22, R16 ;  /* 0x00000016b010723c */ /* 0x040fe80000001810 */
[C---:B------:R-:W-:Y:S01]  /*8b10*/  FMUL.FTZ R30, R0.reuse, R138 ;  /* 0x0000008a001e7220 */ /* 0x040fe20000410000 */
[----:B------:R-:W-:Y:S01]  /*8b20*/  MOV R138, R237 ;  /* 0x000000ed008a7202 */ /* 0x000fe20000000f00 */
[----:B------:R-:W-:Y:S02]  /*8b30*/  FMUL.FTZ R31, R0, R139 ;  /* 0x0000008b001f7220 */ /* 0x000fe40000410000 */
[C---:B------:R-:W-:Y:S04]  /*8b40*/  FMUL.FTZ R22, R101.reuse, R130 ;  /* 0x0000008265167220 */ /* 0x040fe80000410000 */
[----:B------:R-:W-:Y:S02]  /*8b50*/  FMUL.FTZ R23, R101, R131 ;  /* 0x0000008365177220 */ /* 0x000fe40000410000 */
[----:B------:R-:W-:Y:S01]  /*8b60*/  LDSM.16.MT88.4 R128, [R205+0x1400] ;  /* 0x00140000cd80783b */ /* 0x000fe20000004200 */
[----:B------:R-:W-:Y:S02]  /*8b70*/  IMAD.MOV.U32 R139, RZ, RZ, R241 ;  /* 0x000000ffff8b7224 */ /* 0x000fe400078e00f1 */
[----:B-1----:R-:W-:Y:S02]  /*8b80*/  FFMA.FTZ R2, R44, c[0x0][0x2d0], -R109 ;  /* 0x0000b4002c027a23 */ /* 0x002fe4000001086d */
[-C--:B-----5:R-:W-:Y:S02]  /*8b90*/  HMMA.16816.F32 R20, R176, R36.reuse, R20 ;  /* 0x00000024b014723c */ /* 0x0a0fe40000001814 */
[----:B------:R1:W5:Y:S01]  /*8ba0*/  MUFU.EX2 R48, R2 ;  /* 0x0000000200307308 */ /* 0x0003620000000800 */
[C---:B------:R-:W-:Y:S02]  /*8bb0*/  FMUL.FTZ R43, R0.reuse, R151 ;  /* 0x00000097002b7220 */ /* 0x040fe40000410000 */
[----:B------:R-:W-:Y:S02]  /*8bc0*/  IMAD.MOV.U32 R143, RZ, RZ, R249 ;  /* 0x000000ffff8f7224 */ /* 0x000fe400078e00f9 */
[C---:B------:R-:W-:Y:S01]  /*8bd0*/  FMUL.FTZ R44, R3.reuse, R152 ;  /* 0x00000098032c7220 */ /* 0x040fe20000410000 */
[C---:B------:R-:W-:Y:S04]  /*8be0*/  HMMA.16816.F32 R24, R180.reuse, R36, R24 ;  /* 0x00000024b418723c */ /* 0x040fe80000001818 */
[C---:B------:R-:W-:Y:S01]  /*8bf0*/  FMUL.FTZ R47, R0.reuse, R155 ;  /* 0x0000009b002f7220 */ /* 0x040fe20000410000 */
[----:B----4-:R-:W-:Y:S01]  /*8c00*/  MOV R152, R46 ;  /* 0x0000002e00987202 */ /* 0x010fe20000000f00 */
[----:B------:R-:W-:Y:S01]  /*8c10*/  FMUL.FTZ R46, R0, R154 ;  /* 0x0000009a002e7220 */ /* 0x000fe20000410000 */
[----:B------:R-:W-:Y:S01]  /*8c20*/  MOV R154, R56 ;  /* 0x00000038009a7202 */ /* 0x000fe20000000f00 */
[-C--:B------:R-:W-:Y:S04]  /*8c30*/  HMMA.16816.F32 R28, R180, R38.reuse, R28 ;  /* 0x00000026b41c723c */ /* 0x080fe8000000181c */
[----:B------:R-:W-:Y:S02]  /*8c40*/  FMUL.FTZ R56, R3, R164 ;  /* 0x000000a403387220 */ /* 0x000fe40000410000 */
[----:B------:R-:W-:Y:S02]  /*8c50*/  IMAD.MOV.U32 R164, RZ, RZ, R136 ;  /* 0x000000ffffa47224 */ /* 0x000fe400078e0088 */
[C---:B------:R-:W-:Y:S04]  /*8c60*/  HMMA.16816.F32 R32, R176.reuse, R38, R32 ;  /* 0x00000026b020723c */ /* 0x040fe80000001820 */
[C---:B------:R-:W-:Y:S02]  /*8c70*/  FMUL.FTZ R36, R100.reuse, R144 ;  /* 0x0000009064247220 */ /* 0x040fe40000410000 */
[----:B------:R-:W-:Y:S01]  /*8c80*/  FMUL.FTZ R37, R100, R145 ;  /* 0x0000009164257220 */ /* 0x000fe20000410000 */
[----:B------:R-:W-:Y:S01]  /*8c90*/  MOV R145, R61 ;  /* 0x0000003d00917202 */ /* 0x000fe20000000f00 */
[C---:B------:R-:W-:Y:S04]  /*8ca0*/  FMUL.FTZ R38, R101.reuse, R146 ;  /* 0x0000009265267220 */ /* 0x040fe80000410000 */
[----:B------:R-:W-:Y:S02]  /*8cb0*/  FMUL.FTZ R39, R101, R147 ;  /* 0x0000009365277220 */ /* 0x000fe40000410000 */
[----:B-1----:R-:W-:Y:S02]  /*8cc0*/  FFMA.FTZ R2, R45, c[0x0][0x2d0], -R109 ;  /* 0x0000b4002d027a23 */ /* 0x002fe4000001086d */
[C---:B------:R-:W-:Y:S02]  /*8cd0*/  FMUL.FTZ R45, R3.reuse, R153 ;  /* 0x00000099032d7220 */ /* 0x040fe40000410000 */
[----:B------:R-:W-:Y:S01]  /*8ce0*/  FMUL.FTZ R57, R3, R165 ;  /* 0x000000a503397220 */ /* 0x000fe20000410000 */
[-C--:B--2---:R-:W-:Y:S03]  /*8cf0*/  HMMA.16816.F32 R36, R176, R52.reuse, R36 ;  /* 0x00000034b024723c */ /* 0x084fe60000001824 */
[----:B------:R-:W-:Y:S01]  /*8d00*/  IMAD.MOV.U32 R147, RZ, RZ, R42 ;  /* 0x000000ffff937224 */ /* 0x000fe200078e002a */
[----:B------:R-:W-:Y:S01]  /*8d10*/  MOV R165, R135 ;  /* 0x0000008700a57202 */ /* 0x000fe20000000f00 */
[C---:B------:R-:W-:Y:S01]  /*8d20*/  FMUL.FTZ R42, R0.reuse, R150 ;  /* 0x00000096002a7220 */ /* 0x040fe20000410000 */
[----:B------:R-:W-:Y:S01]  /*8d30*/  MOV R150, R66 ;  /* 0x0000004200967202 */ /* 0x000fe20000000f00 */
[C---:B------:R-:W-:Y:S02]  /*8d40*/  FMUL.FTZ R66, R101.reuse, R174 ;  /* 0x000000ae65427220 */ /* 0x040fe40000410000 */
[----:B------:R-:W-:Y:S03]  /*8d50*/  FMUL.FTZ R58, R0, R166 ;  /* 0x000000a6003a7220 */ /* 0x000fe60000410000 */
[C---:B------:R-:W-:Y:S01]  /*8d60*/  HMMA.16816.F32 R40, R180.reuse, R52, R40 ;  /* 0x00000034b428723c */ /* 0x040fe20000001828 */
[----:B------:R1:W2:Y:S03]  /*8d70*/  MUFU.EX2 R53, R2 ;  /* 0x0000000200357308 */ /* 0x0002a60000000800 */
[----:B------:R-:W-:Y:S01]  /*8d80*/  MOV R166, R133 ;  /* 0x0000008500a67202 */ /* 0x000fe20000000f00 */
[----:B------:R-:W-:Y:S02]  /*8d90*/  IMAD.MOV.U32 R144, RZ, RZ, R63 ;  /* 0x000000ffff907224 */ /* 0x000fe400078e003f */
[C---:B------:R-:W-:Y:S01]  /*8da0*/  FMUL.FTZ R52, R100.reuse, R160 ;  /* 0x000000a064347220 */ /* 0x040fe20000410000 */
[-C--:B------:R-:W-:Y:S04]  /*8db0*/  HMMA.16816.F32 R44, R180, R54.reuse, R44 ;  /* 0x00000036b42c723c */ /* 0x080fe8000000182c */
[----:B-----5:R-:W-:Y:S02]  /*8dc0*/  IMAD.MOV.U32 R155, RZ, RZ, R48 ;  /* 0x000000ffff9b7224 */ /* 0x020fe400078e0030 */
[----:B------:R-:W-:Y:S02]  /*8dd0*/  FMUL.FTZ R48, R100, R156 ;  /* 0x0000009c64307220 */ /* 0x000fe40000410000 */
[----:B------:R-:W-:Y:S04]  /*8de0*/  FMUL.FTZ R50, R101, R158 ;  /* 0x0000009e65327220 */ /* 0x000fe80000410000 */
[----:B------:R-:W-:Y:S02]  /*8df0*/  IMAD.MOV.U32 R156, RZ, RZ, R60 ;  /* 0x000000ffff9c7224 */ /* 0x000fe400078e003c */
[----:B------:R-:W-:Y:S01]  /*8e00*/  FMUL.FTZ R60, R3, R168 ;  /* 0x000000a8033c7220 */ /* 0x000fe20000410000 */
[C---:B------:R-:W-:Y:S04]  /*8e10*/  HMMA.16816.F32 R48, R176.reuse, R54, R48 ;  /* 0x00000036b030723c */ /* 0x040fe80000001830 */
[----:B-1----:R-:W-:Y:S01]  /*8e20*/  FFMA.FTZ R2, R186, c[0x0][0x2d0], -R110 ;  /* 0x0000b400ba027a23 */ /* 0x002fe2000001086e */
[----:B------:R-:W-:Y:S01]  /*8e30*/  MOV R186, R240 ;  /* 0x000000f000ba7202 */ /* 0x000fe20000000f00 */
[----:B------:R-:W-:Y:S01]  /*8e40*/  IMAD.MOV.U32 R149, RZ, RZ, R59 ;  /* 0x000000ffff957224 */ /* 0x000fe200078e003b */
[----:B--2---:R-:W-:Y:S01]  /*8e50*/  MOV R160, R53 ;  /* 0x0000003500a07202 */ /* 0x004fe20000000f00 */
[----:B------:R1:W-:Y:S01]  /*8e60*/  MUFU.EX2 R146, R2 ;  /* 0x0000000200927308 */ /* 0x0003e20000000800 */
[----:B------:R-:W-:Y:S03]  /*8e70*/  FMUL.FTZ R53, R100, R161 ;  /* 0x000000a164357220 */ /* 0x000fe60000410000 */
[----:B------:R-:W-:Y:S01]  /*8e80*/  IMAD.MOV.U32 R161, RZ, RZ, R239 ;  /* 0x000000ffffa17224 */ /* 0x000fe200078e00ef */
[----:B------:R-:W-:Y:S01]  /*8e90*/  MOV R168, R164 ;  /* 0x000000a400a87202 */ /* 0x000fe20000000f00 */
[C---:B------:R-:W-:Y:S02]  /*8ea0*/  FMUL.FTZ R54, R101.reuse, R162 ;  /* 0x000000a265367220 */ /* 0x040fe40000410000 */
[----:B------:R-:W-:Y:S02]  /*8eb0*/  IMAD.MOV.U32 R162, RZ, RZ, R232 ;  /* 0x000000ffffa27224 */ /* 0x000fe400078e00e8 */
[----:B------:R-:W-:Y:S01]  /*8ec0*/  FMUL.FTZ R55, R101, R163 ;  /* 0x000000a365377220 */ /* 0x000fe20000410000 */
[----:B------:R-:W-:Y:S01]  /*8ed0*/  MOV R163, R137 ;  /* 0x0000008900a37202 */ /* 0x000fe20000000f00 */
[C---:B------:R-:W-:Y:S02]  /*8ee0*/  FMUL.FTZ R59, R0.reuse, R167 ;  /* 0x000000a7003b7220 */ /* 0x040fe40000410000 */
[----:B------:R-:W-:Y:S02]  /*8ef0*/  IMAD.MOV.U32 R167, RZ, RZ, R134 ;  /* 0x000000ffffa77224 */ /* 0x000fe400078e0086 */
[----:B------:R-:W-:Y:S01]  /*8f00*/  FMUL.FTZ R61, R3, R169 ;  /* 0x000000a9033d7220 */ /* 0x000fe20000410000 */
[-C--:B------:R-:W-:Y:S03]  /*8f10*/  HMMA.16816.F32 R52, R176, R112.reuse, R52 ;  /* 0x00000070b034723c */ /* 0x080fe60000001834 */
[C---:B------:R-:W-:Y:S01]  /*8f20*/  FMUL.FTZ R62, R0.reuse, R170 ;  /* 0x000000aa003e7220 */ /* 0x040fe20000410000 */
[----:B------:R-:W-:Y:S01]  /*8f30*/  MOV R169, R165 ;  /* 0x000000a500a97202 */ /* 0x000fe20000000f00 */
[----:B------:R-:W-:Y:S02]  /*8f40*/  FMUL.FTZ R63, R0, R171 ;  /* 0x000000ab003f7220 */ /* 0x000fe40000410000 */
[--C-:B-1----:R-:W-:Y:S01]  /*8f50*/  FFMA.FTZ R2, R188, c[0x0][0x2d0], -R110.reuse ;  /* 0x0000b400bc027a23 */ /* 0x102fe2000001086e */
[C---:B------:R-:W-:Y:S03]  /*8f60*/  HMMA.16816.F32 R56, R180.reuse, R112, R56 ;  /* 0x00000070b438723c */ /* 0x040fe60000001838 */
[----:B------:R1:W2:Y:S01]  /*8f70*/  MUFU.EX2 R251, R2 ;  /* 0x0000000200fb7308 */ /* 0x0002a20000000800 */
[----:B------:R-:W-:Y:S01]  /*8f80*/  MOV R188, R250 ;  /* 0x000000fa00bc7202 */ /* 0x000fe20000000f00 */
[----:B------:R-:W-:Y:S02]  /*8f90*/  IMAD.MOV.U32 R153, RZ, RZ, R67 ;  /* 0x000000ffff997224 */ /* 0x000fe400078e0043 */
[----:B------:R-:W-:Y:S01]  /*8fa0*/  FMUL.FTZ R67, R101, R175 ;  /* 0x000000af65437220 */ /* 0x000fe20000410000 */
[-C--:B------:R-:W-:Y:S04]  /*8fb0*/  HMMA.16816.F32 R60, R180, R114.reuse, R60 ;  /* 0x00000072b43c723c */ /* 0x080fe8000000183c */
[----:B------:R-:W-:Y:S02]  /*8fc0*/  IMAD.MOV.U32 R151, RZ, RZ, R65 ;  /* 0x000000ffff977224 */ /* 0x000fe400078e0041 */
[----:B------:R-:W-:Y:S02]  /*8fd0*/  FMUL.FTZ R65, R100, R173 ;  /* 0x000000ad64417220 */ /* 0x000fe40000410000 */
[----:B------:R-:W-:Y:S01]  /*8fe0*/  LDSM.16.MT88.4 R172, [R206+0x1c00] ;  /* 0x001c0000ceac783b */ /* 0x000fe20000004200 */
[C---:B------:R-:W-:Y:S03]  /*8ff0*/  FMUL.FTZ R72, R3.reuse, R72 ;  /* 0x0000004803487220 */ /* 0x040fe60000410000 */
[----:B------:R-:W-:Y:S01]  /*9000*/  FMUL.FTZ R73, R3, R73 ;  /* 0x0000004903497220 */ /* 0x000fe20000410000 */
[C---:B------:R-:W-:Y:S03]  /*9010*/  HMMA.16816.F32 R64, R176.reuse, R114, R64 ;  /* 0x00000072b040723c */ /* 0x040fe60000001840 */
[----:B------:R-:W4:Y:S01]  /*9020*/  LDSM.16.MT88.4 R112, [R206+0x2000] ;  /* 0x00200000ce70783b */ /* 0x000f220000004200 */
[C---:B------:R-:W-:Y:S02]  /*9030*/  FMUL.FTZ R74, R0.reuse, R74 ;  /* 0x0000004a004a7220 */ /* 0x040fe40000410000 */
[----:B-1----:R-:W-:Y:S02]  /*9040*/  FFMA.FTZ R2, R185, c[0x0][0x2d0], -R110 ;  /* 0x0000b400b9027a23 */ /* 0x002fe4000001086e */
[-C--:B---3--:R-:W-:Y:S02]  /*9050*/  HMMA.16816.F32 R68, R176, R116.reuse, R68 ;  /* 0x00000074b044723c */ /* 0x088fe40000001844 */
[----:B------:R1:W-:Y:S02]  /*9060*/  MUFU.EX2 R250, R2 ;  /* 0x0000000200fa7308 */ /* 0x0003e40000000800 */
[C---:B------:R-:W-:Y:S02]  /*9070*/  FMUL.FTZ R75, R0.reuse, R75 ;  /* 0x0000004b004b7220 */ /* 0x040fe40000410000 */
[----:B------:R-:W-:Y:S02]  /*9080*/  IMAD.MOV.U32 R185, RZ, RZ, R132 ;  /* 0x000000ffffb97224 */ /* 0x000fe400078e0084 */
[----:B------:R-:W-:Y:S01]  /*9090*/  LDSM.16.MT88.4 R132, [R206+0x1800] ;  /* 0x00180000ce84783b */ /* 0x000fe20000004200 */
[C---:B------:R-:W-:Y:S02]  /*90a0*/  FMUL.FTZ R76, R3.reuse, R76 ;  /* 0x0000004c034c7220 */ /* 0x040fe40000410000 */
[C---:B------:R-:W-:Y:S04]  /*90b0*/  HMMA.16816.F32 R72, R180.reuse, R116, R72 ;  /* 0x00000074b448723c */ /* 0x040fe80000001848 */
[C---:B------:R-:W-:Y:S02]  /*90c0*/  FMUL.FTZ R77, R3.reuse, R77 ;  /* 0x0000004d034d7220 */ /* 0x040fe40000410000 */
[C---:B------:R-:W-:Y:S02]  /*90d0*/  FMUL.FTZ R78, R0.reuse, R78 ;  /* 0x0000004e004e7220 */ /* 0x040fe40000410000 */
[C---:B------:R-:W-:Y:S04]  /*90e0*/  FMUL.FTZ R79, R0.reuse, R79 ;  /* 0x0000004f004f7220 */ /* 0x040fe80000410000 */
[C---:B------:R-:W-:Y:S02]  /*90f0*/  FMUL.FTZ R88, R3.reuse, R88 ;  /* 0x0000005803587220 */ /* 0x040fe40000410000 */
[----:B------:R-:W-:Y:S01]  /*9100*/  FMUL.FTZ R89, R3, R89 ;  /* 0x0000005903597220 */ /* 0x000fe20000410000 */
[-C--:B------:R-:W-:Y:S03]  /*9110*/  HMMA.16816.F32 R76, R180, R118.reuse, R76 ;  /* 0x00000076b44c723c */ /* 0x080fe6000000184c */
[--C-:B-1----:R-:W-:Y:S02]  /*9120*/  FFMA.FTZ R2, R187, c[0x0][0x2d0], -R110.reuse ;  /* 0x0000b400bb027a23 */ /* 0x102fe4000001086e */
[C---:B------:R-:W-:Y:S02]  /*9130*/  FMUL.FTZ R90, R0.reuse, R90 ;  /* 0x0000005a005a7220 */ /* 0x040fe40000410000 */
[----:B------:R1:W3:Y:S01]  /*9140*/  MUFU.EX2 R249, R2 ;  /* 0x0000000200f97308 */ /* 0x0002e20000000800 */
[C---:B------:R-:W-:Y:S01]  /*9150*/  HMMA.16816.F32 R80, R176.reuse, R118, R80 ;  /* 0x00000076b050723c */ /* 0x040fe20000001850 */
[----:B------:R-:W5:Y:S03]  /*9160*/  LDSM.16.MT88.4 R116, [R205+0x400] ;  /* 0x00040000cd74783b */ /* 0x000f660000004200 */
[C---:B------:R-:W-:Y:S02]  /*9170*/  FMUL.FTZ R86, R101.reuse, R86 ;  /* 0x0000005665567220 */ /* 0x040fe40000410000 */
[----:B------:R-:W-:Y:S02]  /*9180*/  FMUL.FTZ R87, R101, R87 ;  /* 0x0000005765577220 */ /* 0x000fe40000410000 */
[C---:B------:R-:W-:Y:S04]  /*9190*/  FMUL.FTZ R91, R0.reuse, R91 ;  /* 0x0000005b005b7220 */ /* 0x040fe80000410000 */
[C---:B------:R-:W-:Y:S01]  /*91a0*/  FMUL.FTZ R92, R3.reuse, R92 ;  /* 0x0000005c035c7220 */ /* 0x040fe20000410000 */
[-C--:B----4-:R-:W-:Y:S03]  /*91b0*/  HMMA.16816.F32 R84, R176, R112.reuse, R84 ;  /* 0x00000070b054723c */ /* 0x090fe60000001854 */
[----:B------:R-:W-:Y:S02]  /*91c0*/  FMUL.FTZ R93, R3, R93 ;  /* 0x0000005d035d7220 */ /* 0x000fe40000410000 */
[C---:B------:R-:W-:Y:S02]  /*91d0*/  FMUL.FTZ R94, R0.reuse, R94 ;  /* 0x0000005e005e7220 */ /* 0x040fe40000410000 */
[----:B------:R-:W-:Y:S01]  /*91e0*/  FMUL.FTZ R95, R0, R95 ;  /* 0x0000005f005f7220 */ /* 0x000fe20000410000 */
[C---:B------:R-:W-:Y:S04]  /*91f0*/  HMMA.16816.F32 R88, R180.reuse, R112, R88 ;  /* 0x00000070b458723c */ /* 0x040fe80000001858 */
[----:B-1----:R-:W-:Y:S02]  /*9200*/  FFMA.FTZ R2, R189, c[0x0][0x2d0], -R111 ;  /* 0x0000b400bd027a23 */ /* 0x002fe4000001086f */
[----:B------:R-:W-:Y:S01]  /*9210*/  FFMA.FTZ R106, R199, c[0x0][0x2d0], -R110 ;  /* 0x0000b400c76a7a23 */ /* 0x000fe2000001086e */
[----:B------:R-:W-:Y:S01]  /*9220*/  F2FP.PACK_AB R112, R152, R147 ;  /* 0x000000939870723e */ /* 0x000fe200000000ff */
[-C--:B------:R-:W-:Y:S01]  /*9230*/  HMMA.16816.F32 R92, R180, R114.reuse, R92 ;  /* 0x00000072b45c723c */ /* 0x080fe2000000185c */
[----:B------:R1:W-:Y:S01]  /*9240*/  MUFU.EX2 R242, R2 ;  /* 0x0000000200f27308 */ /* 0x0003e20000000800 */
[----:B------:R-:W-:Y:S02]  /*9250*/  LDSM.16.MT88.4 R180, [R205+0x2c00] ;  /* 0x002c0000cdb4783b */ /* 0x000fe40000004200 */
[C---:B------:R-:W-:Y:S01]  /*9260*/  FMUL.FTZ R96, R100.reuse, R96 ;  /* 0x0000006064607220 */ /* 0x040fe20000410000 */
[----:B--2---:R-:W-:Y:S01]  /*9270*/  F2FP.PACK_AB R113, R251, R146 ;  /* 0x00000092fb71723e */ /* 0x004fe200000000ff */
[----:B------:R-:W-:Y:S02]  /*9280*/  FMUL.FTZ R97, R100, R97 ;  /* 0x0000006164617220 */ /* 0x000fe40000410000 */
[C---:B------:R-:W-:Y:S04]  /*9290*/  FMUL.FTZ R98, R101.reuse, R98 ;  /* 0x0000006265627220 */ /* 0x040fe80000410000 */
[----:B------:R-:W-:Y:S02]  /*92a0*/  FMUL.FTZ R99, R101, R99 ;  /* 0x0000006365637220 */ /* 0x000fe40000410000 */
[----:B------:R-:W-:Y:S02]  /*92b0*/  IMAD.MOV.U32 R158, RZ, RZ, R227 ;  /* 0x000000ffff9e7224 */ /* 0x000fe400078e00e3 */
[----:B------:R-:W-:Y:S01]  /*92c0*/  FFMA.FTZ R107, R107, c[0x0][0x2d0], -R109 ;  /* 0x0000b4006b6b7a23 */ /* 0x000fe2000001086d */
[----:B------:R2:W-:Y:S01]  /*92d0*/  MUFU.EX2 R227, R106 ;  /* 0x0000006a00e37308 */ /* 0x0005e20000000800 */
[----:B------:R-:W-:Y:S01]  /*92e0*/  IMAD.MOV.U32 R165, RZ, RZ, R163 ;  /* 0x000000ffffa57224 */ /* 0x000fe200078e00a3 */
[----:B------:R-:W-:Y:S04]  /*92f0*/  HMMA.16816.F32 R96, R176, R114, R96 ;  /* 0x00000072b060723c */ /* 0x000fe80000001860 */
[----:B-1----:R-:W-:Y:S03]  /*9300*/  FFMA.FTZ R2, R190, c[0x0][0x2d0], -R111 ;  /* 0x0000b400be027a23 */ /* 0x002fe6000001086f */
[----:B------:R-:W-:Y:S02]  /*9310*/  F2FP.PACK_AB R114, R160, R155 ;  /* 0x0000009ba072723e */ /* 0x000fe400000000ff */
[----:B---3--:R-:W-:Y:S01]  /*9320*/  F2FP.PACK_AB R115, R249, R250 ;  /* 0x000000faf973723e */ /* 0x008fe200000000ff */
[----:B------:R1:W3:Y:S06]  /*9330*/  MUFU.EX2 R241, R2 ;  /* 0x0000000200f17308 */ /* 0x0002ec0000000800 */
[-C--:B-----5:R-:W-:Y:S05]  /*9340*/  HMMA.16816.F32 R4, R112, R116.reuse, R4 ;  /* 0x000000747004723c */ /* 0x0a0fea0000001804 */
[----:B--2---:R-:W-:Y:S01]  /*9350*/  FFMA.FTZ R106, R159, c[0x0][0x2d0], -R109 ;  /* 0x0000b4009f6a7a23 */ /* 0x004fe2000001086d */
[----:B------:R-:W-:Y:S01]  /*9360*/  MOV R159, R143 ;  /* 0x0000008f009f7202 */ /* 0x000fe20000000f00 */
[--C-:B------:R-:W-:Y:S01]  /*9370*/  FFMA.FTZ R143, R248, c[0x0][0x2d0], -R111.reuse ;  /* 0x0000b400f88f7a23 */ /* 0x100fe2000001086f */
[----:B------:R-:W-:Y:S03]  /*9380*/  MOV R248, R147 ;  /* 0x0000009300f87202 */ /* 0x000fe60000000f00 */
[----:B------:R-:W-:Y:S01]  /*9390*/  MUFU.EX2 R190, R143 ;  /* 0x0000008f00be7308 */ /* 0x000fe20000000800 */
[--C-:B-1----:R-:W-:Y:S01]  /*93a0*/  FFMA.FTZ R2, R191, c[0x0][0x2d0], -R111.reuse ;  /* 0x0000b400bf027a23 */ /* 0x102fe2000001086f */
[----:B---3--:R-:W-:Y:S08]  /*93b0*/  F2FP.PACK_AB R120, R241, R242 ;  /* 0x000000f2f178723e */ /* 0x008ff000000000ff */
[----:B------:R1:W-:Y:S02]  /*93c0*/  MUFU.EX2 R240, R2 ;  /* 0x0000000200f07308 */ /* 0x0003e40000000800 */
[----:B-1----:R-:W-:Y:S08]  /*93d0*/  FFMA.FTZ R2, R192, c[0x0][0x2d0], -R111 ;  /* 0x0000b400c0027a23 */ /* 0x002ff0000001086f */
[----:B------:R1:W2:Y:S02]  /*93e0*/  MUFU.EX2 R239, R2 ;  /* 0x0000000200ef7308 */ /* 0x0002a40000000800 */
[--C-:B-1----:R-:W-:Y:S01]  /*93f0*/  FFMA.FTZ R2, R193, c[0x0][0x2d0], -R184.reuse ;  /* 0x0000b400c1027a23 */ /* 0x102fe200000108b8 */
[----:B--2---:R-:W-:Y:S07]  /*9400*/  F2FP.PACK_AB R122, R239, R240 ;  /* 0x000000f0ef7a723e */ /* 0x004fee00000000ff */
[----:B------:R-:W-:Y:S10]  /*9410*/  MUFU.EX2 R193, R141 ;  /* 0x0000008d00c17308 */ /* 0x000ff40000000800 */
[----:B------:R1:W-:Y:S02]  /*9420*/  MUFU.EX2 R237, R2 ;  /* 0x0000000200ed7308 */ /* 0x0003e40000000800 */
[--C-:B-1----:R-:W-:Y:S08]  /*9430*/  FFMA.FTZ R2, R194, c[0x0][0x2d0], -R184.reuse ;  /* 0x0000b400c2027a23 */ /* 0x102ff000000108b8 */
[----:B------:R-:W-:Y:S10]  /*9440*/  MUFU.EX2 R194, R140 ;  /* 0x0000008c00c27308 */ /* 0x000ff40000000800 */
[----:B------:R1:W2:Y:S02]  /*9450*/  MUFU.EX2 R236, R2 ;  /* 0x0000000200ec7308 */ /* 0x0002a40000000800 */
[--C-:B-1----:R-:W-:Y:S01]  /*9460*/  FFMA.FTZ R2, R195, c[0x0][0x2d0], -R184.reuse ;  /* 0x0000b400c3027a23 */ /* 0x102fe200000108b8 */
[----:B--2---:R-:W-:Y:S07]  /*9470*/  F2FP.PACK_AB R121, R236, R237 ;  /* 0x000000edec79723e */ /* 0x004fee00000000ff */
[----:B------:R1:W-:Y:S02]  /*9480*/  MUFU.EX2 R235, R2 ;  /* 0x0000000200eb7308 */ /* 0x0003e40000000800 */
[----:B-1----:R-:W-:Y:S08]  /*9490*/  FFMA.FTZ R2, R196, c[0x0][0x2d0], -R184 ;  /* 0x0000b400c4027a23 */ /* 0x002ff000000108b8 */
[----:B------:R-:W-:Y:S10]  /*94a0*/  MUFU.EX2 R196, R107 ;  /* 0x0000006b00c47308 */ /* 0x000ff40000000800 */
[----:B------:R1:W2:Y:S02]  /*94b0*/  MUFU.EX2 R234, R2 ;  /* 0x0000000200ea7308 */ /* 0x0002a40000000800 */
[--C-:B-1----:R-:W-:Y:S01]  /*94c0*/  FFMA.FTZ R2, R197, c[0x0][0x2d0], -R109.reuse ;  /* 0x0000b400c5027a23 */ /* 0x102fe2000001086d */
[----:B--2---:R-:W-:Y:S07]  /*94d0*/  F2FP.PACK_AB R123, R234, R235 ;  /* 0x000000ebea7b723e */ /* 0x004fee00000000ff */
[----:B------:R-:W-:Y:S01]  /*94e0*/  MUFU.EX2 R197, R106 ;  /* 0x0000006a00c57308 */ /* 0x000fe20000000800 */
[C---:B------:R-:W-:Y:S09]  /*94f0*/  HMMA.16816.F32 R8, R120.reuse, R116, R8 ;  /* 0x000000747808723c */ /* 0x040ff20000001808 */
[----:B------:R1:W-:Y:S01]  /*9500*/  MUFU.EX2 R230, R2 ;  /* 0x0000000200e67308 */ /* 0x0003e20000000800 */
[-C--:B------:R-:W-:Y:S08]  /*9510*/  HMMA.16816.F32 R12, R120, R118.reuse, R12 ;  /* 0x00000076780c723c */ /* 0x080ff0000000180c */
[C---:B------:R-:W-:Y:S01]  /*9520*/  HMMA.16816.F32 R16, R112.reuse, R118, R16 ;  /* 0x000000767010723c */ /* 0x040fe20000001810 */
[----:B------:R-:W2:Y:S07]  /*9530*/  LDSM.16.MT88.4 R116, [R206+0x1400] ;  /* 0x00140000ce74783b */ /* 0x000eae0000004200 */
[-C--:B------:R-:W-:Y:S04]  /*9540*/  HMMA.16816.F32 R20, R112, R124.reuse, R20 ;  /* 0x0000007c7014723c */ /* 0x080fe80000001814 */
[--C-:B-1----:R-:W-:Y:S04]  /*9550*/  FFMA.FTZ R2, R200, c[0x0][0x2d0], -R109.reuse ;  /* 0x0000b400c8027a23 */ /* 0x102fe8000001086d */
[C---:B------:R-:W-:Y:S01]  /*9560*/  HMMA.16816.F32 R24, R120.reuse, R124, R24 ;  /* 0x0000007c7818723c */ /* 0x040fe20000001818 */
[----:B------:R1:W3:Y:S07]  /*9570*/  MUFU.EX2 R232, R2 ;  /* 0x0000000200e87308 */ /* 0x0002ee0000000800 */
[-C--:B------:R-:W-:Y:S08]  /*9580*/  HMMA.16816.F32 R28, R120, R126.reuse, R28 ;  /* 0x0000007e781c723c */ /* 0x080ff0000000181c */
[C---:B------:R-:W-:Y:S01]  /*9590*/  HMMA.16816.F32 R32, R112.reuse, R126, R32 ;  /* 0x0000007e7020723c */ /* 0x040fe20000001820 */
[----:B------:R-:W4:Y:S07]  /*95a0*/  LDSM.16.MT88.4 R124, [R205+0x2400] ;  /* 0x00240000cd7c783b */ /* 0x000f2e0000004200 */
[-C--:B------:R-:W-:Y:S04]  /*95b0*/  HMMA.16816.F32 R36, R112, R128.reuse, R36 ;  /* 0x000000807024723c */ /* 0x080fe80000001824 */
[--C-:B-1----:R-:W-:Y:S04]  /*95c0*/  FFMA.FTZ R2, R198, c[0x0][0x2d0], -R109.reuse ;  /* 0x0000b400c6027a23 */ /* 0x102fe8000001086d */
[C---:B------:R-:W-:Y:S01]  /*95d0*/  HMMA.16816.F32 R40, R120.reuse, R128, R40 ;  /* 0x000000807828723c */ /* 0x040fe20000001828 */
[----:B------:R1:W-:Y:S07]  /*95e0*/  MUFU.EX2 R233, R2 ;  /* 0x0000000200e97308 */ /* 0x0003ee0000000800 */
[-C--:B------:R-:W-:Y:S08]  /*95f0*/  HMMA.16816.F32 R44, R120, R130.reuse, R44 ;  /* 0x00000082782c723c */ /* 0x080ff0000000182c */
[C---:B------:R-:W-:Y:S01]  /*9600*/  HMMA.16816.F32 R48, R112.reuse, R130, R48 ;  /* 0x000000827030723c */ /* 0x040fe20000001830 */
[----:B------:R-:W5:Y:S07]  /*9610*/  LDSM.16.MT88.4 R128, [R206+0x2400] ;  /* 0x00240000ce80783b */ /* 0x000f6e0000004200 */
[-C--:B--2---:R-:W-:Y:S04]  /*9620*/  HMMA.16816.F32 R52, R112, R116.reuse, R52 ;  /* 0x000000747034723c */ /* 0x084fe80000001834 */
[----:B-1----:R-:W-:Y:S04]  /*9630*/  FFMA.FTZ R2, R201, c[0x0][0x2d0], -R109 ;  /* 0x0000b400c9027a23 */ /* 0x002fe8000001086d */
[C---:B------:R-:W-:Y:S01]  /*9640*/  HMMA.16816.F32 R56, R120.reuse, R116, R56 ;  /* 0x000000747838723c */ /* 0x040fe20000001838 */
[----:B------:R1:W2:Y:S07]  /*9650*/  MUFU.EX2 R231, R2 ;  /* 0x0000000200e77308 */ /* 0x0002ae0000000800 */
[-C--:B------:R-:W-:Y:S08]  /*9660*/  HMMA.16816.F32 R60, R120, R118.reuse, R60 ;  /* 0x00000076783c723c */ /* 0x080ff0000000183c */
[C---:B------:R-:W-:Y:S01]  /*9670*/  HMMA.16816.F32 R64, R112.reuse, R118, R64 ;  /* 0x000000767040723c */ /* 0x040fe20000001840 */
[----:B------:R-:W2:Y:S07]  /*9680*/  LDSM.16.MT88.4 R116, [R205+0x800] ;  /* 0x00080000cd74783b */ /* 0x000eae0000004200 */
[-C--:B----4-:R-:W-:Y:S04]  /*9690*/  HMMA.16816.F32 R68, R112, R124.reuse, R68 ;  /* 0x0000007c7044723c */ /* 0x090fe80000001844 */
[--C-:B-1----:R-:W-:Y:S04]  /*96a0*/  FFMA.FTZ R2, R222, c[0x0][0x2d0], -R110.reuse ;  /* 0x0000b400de027a23 */ /* 0x102fe8000001086e */
[C---:B------:R-:W-:Y:S01]  /*96b0*/  HMMA.16816.F32 R72, R120.reuse, R124, R72 ;  /* 0x0000007c7848723c */ /* 0x040fe20000001848 */
[----:B------:R1:W-:Y:S07]  /*96c0*/  MUFU.EX2 R229, R2 ;  /* 0x0000000200e57308 */ /* 0x0003ee0000000800 */
[-C--:B------:R-:W-:Y:S08]  /*96d0*/  HMMA.16816.F32 R76, R120, R126.reuse, R76 ;  /* 0x0000007e784c723c */ /* 0x080ff0000000184c */
[C---:B------:R-:W-:Y:S01]  /*96e0*/  HMMA.16816.F32 R80, R112.reuse, R126, R80 ;  /* 0x0000007e7050723c */ /* 0x040fe20000001850 */
[----:B------:R-:W4:Y:S07]  /*96f0*/  LDSM.16.MT88.4 R124, [R206+0x800] ;  /* 0x00080000ce7c783b */ /* 0x000f2e0000004200 */
[-C--:B-----5:R-:W-:Y:S04]  /*9700*/  HMMA.16816.F32 R84, R112, R128.reuse, R84 ;  /* 0x000000807054723c */ /* 0x0a0fe80000001854 */
[--C-:B-1----:R-:W-:Y:S04]  /*9710*/  FFMA.FTZ R2, R223, c[0x0][0x2d0], -R110.reuse ;  /* 0x0000b400df027a23 */ /* 0x102fe8000001086e */
[C---:B------:R-:W-:Y:S01]  /*9720*/  HMMA.16816.F32 R88, R120.reuse, R128, R88 ;  /* 0x000000807858723c */ /* 0x040fe20000001858 */
[----:B------:R1:W5:Y:S07]  /*9730*/  MUFU.EX2 R228, R2 ;  /* 0x0000000200e47308 */ /* 0x00036e0000000800 */
[-C--:B------:R-:W-:Y:S08]  /*9740*/  HMMA.16816.F32 R92, R120, R130.reuse, R92 ;  /* 0x00000082785c723c */ /* 0x080ff0000000185c */
[----:B------:R-:W-:Y:S01]  /*9750*/  HMMA.16816.F32 R96, R112, R130, R96 ;  /* 0x000000827060723c */ /* 0x000fe20000001860 */
[----:B------:R-:W4:Y:S06]  /*9760*/  LDSM.16.MT88.4 R128, [R205+0x1800] ;  /* 0x00180000cd80783b */ /* 0x000f2c0000004200 */
[----:B---3--:R-:W-:Y:S01]  /*9770*/  F2FP.PACK_AB R112, R232, R230 ;  /* 0x000000e6e870723e */ /* 0x008fe200000000ff */
[----:B-1----:R-:W-:Y:S01]  /*9780*/  FFMA.FTZ R2, R203, c[0x0][0x2d0], -R110 ;  /* 0x0000b400cb027a23 */ /* 0x002fe2000001086e */
[----:B--2---:R-:W-:Y:S03]  /*9790*/  F2FP.PACK_AB R114, R231, R233 ;  /* 0x000000e9e772723e */ /* 0x004fe600000000ff */
[----:B------:R1:W2:Y:S01]  /*97a0*/  MUFU.EX2 R226, R2 ;  /* 0x0000000200e27308 */ /* 0x0002a20000000800 */
[----:B-----5:R-:W-:Y:S01]  /*97b0*/  F2FP.PACK_AB R113, R228, R229 ;  /* 0x000000e5e471723e */ /* 0x020fe200000000ff */
[--C-:B-1----:R-:W-:Y:S01]  /*97c0*/  FFMA.FTZ R2, R225, c[0x0][0x2d0], -R111.reuse ;  /* 0x0000b400e1027a23 */ /* 0x102fe2000001086f */
[----:B--2---:R-:W-:Y:S07]  /*97d0*/  F2FP.PACK_AB R115, R226, R227 ;  /* 0x000000e3e273723e */ /* 0x004fee00000000ff */
[----:B------:R1:W-:Y:S01]  /*97e0*/  MUFU.EX2 R225, R2 ;  /* 0x0000000200e17308 */ /* 0x0003e20000000800 */
[-C--:B------:R-:W-:Y:S03]  /*97f0*/  HMMA.16816.F32 R4, R112, R116.reuse, R4 ;  /* 0x000000747004723c */ /* 0x080fe60000001804 */
[--C-:B-1----:R-:W-:Y:S02]  /*9800*/  FFMA.FTZ R2, R162, c[0x0][0x2d0], -R111.reuse ;  /* 0x0000b400a2027a23 */ /* 0x102fe4000001086f */
[----:B------:R-:W-:Y:S04]  /*9810*/  IMAD.MOV.U32 R162, RZ, RZ, R138 ;  /* 0x000000ffffa27224 */ /* 0x000fe800078e008a */
[----:B------:R1:W2:Y:S03]  /*9820*/  MUFU.EX2 R223, R2 ;  /* 0x0000000200df7308 */ /* 0x0002a60000000800 */
[----:B------:R-:W-:Y:S01]  /*9830*/  MOV R164, R162 ;  /* 0x000000a200a47202 */ /* 0x000fe20000000f00 */
[--C-:B-1----:R-:W-:Y:S01]  /*9840*/  FFMA.FTZ R2, R224, c[0x0][0x2d0], -R111.reuse ;  /* 0x0000b400e0027a23 */ /* 0x102fe2000001086f */
[----:B--2---:R-:W-:Y:S05]  /*9850*/  F2FP.PACK_AB R120, R223, R225 ;  /* 0x000000e1df78723e */ /* 0x004fea00000000ff */
[----:B------:R1:W-:Y:S02]  /*9860*/  MUFU.EX2 R224, R2 ;  /* 0x0000000200e07308 */ /* 0x0003e40000000800 */
[----:B-1----:R-:W-:Y:S01]  /*9870*/  FFMA.FTZ R2, R246, c[0x0][0x2d0], -R111 ;  /* 0x0000b400f6027a23 */ /* 0x002fe2000001086f */
[----:B------:R-:W-:Y:S07]  /*9880*/  MOV R246, R160 ;  /* 0x000000a000f67202 */ /* 0x000fee0000000f00 */
[----:B------:R1:W2:Y:S02]  /*9890*/  MUFU.EX2 R222, R2 ;  /* 0x0000000200de7308 */ /* 0x0002a40000000800 */
[----:B-1----:R-:W-:Y:S01]  /*98a0*/  FFMA.FTZ R2, R161, c[0x0][0x2d0], -R184 ;  /* 0x0000b400a1027a23 */ /* 0x002fe200000108b8 */
[----:B--2---:R-:W-:Y:S01]  /*98b0*/  F2FP.PACK_AB R122, R222, R224 ;  /* 0x000000e0de7a723e */ /* 0x004fe200000000ff */
[----:B------:R-:W-:Y:S06]  /*98c0*/  IMAD.MOV.U32 R161, RZ, RZ, R142 ;  /* 0x000000ffffa17224 */ /* 0x000fec00078e008e */
[----:B------:R1:W-:Y:S01]  /*98d0*/  MUFU.EX2 R203, R2 ;  /* 0x0000000200cb7308 */ /* 0x0003e20000000800 */
[--C-:B------:R-:W-:Y:S02]  /*98e0*/  FFMA.FTZ R142, R252, c[0x0][0x2d0], -R110.reuse ;  /* 0x0000b400fc8e7a23 */ /* 0x100fe4000001086e */
[----:B------:R-:W-:Y:S02]  /*98f0*/  FFMA.FTZ R110, R247, c[0x0][0x2d0], -R110 ;  /* 0x0000b400f76e7a23 */ /* 0x000fe4000001086e */
[----:B------:R-:W-:Y:S02]  /*9900*/  IMAD.MOV.U32 R252, RZ, RZ, R152 ;  /* 0x000000fffffc7224 */ /* 0x000fe400078e0098 */
[----:B------:R-:W-:Y:S03]  /*9910*/  IMAD.MOV.U32 R247, RZ, RZ, R146 ;  /* 0x000000fffff77224 */ /* 0x000fe600078e0092 */
[----:B------:R-:W-:Y:S10]  /*9920*/  MUFU.EX2 R191, R110 ;  /* 0x0000006e00bf7308 */ /* 0x000ff40000000800 */
[----:B------:R2:W-:Y:S01]  /*9930*/  MUFU.EX2 R192, R142 ;  /* 0x0000008e00c07308 */ /* 0x0005e20000000800 */
[--C-:B-1----:R-:W-:Y:S09]  /*9940*/  FFMA.FTZ R2, R188, c[0x0][0x2d0], -R184.reuse ;  /* 0x0000b400bc027a23 */ /* 0x102ff200000108b8 */
[----:B------:R1:W3:Y:S01]  /*9950*/  MUFU.EX2 R200, R2 ;  /* 0x0000000200c87308 */ /* 0x0002e20000000800 */
[----:B--2---:R-:W-:Y:S01]  /*9960*/  LDSM.16.MT88.4 R140, [R206+0xc00] ;  /* 0x000c0000ce8c783b */ /* 0x004fe20000004200 */
[--C-:B-1----:R-:W-:Y:S01]  /*9970*/  FFMA.FTZ R2, R186, c[0x0][0x2d0], -R184.reuse ;  /* 0x0000b400ba027a23 */ /* 0x102fe200000108b8 */
[----:B---3--:R-:W-:Y:S02]  /*9980*/  F2FP.PACK_AB R121, R200, R203 ;  /* 0x000000cbc879723e */ /* 0x008fe400000000ff */
[----:B------:R-:W-:Y:S05]  /*9990*/  MOV R186, R139 ;  /* 0x0000008b00ba7202 */ /* 0x000fea0000000f00 */
[----:B------:R1:W-:Y:S01]  /*99a0*/  MUFU.EX2 R201, R2 ;  /* 0x0000000200c97308 */ /* 0x0003e20000000800 */
[----:B------:R-:W2:Y:S01]  /*99b0*/  LDSM.16.MT88.4 R136, [R205+0x2800] ;  /* 0x00280000cd88783b */ /* 0x000ea20000004200 */
[----:B-1----:R-:W-:Y:S02]  /*99c0*/  FFMA.FTZ R2, R238, c[0x0][0x2d0], -R184 ;  /* 0x0000b400ee027a23 */ /* 0x002fe400000108b8 */
[----:B------:R-:W-:Y:S06]  /*99d0*/  IMAD.MOV.U32 R238, RZ, RZ, R155 ;  /* 0x000000ffffee7224 */ /* 0x000fec00078e009b */
[----:B------:R-:W1:Y:S02]  /*99e0*/  MUFU.EX2 R199, R2 ;  /* 0x0000000200c77308 */ /* 0x000e640000000800 */
[----:B-1----:R-:W-:Y:S01]  /*99f0*/  F2FP.PACK_AB R123, R199, R201 ;  /* 0x000000c9c77b723e */ /* 0x002fe200000000ff */
[--C-:B------:R-:W-:Y:S02]  /*9a00*/  FFMA.FTZ R2, R158, c[0x0][0x2d0], -R109.reuse ;  /* 0x0000b4009e027a23 */ /* 0x100fe4000001086d */
[----:B------:R-:W-:Y:S01]  /*9a10*/  FFMA.FTZ R109, R157, c[0x0][0x2d0], -R109 ;  /* 0x0000b4009d6d7a23 */ /* 0x000fe2000001086d */
[----:B------:R-:W-:Y:S01]  /*9a20*/  MOV R157, R145 ;  /* 0x00000091009d7202 */ /* 0x000fe20000000f00 */
[----:B------:R-:W-:Y:S03]  /*9a30*/  IMAD.MOV.U32 R158, RZ, RZ, R144 ;  /* 0x000000ffff9e7224 */ /* 0x000fe600078e0090 */
[----:B------:R1:W-:Y:S01]  /*9a40*/  MUFU.EX2 R195, R2 ;  /* 0x0000000200c37308 */ /* 0x0003e20000000800 */
[C---:B------:R-:W-:Y:S04]  /*9a50*/  HMMA.16816.F32 R8, R120.reuse, R116, R8 ;  /* 0x000000747808723c */ /* 0x040fe80000001808 */
[----:B------:R-:W-:Y:S01]  /*9a60*/  MOV R163, R158 ;  /* 0x0000009e00a37202 */ /* 0x000fe20000000f00 */
[----:B------:R-:W-:Y:S02]  /*9a70*/  IMAD.MOV.U32 R162, RZ, RZ, R157 ;  /* 0x000000ffffa27224 */ /* 0x000fe400078e009d */
[--C-:B------:R-:W-:Y:S01]  /*9a80*/  FFMA.FTZ R144, R245, c[0x0][0x2d0], -R111.reuse ;  /* 0x0000b400f5907a23 */ /* 0x100fe2000001086f */
[-C--:B------:R-:W-:Y:S01]  /*9a90*/  HMMA.16816.F32 R12, R120, R118.reuse, R12 ;  /* 0x00000076780c723c */ /* 0x080fe2000000180c */
[----:B------:R-:W-:Y:S03]  /*9aa0*/  MUFU.EX2 R198, R109 ;  /* 0x0000006d00c67308 */ /* 0x000fe60000000800 */
[--C-:B------:R-:W-:Y:S01]  /*9ab0*/  FFMA.FTZ R145, R243, c[0x0][0x2d0], -R111.reuse ;  /* 0x0000b400f3917a23 */ /* 0x100fe2000001086f */
[----:B------:R-:W-:Y:S01]  /*9ac0*/  MOV R245, R148 ;  /* 0x0000009400f57202 */ /* 0x000fe20000000f00 */
[----:B------:R-:W-:Y:S01]  /*9ad0*/  FFMA.FTZ R111, R244, c[0x0][0x2d0], -R111 ;  /* 0x0000b400f46f7a23 */ /* 0x000fe2000001086f */
[----:B------:R-:W-:Y:S01]  /*9ae0*/  MOV R244, R150 ;  /* 0x0000009600f47202 */ /* 0x000fe20000000f00 */
[C---:B------:R-:W-:Y:S01]  /*9af0*/  HMMA.16816.F32 R16, R112.reuse, R118, R16 ;  /* 0x000000767010723c */ /* 0x040fe20000001810 */
[----:B------:R-:W3:Y:S02]  /*9b00*/  LDSM.16.MT88.4 R116, [R206+0x2800] ;  /* 0x00280000ce74783b */ /* 0x000ee40000004200 */
[----:B------:R-:W-:Y:S01]  /*9b10*/  MUFU.EX2 R187, R111 ;  /* 0x0000006f00bb7308 */ /* 0x000fe20000000800 */
[----:B------:R-:W-:Y:S02]  /*9b20*/  IMAD.MOV.U32 R243, RZ, RZ, R149 ;  /* 0x000000fffff37224 */ /* 0x000fe400078e0095 */
[--C-:B-1----:R-:W-:Y:S02]  /*9b30*/  FFMA.FTZ R2, R185, c[0x0][0x2d0], -R184.reuse ;  /* 0x0000b400b9027a23 */ /* 0x102fe400000108b8 */
[-C--:B----4-:R-:W-:Y:S05]  /*9b40*/  HMMA.16816.F32 R20, R112, R124.reuse, R20 ;  /* 0x0000007c7014723c */ /* 0x090fea0000001814 */
[----:B------:R1:W-:Y:S03]  /*9b50*/  MUFU.EX2 R107, R2 ;  /* 0x00000002006b7308 */ /* 0x0003e60000000800 */
[C---:B------:R-:W-:Y:S07]  /*9b60*/  HMMA.16816.F32 R24, R120.reuse, R124, R24 ;  /* 0x0000007c7818723c */ /* 0x040fee0000001818 */
[----:B------:R-:W4:Y:S01]  /*9b70*/  MUFU.EX2 R188, R145 ;  /* 0x0000009100bc7308 */ /* 0x000f220000000800 */
[-C--:B------:R-:W-:Y:S08]  /*9b80*/  HMMA.16816.F32 R28, R120, R126.reuse, R28 ;  /* 0x0000007e781c723c */ /* 0x080ff0000000181c */
[C---:B------:R-:W-:Y:S01]  /*9b90*/  HMMA.16816.F32 R32, R112.reuse, R126, R32 ;  /* 0x0000007e7020723c */ /* 0x040fe20000001820 */
[----:B------:R-:W5:Y:S01]  /*9ba0*/  LDSM.16.MT88.4 R124, [R205+0xc00] ;  /* 0x000c0000cd7c783b */ /* 0x000f620000004200 */
[----:B------:R-:W2:Y:S02]  /*9bb0*/  MUFU.EX2 R189, R144 ;  /* 0x0000009000bd7308 */ /* 0x000ea40000000800 */
[--C-:B-1----:R-:W-:Y:S01]  /*9bc0*/  FFMA.FTZ R2, R161, c[0x0][0x2d0], -R184.reuse ;  /* 0x0000b400a1027a23 */ /* 0x102fe200000108b8 */
[----:B------:R-:W-:Y:S03]  /*9bd0*/  MOV R161, R156 ;  /* 0x0000009c00a17202 */ /* 0x000fe60000000f00 */
[-C--:B------:R-:W-:Y:S04]  /*9be0*/  HMMA.16816.F32 R36, R112, R128.reuse, R36 ;  /* 0x000000807024723c */ /* 0x080fe80000001824 */
[----:B------:R1:W1:Y:S01]  /*9bf0*/  MUFU.EX2 R185, R2 ;  /* 0x0000000200b97308 */ /* 0x0002620000000800 */
[----:B----4-:R-:W-:Y:S03]  /*9c00*/  F2FP.PACK_AB R178, R187, R188 ;  /* 0x000000bcbbb2723e */ /* 0x010fe600000000ff */
[C---:B------:R-:W-:Y:S01]  /*9c10*/  HMMA.16816.F32 R40, R120.reuse, R128, R40 ;  /* 0x000000807828723c */ /* 0x040fe20000001828 */
[----:B------:R-:W4:Y:S04]  /*9c20*/  LDL R129, [R1+0x34] ;  /* 0x0000340001817983 */ /* 0x000f280000100800 */
[----:B------:R-:W5:Y:S03]  /*9c30*/  LDL.LU R128, [R1+0x20] ;  /* 0x0000200001807983 */ /* 0x000f660000300800 */
[-C--:B------:R-:W-:Y:S01]  /*9c40*/  HMMA.16816.F32 R44, R120, R130.reuse, R44 ;  /* 0x00000082782c723c */ /* 0x080fe2000000182c */
[----:B------:R-:W5:Y:S03]  /*9c50*/  LDL.LU R111, [R1+0x24] ;  /* 0x00002400016f7983 */ /* 0x000f660000300800 */
[----:B--2---:R-:W-:Y:S01]  /*9c60*/  F2FP.PACK_AB R176, R189, R190 ;  /* 0x000000bebdb0723e */ /* 0x004fe200000000ff */
[----:B------:R-:W2:Y:S03]  /*9c70*/  LDL.LU R110, [R1+0x28] ;  /* 0x00002800016e7983 */ /* 0x000ea60000300800 */
[C---:B------:R-:W-:Y:S01]  /*9c80*/  HMMA.16816.F32 R48, R112.reuse, R130, R48 ;  /* 0x000000827030723c */ /* 0x040fe20000001830 */
[----:B------:R-:W2:Y:S03]  /*9c90*/  LDL.LU R109, [R1+0x2c] ;  /* 0x00002c00016d7983 */ /* 0x000ea60000300800 */
[--C-:B-1----:R-:W-:Y:S01]  /*9ca0*/  FFMA.FTZ R2, R159, c[0x0][0x2d0], -R184.reuse ;  /* 0x0000b4009f027a23 */ /* 0x102fe200000108b8 */
[----:B------:R-:W-:Y:S01]  /*9cb0*/  F2FP.PACK_AB R177, R185, R107 ;  /* 0x0000006bb9b1723e */ /* 0x000fe200000000ff */
[----:B------:R-:W1:Y:S01]  /*9cc0*/  LDSM.16.MT88.4 R156, [R205+0x1c00] ;  /* 0x001c0000cd9c783b */ /* 0x000e620000004200 */
[----:B------:R-:W-:Y:S01]  /*9cd0*/  FFMA.FTZ R184, R108, c[0x0][0x2d0], -R184 ;  /* 0x0000b4006cb87a23 */ /* 0x000fe200000108b8 */
[-C--:B------:R-:W-:Y:S01]  /*9ce0*/  HMMA.16816.F32 R52, R112, R132.reuse, R52 ;  /* 0x000000847034723c */ /* 0x080fe20000001834 */
[----:B------:R-:W-:Y:S03]  /*9cf0*/  MUFU.EX2 R106, R2 ;  /* 0x00000002006a7308 */ /* 0x000fe60000000800 */
[----:B------:R-:W-:Y:S04]  /*9d00*/  F2FP.PACK_AB R108, R195, R197 ;  /* 0x000000c5c36c723e */ /* 0x000fe800000000ff */
[C---:B------:R-:W-:Y:S03]  /*9d10*/  HMMA.16816.F32 R56, R120.reuse, R132, R56 ;  /* 0x000000847838723c */ /* 0x040fe60000001838 */
[----:B------:R-:W3:Y:S05]  /*9d20*/  MUFU.EX2 R184, R184 ;  /* 0x000000b800b87308 */ /* 0x000eea0000000800 */
[-C--:B------:R-:W-:Y:S08]  /*9d30*/  HMMA.16816.F32 R60, R120, R134.reuse, R60 ;  /* 0x00000086783c723c */ /* 0x080ff0000000183c */
[C---:B------:R-:W-:Y:S08]  /*9d40*/  HMMA.16816.F32 R64, R112.reuse, R134, R64 ;  /* 0x000000867040723c */ /* 0x040ff00000001840 */
[-C--:B------:R-:W-:Y:S04]  /*9d50*/  HMMA.16816.F32 R68, R112, R136.reuse, R68 ;  /* 0x000000887044723c */ /* 0x080fe80000001844 */
[----:B---3--:R-:W-:Y:S04]  /*9d60*/  F2FP.PACK_AB R179, R184, R106 ;  /* 0x0000006ab8b3723e */ /* 0x008fe800000000ff */
[C---:B------:R-:W-:Y:S08]  /*9d70*/  HMMA.16816.F32 R72, R120.reuse, R136, R72 ;  /* 0x000000887848723c */ /* 0x040ff00000001848 */
[-C--:B------:R-:W-:Y:S08]  /*9d80*/  HMMA.16816.F32 R76, R120, R138.reuse, R76 ;  /* 0x0000008a784c723c */ /* 0x080ff0000000184c */
[C---:B------:R-:W-:Y:S08]  /*9d90*/  HMMA.16816.F32 R80, R112.reuse, R138, R80 ;  /* 0x0000008a7050723c */ /* 0x040ff00000001850 */
[-C--:B------:R-:W-:Y:S08]  /*9da0*/  HMMA.16816.F32 R84, R112, R116.reuse, R84 ;  /* 0x000000747054723c */ /* 0x080ff00000001854 */
[C---:B------:R-:W-:Y:S08]  /*9db0*/  HMMA.16816.F32 R88, R120.reuse, R116, R88 ;  /* 0x000000747858723c */ /* 0x040ff00000001858 */
[-C--:B------:R-:W-:Y:S08]  /*9dc0*/  HMMA.16816.F32 R92, R120, R118.reuse, R92 ;  /* 0x00000076785c723c */ /* 0x080ff0000000185c */
[----:B------:R-:W-:Y:S04]  /*9dd0*/  HMMA.16816.F32 R96, R112, R118, R96 ;  /* 0x000000767060723c */ /* 0x000fe80000001860 */
[----:B----4-:R-:W-:Y:S02]  /*9de0*/  ISETP.GT.AND P0, PT, R221, R129, PT ;  /* 0x00000081dd00720c */ /* 0x010fe40003f04270 */
[----:B------:R-:W-:Y:S01]  /*9df0*/  MOV R221, R151 ;  /* 0x0000009700dd7202 */ /* 0x000fe20000000f00 */
[----:B-----5:R-:W-:Y:S02]  /*9e00*/  FFMA.FTZ R100, R100, R128, R169 ;  /* 0x0000008064647223 */ /* 0x020fe400000100a9 */
[----:B------:R-:W-:Y:S03]  /*9e10*/  FFMA.FTZ R101, R101, R111, R168 ;  /* 0x0000006f65657223 */ /* 0x000fe600000100a8 */
[----:B------:R-:W-:Y:S01]  /*9e20*/  F2FP.PACK_AB R111, R191, R192 ;  /* 0x000000c0bf6f723e */ /* 0x000fe200000000ff */
[----:B------:R-:W-:Y:S02]  /*9e30*/  FADD.FTZ R100, R165, R100 ;  /* 0x00000064a5647221 */ /* 0x000fe40000010000 */
[----:B--2---:R-:W-:Y:S01]  /*9e40*/  FFMA.FTZ R3, R3, R110, R167 ;  /* 0x0000006e03037223 */ /* 0x004fe200000100a7 */
[----:B------:R-:W-:Y:S01]  /*9e50*/  F2FP.PACK_AB R110, R198, R196 ;  /* 0x000000c4c66e723e */ /* 0x000fe200000000ff */
[----:B------:R-:W-:Y:S02]  /*9e60*/  FADD.FTZ R101, R164, R101 ;  /* 0x00000065a4657221 */ /* 0x000fe40000010000 */
[----:B------:R-:W-:Y:S01]  /*9e70*/  FFMA.FTZ R0, R0, R109, R166 ;  /* 0x0000006d00007223 */ /* 0x000fe200000100a6 */
[----:B------:R-:W-:Y:S01]  /*9e80*/  F2FP.PACK_AB R109, R193, R194 ;  /* 0x000000c2c16d723e */ /* 0x000fe200000000ff */
[----:B------:R-:W-:Y:S02]  /*9e90*/  FADD.FTZ R101, R161, R101 ;  /* 0x00000065a1657221 */ /* 0x000fe40000010000 */
[----:B------:R-:W-:Y:S01]  /*9ea0*/  FADD.FTZ R2, R163, R0 ;  /* 0x00000000a3027221 */ /* 0x000fe20000010000 */
[----:B------:R-:W-:Y:S01]  /*9eb0*/  MOV R0, R154 ;  /* 0x0000009a00007202 */ /* 0x000fe20000000f00 */
[----:B------:R-:W-:Y:S02]  /*9ec0*/  FADD.FTZ R186, R186, R3 ;  /* 0x00000003baba7221 */ /* 0x000fe40000010000 */
[-C--:B------:R-:W-:Y:S01]  /*9ed0*/  HMMA.16816.F32 R112, R108, R124.reuse, R4 ;  /* 0x0000007c6c70723c */ /* 0x080fe20000001804 */
[----:B------:R-:W2:Y:S04]  /*9ee0*/  LDSM.16.MT88.4 R4, [R206+0x2c00] ;  /* 0x002c0000ce04783b */ /* 0x000ea80000004200 */
[----:B------:R-:W-:Y:S01]  /*9ef0*/  FADD.FTZ R3, R162, R100 ;  /* 0x00000064a2037221 */ /* 0x000fe20000010000 */
[----:B------:R-:W-:Y:S01]  /*9f00*/  MOV R100, R153 ;  /* 0x0000009900647202 */ /* 0x000fe20000000f00 */
[----:B------:R-:W-:Y:S01]  /*9f10*/  FADD.FTZ R0, R0, R186 ;  /* 0x000000ba00007221 */ /* 0x000fe20000010000 */
[C---:B------:R-:W-:Y:S04]  /*9f20*/  HMMA.16816.F32 R116, R176.reuse, R124, R8 ;  /* 0x0000007cb074723c */ /* 0x040fe80000001808 */
[----:B------:R-:W-:Y:S01]  /*9f30*/  FADD.FTZ R3, R221, R3 ;  /* 0x00000003dd037221 */ /* 0x000fe20000010000 */
[----:B------:R-:W-:Y:S01]  /*9f40*/  MOV R221, R202 ;  /* 0x000000ca00dd7202 */ /* 0x000fe20000000f00 */
[----:B------:R-:W-:Y:S02]  /*9f50*/  FADD.FTZ R0, R243, R0 ;  /* 0x00000000f3007221 */ /* 0x000fe40000010000 */
[-C--:B------:R-:W-:Y:S04]  /*9f60*/  HMMA.16816.F32 R120, R176, R126.reuse, R12 ;  /* 0x0000007eb078723c */ /* 0x080fe8000000180c */
[----:B------:R-:W-:Y:S02]  /*9f70*/  FADD.FTZ R10, R248, R3 ;  /* 0x00000003f80a7221 */ /* 0x000fe40000010000 */
[----:B------:R-:W-:Y:S02]  /*9f80*/  FADD.FTZ R8, R242, R0 ;  /* 0x00000000f2087221 */ /* 0x000fe40000010000 */
        /* <DEDUP_REMOVED lines=16> */
[-C--:B-1----:R-:W-:Y:S04]  /*a090*/  HMMA.16816.F32 R144, R108, R156.reuse, R36 ;  /* 0x0000009c6c90723c */ /* 0x082fe80000001824 */
        /* <DEDUP_REMOVED lines=31> */
[----:B------:R-:W-:Y:S02]  /*a290*/  IMAD.MOV.U32 R101, RZ, RZ, R104 ;  /* 0x000000ffff657224 */ /* 0x000fe400078e0068 */
[C---:B------:R-:W-:Y:S04]  /*a2a0*/  HMMA.16816.F32 R80, R108.reuse, R182, R80 ;  /* 0x000000b66c50723c */ /* 0x040fe80000001850 */
[----:B------:R-:W-:Y:S01]  /*a2b0*/  FADD.FTZ R3, R107, R3 ;  /* 0x000000036b037221 */ /* 0x000fe20000010000 */
[----:B------:R-:W-:Y:S03]  /*a2c0*/  MOV R107, R102 ;  /* 0x00000066006b7202 */ /* 0x000fe60000000f00 */
[----:B------:R-:W-:Y:S01]  /*a2d0*/  FADD.FTZ R3, R185, R3 ;  /* 0x00000003b9037221 */ /* 0x000fe20000010000 */
[-C--:B--2---:R-:W-:Y:S08]  /*a2e0*/  HMMA.16816.F32 R84, R108, R4.reuse, R84 ;  /* 0x000000046c54723c */ /* 0x084ff00000001854 */
[C---:B------:R-:W-:Y:S07]  /*a2f0*/  HMMA.16816.F32 R88, R176.reuse, R4, R88 ;  /* 0x00000004b058723c */ /* 0x040fee0000001858 */
[----:B------:R-:W-:Y:S01]  /*a300*/  FADD.FTZ R4, R226, R2 ;  /* 0x00000002e2047221 */ /* 0x000fe20000010000 */
[-C--:B------:R-:W-:Y:S04]  /*a310*/  HMMA.16816.F32 R92, R176, R6.reuse, R92 ;  /* 0x00000006b05c723c */ /* 0x080fe8000000185c */
[----:B------:R-:W-:Y:S02]  /*a320*/  FADD.FTZ R5, R222, R0 ;  /* 0x00000000de057221 */ /* 0x000fe40000010000 */
[----:B------:R-:W-:Y:S02]  /*a330*/  FADD.FTZ R2, R197, R8 ;  /* 0x00000008c5027221 */ /* 0x000fe40000010000 */
[----:B------:R-:W-:Y:S01]  /*a340*/  FADD.FTZ R0, R194, R4 ;  /* 0x00000004c2007221 */ /* 0x000fe20000010000 */
[----:B------:R-:W-:Y:S04]  /*a350*/  HMMA.16816.F32 R96, R108, R6, R96 ;  /* 0x000000066c60723c */ /* 0x000fe80000001860 */
[----:B------:R-:W-:Y:S02]  /*a360*/  FADD.FTZ R5, R190, R5 ;  /* 0x00000005be057221 */ /* 0x000fe40000010000 */
[----:B------:R-:W-:Y:S02]  /*a370*/  FADD.FTZ R2, R195, R2 ;  /* 0x00000002c3027221 */ /* 0x000fe40000010000 */
[----:B------:R-:W-:Y:S04]  /*a380*/  FADD.FTZ R4, R193, R0 ;  /* 0x00000000c1047221 */ /* 0x000fe80000010000 */
        /* <DEDUP_REMOVED lines=9> */
[----:B------:R-:W-:Y:S02]  /*a420*/  FADD.FTZ R2, R187, R2 ;  /* 0x00000002bb027221 */ /* 0x000fe40000010000 */
[----:B------:R-:W-:Y:S01]  /*a430*/  FADD.FTZ R0, R184, R0 ;  /* 0x00000000b8007221 */ /* 0x000fe20000010000 */
[----:B------:R1:W-:Y:S04]  /*a440*/  STL [R1+0x24], R3 ;  /* 0x0000240301007387 */ /* 0x0003e80000100800 */
[----:B------:R1:W-:Y:S04]  /*a450*/  STL [R1+0x28], R2 ;  /* 0x0000280201007387 */ /* 0x0003e80000100800 */
[----:B------:R1:W-:Y:S01]  /*a460*/  STL [R1+0x2c], R0 ;  /* 0x00002c0001007387 */ /* 0x0003e20000100800 */
[----:B------:R-:W-:-:S05]  /*a470*/  @P0 BRA `(.L_x_553) ;  /* 0xffffb87000000947 */ /* 0x000fca000383ffff */
.L_x_552:
[----:B-1----:R-:W-:-:S13]  /*a480*/  ISETP.GE.AND P0, PT, R202, RZ, PT ;  /* 0x000000ffca00720c */ /* 0x002fda0003f06270 */
[----:B------:R-:W-:Y:S05]  /*a490*/  @!P0 BRA `(.L_x_554) ;  /* 0x00003d2000008947 */ /* 0x000fea0003800000 */
[----:B------:R-:W-:Y:S01]  /*a4a0*/  IMAD.MOV.U32 R3, RZ, RZ, R104 ;  /* 0x000000ffff037224 */ /* 0x000fe200078e0068 */
[----:B------:R-:W-:Y:S01]  /*a4b0*/  MOV R107, R102 ;  /* 0x00000066006b7202 */ /* 0x000fe20000000f00 */
[----:B------:R-:W-:Y:S01]  /*a4c0*/  IMAD.MOV.U32 R2, RZ, RZ, R105 ;  /* 0x000000ffff027224 */ /* 0x000fe200078e0069 */
[----:B------:R-:W-:Y:S02]  /*a4d0*/  MOV R106, R103 ;  /* 0x00000067006a7202 */ /* 0x000fe40000000f00 */
.L_x_555:
[----:B------:R-:W2:Y:S01]  /*a4e0*/  LDL.64 R42, [R1+0x10] ;  /* 0x00001000012a7983 */ /* 0x000ea20000100a00 */
[----:B------:R-:W-:Y:S04]  /*a4f0*/  DEPBAR.LE SB0, 0x0 ;  /* 0x000080000000791a */ /* 0x000fe80000000000 */
[----:B------:R-:W-:Y:S01]  /*a500*/  WARPSYNC 0xffffffff ;  /* 0xffffffff00007948 */ /* 0x000fe20003800000 */
[----:B---3--:R-:W3:Y:S01]  /*a510*/  LDL R47, [R1+0x1c] ;  /* 0x00001c00012f7983 */ /* 0x008ee20000100800 */
[----:B------:R-:W-:Y:S01]  /*a520*/  SHF.R.S32.HI R0, RZ, 0x1f, R202 ;  /* 0x0000001fff007819 */ /* 0x000fe200000114ca */
[----:B------:R-:W-:Y:S01]  /*a530*/  IMAD.WIDE.U32 R28, R202, c[0x0][0x208], RZ ;  /* 0x00008200ca1c7a25 */ /* 0x000fe200078e00ff */
[----:B------:R-:W-:Y:S01]  /*a540*/  MOV R44, c[0x0][0x208] ;  /* 0x00008200002c7a02 */ /* 0x000fe20000000f00 */
[----:B------:R-:W4:Y:S02]  /*a550*/  LDL R203, [R1+0x30] ;  /* 0x0000300001cb7983 */ /* 0x000f240000100800 */
[----:B------:R-:W-:Y:S01]  /*a560*/  IMAD R0, R0, c[0x0][0x208], RZ ;  /* 0x0000820000007a24 */ /* 0x000fe200078e02ff */
[----:B------:R-:W-:Y:S01]  /*a570*/  SHF.L.U32 R36, R28, 0x6, RZ ;  /* 0x000000061c247819 */ /* 0x000fe200000006ff */
[----:B------:R-:W-:Y:S02]  /*a580*/  BAR.SYNC.DEFER_BLOCKING 0x0 ;  /* 0x0000000000007b1d */ /* 0x000fe40000010000 */
[----:B------:R-:W-:Y:S01]  /*a590*/  IMAD R0, R202, c[0x0][0x20c], R0 ;  /* 0x00008300ca007a24 */ /* 0x000fe200078e0200 */
[----:B------:R-:W-:Y:S04]  /*a5a0*/  LEA R40, P2, R44, R36, 0x5 ;  /* 0x000000242c287211 */ /* 0x000fe800078428ff */
[----:B------:R-:W-:Y:S04]  /*a5b0*/  IADD3 R0, R29, R0, RZ ;  /* 0x000000001d007210 */ /* 0x000fe80007ffe0ff */
[----:B------:R-:W-:Y:S01]  /*a5c0*/  SHF.L.U64.HI R0, R28, 0x6, R0 ;  /* 0x000000061c007819 */ /* 0x000fe20000010200 */
[----:B------:R-:W-:Y:S08]  /*a5d0*/  LDSM.16.M88.4 R64, [R207] ;  /* 0x00000000cf40783b */ /* 0x000ff00000000200 */
[----:B------:R-:W1:Y:S08]  /*a5e0*/  LDSM.16.M88.4 R16, [R204] ;  /* 0x00000000cc10783b */ /* 0x000e700000000200 */
        /* <DEDUP_REMOVED lines=15> */
[----:B------:R-:W-:Y:S01]  /*a6e0*/  MOV R32, c[0x0][0x20c] ;  /* 0x0000830000207a02 */ /* 0x000fe20000000f00 */
[-C--:B------:R-:W-:Y:S04]  /*a6f0*/  HMMA.16816.F32 R28, R60, R34.reuse, RZ ;  /* 0x000000223c1c723c */ /* 0x080fe800000018ff */
[----:B------:R-:W-:Y:S04]  /*a700*/  LEA.HI.X R44, R44, R0, R32, 0x5, P2 ;  /* 0x000000002c2c7211 */ /* 0x000fe800010f2c20 */
[C---:B------:R-:W-:Y:S04]  /*a710*/  HMMA.16816.F32 R32, R64.reuse, R34, RZ ;  /* 0x000000224020723c */ /* 0x040fe800000018ff */
[C---:B--2---:R-:W-:Y:S02]  /*a720*/  IADD3 R37, P0, R42.reuse, 0x20, RZ ;  /* 0x000000202a257810 */ /* 0x044fe40007f1e0ff */
[----:B------:R-:W-:Y:S02]  /*a730*/  IADD3 R41, P1, R42, 0x40, RZ ;  /* 0x000000402a297810 */ /* 0x000fe40007f3e0ff */
[C---:B------:R-:W-:Y:S04]  /*a740*/  IADD3 R59, P2, R36.reuse, R37, RZ ;  /* 0x00000025243b7210 */ /* 0x040fe80007f5e0ff */
[-C--:B---3--:R-:W-:Y:S02]  /*a750*/  IADD3.X R45, RZ, R47.reuse, RZ, P0, !PT ;  /* 0x0000002fff2d7210 */ /* 0x088fe400007fe4ff */
[C---:B------:R-:W-:Y:S02]  /*a760*/  IADD3 R55, P0, R36.reuse, R42, RZ ;  /* 0x0000002a24377210 */ /* 0x040fe40007f1e0ff */
[----:B------:R-:W-:Y:S02]  /*a770*/  IADD3.X R46, RZ, R47, RZ, P1, !PT ;  /* 0x0000002fff2e7210 */ /* 0x000fe40000ffe4ff */
[----:B------:R-:W-:Y:S02]  /*a780*/  IADD3 R53, P6, R36, R41, RZ ;  /* 0x0000002924357210 */ /* 0x000fe40007fde0ff */
[----:B------:R-:W-:Y:S02]  /*a790*/  IADD3 R105, P1, R40, R37, RZ ;  /* 0x0000002528697210 */ /* 0x000fe40007f3e0ff */
[-C--:B------:R-:W-:Y:S01]  /*a7a0*/  HMMA.16816.F32 R36, R64, R48.reuse, RZ ;  /* 0x000000304024723c */ /* 0x080fe200000018ff */
[----:B------:R-:W-:Y:S02]  /*a7b0*/  IADD3.X R57, R0, R47, RZ, P0, !PT ;  /* 0x0000002f00397210 */ /* 0x000fe400007fe4ff */
[----:B------:R-:W-:Y:S02]  /*a7c0*/  IADD3 R104, P0, R40, R41, RZ ;  /* 0x0000002928687210 */ /* 0x000fe40007f1e0ff */
[CC--:B------:R-:W-:Y:S02]  /*a7d0*/  IADD3.X R193, R0.reuse, R45.reuse, RZ, P2, !PT ;  /* 0x0000002d00c17210 */ /* 0x0c0fe400017fe4ff */
[-C--:B------:R-:W-:Y:S02]  /*a7e0*/  IADD3.X R192, R0, R46.reuse, RZ, P6, !PT ;  /* 0x0000002e00c07210 */ /* 0x080fe400037fe4ff */
[----:B------:R-:W-:Y:S03]  /*a7f0*/  LEA R56, P6, R55, c[0x0][0x1f8], 0x1 ;  /* 0x00007e0037387a11 */ /* 0x000fe600078c08ff */
[C---:B------:R-:W-:Y:S02]  /*a800*/  IADD3.X R195, R44.reuse, R45, RZ, P1, !PT ;  /* 0x0000002d2cc37210 */ /* 0x040fe40000ffe4ff */
[----:B------:R-:W-:Y:S02]  /*a810*/  LEA R54, P1, R59, c[0x0][0x1f8], 0x1 ;  /* 0x00007e003b367a11 */ /* 0x000fe400078208ff */
[----:B------:R-:W-:Y:S02]  /*a820*/  IADD3.X R194, R44, R46, RZ, P0, !PT ;  /* 0x0000002e2cc27210 */ /* 0x000fe400007fe4ff */
[----:B------:R-:W-:Y:S02]  /*a830*/  LEA R58, P0, R53, c[0x0][0x1f8], 0x1 ;  /* 0x00007e00353a7a11 */ /* 0x000fe400078008ff */
[----:B------:R-:W-:Y:S02]  /*a840*/  LEA.HI.X R57, R55, c[0x0][0x1fc], R57, 0x1, P6 ;  /* 0x00007f0037397a11 */ /* 0x000fe400030f0c39 */
[----:B------:R-:W-:Y:S02]  /*a850*/  LEA.HI.X R55, R59, c[0x0][0x1fc], R193, 0x1, P1 ;  /* 0x00007f003b377a11 */ /* 0x000fe400008f0cc1 */
[----:B------:R-:W-:Y:S02]  /*a860*/  LEA.HI.X R59, R53, c[0x0][0x1fc], R192, 0x1, P0 ;  /* 0x00007f00353b7a11 */ /* 0x000fe400000f0cc0 */
[C---:B------:R-:W-:Y:S02]  /*a870*/  LEA R198, P1, R105.reuse, c[0x0][0x1f8], 0x1 ;  /* 0x00007e0069c67a11 */ /* 0x040fe400078208ff */
[C---:B------:R-:W-:Y:S02]  /*a880*/  LEA R196, P0, R104.reuse, c[0x0][0x1f8], 0x1 ;  /* 0x00007e0068c47a11 */ /* 0x040fe400078008ff */
[----:B------:R-:W-:Y:S02]  /*a890*/  LEA.HI.X R199, R105, c[0x0][0x1fc], R195, 0x1, P1 ;  /* 0x00007f0069c77a11 */ /* 0x000fe400008f0cc3 */
[----:B------:R-:W-:Y:S02]  /*a8a0*/  LEA.HI.X R197, R104, c[0x0][0x1fc], R194, 0x1, P0 ;  /* 0x00007f0068c57a11 */ /* 0x000fe400000f0cc2 */
[----:B------:R-:W2:Y:S01]  /*a8b0*/  LDSM.16.M88.4 R192, [R218] ;  /* 0x00000000dac0783b */ /* 0x000ea20000000200 */
[----:B----4-:R-:W-:Y:S02]  /*a8c0*/  SHF.L.U32 R203, R203, 0x1, RZ ;  /* 0x00000001cbcb7819 */ /* 0x010fe400000006ff */
[----:B------:R-:W-:Y:S02]  /*a8d0*/  IADD3 R52, P2, R40, R42, RZ ;  /* 0x0000002a28347210 */ /* 0x000fe40007f5e0ff */
[C---:B------:R-:W-:Y:S02]  /*a8e0*/  HMMA.16816.F32 R40, R60.reuse, R48, RZ ;  /* 0x000000303c28723c */ /* 0x040fe400000018ff */
[----:B------:R-:W-:Y:S01]  /*a8f0*/  IADD3.X R0, R44, R47, RZ, P2, !PT ;  /* 0x0000002f2c007210 */ /* 0x000fe200017fe4ff */
[----:B------:R-:W-:Y:S01]  /*a900*/  @!PT LDS RZ, [RZ] ;  /* 0x00000000fffff984 */ /* 0x000fe20000000800 */
[----:B------:R-:W-:Y:S01]  /*a910*/  @!PT LDS RZ, [RZ] ;  /* 0x00000000fffff984 */ /* 0x000fe20000000800 */
[----:B------:R-:W-:Y:S01]  /*a920*/  @!PT LDS RZ, [RZ] ;  /* 0x00000000fffff984 */ /* 0x000fe20000000800 */
[----:B------:R3:W-:Y:S01]  /*a930*/  LDGSTS.E.BYPASS.LTC128B.128 [R203+0x100], [R56.64], !P5 ;  /* 0x0010000038cb7fae */ /* 0x0007e2000e901d46 */
[----:B------:R-:W-:Y:S02]  /*a940*/  LEA R200, P2, R52, c[0x0][0x1f8], 0x1 ;  /* 0x00007e0034c87a11 */ /* 0x000fe400078408ff */
[----:B------:R-:W-:Y:S02]  /*a950*/  ISETP.GT.AND P0, PT, R202, RZ, PT ;  /* 0x000000ffca00720c */ /* 0x000fe40003f04270 */
[-C--:B------:R-:W-:Y:S01]  /*a960*/  HMMA.16816.F32 R44, R60, R50.reuse, RZ ;  /* 0x000000323c2c723c */ /* 0x080fe200000018ff */
[----:B------:R-:W-:Y:S02]  /*a970*/  LEA.HI.X R201, R52, c[0x0][0x1fc], R0, 0x1, P2 ;  /* 0x00007f0034c97a11 */ /* 0x000fe400010f0c00 */
[----:B------:R4:W-:Y:S01]  /*a980*/  LDGSTS.E.BYPASS.LTC128B.128 [R203+0x1100], [R54.64], !P4 ;  /* 0x0110000036cb7fae */ /* 0x0009e2000e101d46 */
[----:B------:R-:W-:Y:S04]  /*a990*/  IADD3 R202, R202, -0x1, RZ ;  /* 0xffffffffcaca7810 */ /* 0x000fe80007ffe0ff */
[C---:B------:R-:W-:Y:S03]  /*a9a0*/  HMMA.16816.F32 R48, R64.reuse, R50, RZ ;  /* 0x000000324030723c */ /* 0x040fe600000018ff */
[----:B------:R3:W-:Y:S08]  /*a9b0*/  LDGSTS.E.BYPASS.LTC128B.128 [R203+0x2100], [R58.64], !P3 ;  /* 0x021000003acb7fae */ /* 0x0007f0000d901d46 */
[----:B------:R1:W-:Y:S08]  /*a9c0*/  LDGSTS.E.BYPASS.LTC128B.128 [R203+0x900], [R200.64], !P5 ;  /* 0x00900000c8cb7fae */ /* 0x0003f0000e901d46 */
[----:B------:R1:W-:Y:S01]  /*a9d0*/  LDGSTS.E.BYPASS.LTC128B.128 [R203+0x1900], [R198.64], !P4 ;  /* 0x01900000c6cb7fae */ /* 0x0003e2000e101d46 */
[-C--:B----4-:R-:W-:Y:S07]  /*a9e0*/  HMMA.16816.F32 R52, R64, R100.reuse, RZ ;  /* 0x000000644034723c */ /* 0x090fee00000018ff */
[----:B------:R4:W-:Y:S01]  /*a9f0*/  LDGSTS.E.BYPASS.LTC128B.128 [R203+0x2900], [R196.64], !P3 ;  /* 0x02900000c4cb7fae */ /* 0x0009e2000d901d46 */
[C---:B---3--:R-:W-:Y:S07]  /*aa00*/  HMMA.16816.F32 R56, R60.reuse, R100, RZ ;  /* 0x000000643c38723c */ /* 0x048fee00000018ff */
[----:B------:R-:W0:Y:S01]  /*aa10*/  LDGDEPBAR ;  /* 0x00000000000079af */ /* 0x000e220000000000 */
[-C--:B------:R-:W-:Y:S08]  /*aa20*/  HMMA.16816.F32 R60, R60, R102.reuse, RZ ;  /* 0x000000663c3c723c */ /* 0x080ff000000018ff */
[----:B------:R-:W-:Y:S01]  /*aa30*/  HMMA.16816.F32 R64, R64, R102, RZ ;  /* 0x000000664040723c */ /* 0x000fe200000018ff */
[----:B------:R-:W-:Y:S07]  /*aa40*/  LDSM.16.M88.4 R100, [R207+0x2000] ;  /* 0x00200000cf64783b */ /* 0x000fee0000000200 */
[-C--:B-1----:R-:W-:Y:S01]  /*aa50*/  HMMA.16816.F32 R4, R108, R176.reuse, R4 ;  /* 0x000000b06c04723c */ /* 0x082fe20000001804 */
[----:B----4-:R-:W-:Y:S07]  /*aa60*/  LDSM.16.M88.4 R196, [R204+0x1400] ;  /* 0x00140000ccc4783b */ /* 0x010fee0000000200 */
[C---:B-----5:R-:W-:Y:S08]  /*aa70*/  HMMA.16816.F32 R8, R180.reuse, R176, R8 ;  /* 0x000000b0b408723c */ /* 0x060ff00000001808 */
[-C--:B------:R-:W-:Y:S08]  /*aa80*/  HMMA.16816.F32 R12, R180, R178.reuse, R12 ;  /* 0x000000b2b40c723c */ /* 0x080ff0000000180c */
[C---:B------:R-:W-:Y:S01]  /*aa90*/  HMMA.16816.F32 R16, R108.reuse, R178, R16 ;  /* 0x000000b26c10723c */ /* 0x040fe20000001810 */
[----:B------:R-:W1:Y:S07]  /*aaa0*/  LDSM.16.M88.4 R176, [R204+0x1000] ;  /* 0x00100000ccb0783b */ /* 0x000e6e0000000200 */
        /* <DEDUP_REMOVED lines=8> */
[C---:B------:R-:W-:Y:S01]  /*ab30*/  HMMA.16816.F32 R48, R108.reuse, R190, R48 ;  /* 0x000000be6c30723c */ /* 0x040fe20000001830 */
[----:B------:R-:W4:Y:S07]  /*ab40*/  LDSM.16.M88.4 R188, [R204+0x1800] ;  /* 0x00180000ccbc783b */ /* 0x000f2e0000000200 */
[-C--:B--2---:R-:W-:Y:S08]  /*ab50*/  HMMA.16816.F32 R52, R108, R192.reuse, R52 ;  /* 0x000000c06c34723c */ /* 0x084ff00000001834 */
[C---:B------:R-:W-:Y:S08]  /*ab60*/  HMMA.16816.F32 R56, R180.reuse, R192, R56 ;  /* 0x000000c0b438723c */ /* 0x040ff00000001838 */
[-C--:B------:R-:W-:Y:S01]  /*ab70*/  HMMA.16816.F32 R60, R180, R194.reuse, R60 ;  /* 0x000000c2b43c723c */ /* 0x080fe2000000183c */
[----:B------:R-:W2:Y:S07]  /*ab80*/  LDSM.16.M88.4 R180, [R204+0x1c00] ;  /* 0x001c0000ccb4783b */ /* 0x000eae0000000200 */
[----:B------:R-:W-:Y:S01]  /*ab90*/  HMMA.16816.F32 R64, R108, R194, R64 ;  /* 0x000000c26c40723c */ /* 0x000fe20000001840 */
[----:B------:R-:W-:Y:S07]  /*aba0*/  LDSM.16.M88.4 R108, [R208+0x2000] ;  /* 0x00200000d06c783b */ /* 0x000fee0000000200 */
[-C--:B-1----:R-:W-:Y:S01]  /*abb0*/  HMMA.16816.F32 R4, R100, R176.reuse, R4 ;  /* 0x000000b06404723c */ /* 0x082fe20000001804 */
[----:B------:R-:W-:Y:S07]  /*abc0*/  LDSM.16.M88.4 R192, [R208+0x3000] ;  /* 0x00300000d0c0783b */ /* 0x000fee0000000200 */
[C---:B---3--:R-:W-:Y:S08]  /*abd0*/  HMMA.16816.F32 R8, R184.reuse, R176, R8 ;  /* 0x000000b0b808723c */ /* 0x048ff00000001808 */
[-C--:B------:R-:W-:Y:S08]  /*abe0*/  HMMA.16816.F32 R12, R184, R178.reuse, R12 ;  /* 0x000000b2b80c723c */ /* 0x080ff0000000180c */
[C---:B------:R-:W-:Y:S01]  /*abf0*/  HMMA.16816.F32 R16, R100.reuse, R178, R16 ;  /* 0x000000b26410723c */ /* 0x040fe20000001810 */
[----:B------:R-:W1:Y:S07]  /*ac00*/  LDSM.16.M88.4 R176, [R217] ;  /* 0x00000000d9b0783b */ /* 0x000e6e0000000200 */
[-C--:B------:R-:W-:Y:S08]  /*ac10*/  HMMA.16816.F32 R20, R100, R196.reuse, R20 ;  /* 0x000000c46414723c */ /* 0x080ff00000001814 */
[C---:B------:R-:W-:Y:S08]  /*ac20*/  HMMA.16816.F32 R24, R184.reuse, R196, R24 ;  /* 0x000000c4b818723c */ /* 0x040ff00000001818 */
[-C--:B------:R-:W-:Y:S08]  /*ac30*/  HMMA.16816.F32 R28, R184, R198.reuse, R28 ;  /* 0x000000c6b81c723c */ /* 0x080ff0000000181c */
[C---:B------:R-:W-:Y:S01]  /*ac40*/  HMMA.16816.F32 R32, R100.reuse, R198, R32 ;  /* 0x000000c66420723c */ /* 0x040fe20000001820 */
[----:B------:R-:W3:Y:S07]  /*ac50*/  LDSM.16.M88.4 R196, [R216] ;  /* 0x00000000d8c4783b */ /* 0x000eee0000000200 */
[-C--:B----4-:R-:W-:Y:S08]  /*ac60*/  HMMA.16816.F32 R36, R100, R188.reuse, R36 ;  /* 0x000000bc6424723c */ /* 0x090ff00000001824 */
[C---:B------:R-:W-:Y:S08]  /*ac70*/  HMMA.16816.F32 R40, R184.reuse, R188, R40 ;  /* 0x000000bcb828723c */ /* 0x040ff00000001828 */
[-C--:B------:R-:W-:Y:S08]  /*ac80*/  HMMA.16816.F32 R44, R184, R190.reuse, R44 ;  /* 0x000000beb82c723c */ /* 0x080ff0000000182c */
[C---:B------:R-:W-:Y:S01]  /*ac90*/  HMMA.16816.F32 R48, R100.reuse, R190, R48 ;  /* 0x000000be6430723c */ /* 0x040fe20000001830 */
[----:B------:R-:W4:Y:S07]  /*aca0*/  LDSM.16.M88.4 R188, [R215] ;  /* 0x00000000d7bc783b */ /* 0x000f2e0000000200 */
[-C--:B--2---:R-:W-:Y:S08]  /*acb0*/  HMMA.16816.F32 R52, R100, R180.reuse, R52 ;  /* 0x000000b46434723c */ /* 0x084ff00000001834 */
[C---:B------:R-:W-:Y:S08]  /*acc0*/  HMMA.16816.F32 R56, R184.reuse, R180, R56 ;  /* 0x000000b4b838723c */ /* 0x040ff00000001838 */
[-C--:B------:R-:W-:Y:S01]  /*acd0*/  HMMA.16816.F32 R60, R184, R182.reuse, R60 ;  /* 0x000000b6b83c723c */ /* 0x080fe2000000183c */
[----:B------:R-:W2:Y:S07]  /*ace0*/  LDSM.16.M88.4 R184, [R214] ;  /* 0x00000000d6b8783b */ /* 0x000eae0000000200 */
        /* <DEDUP_REMOVED lines=8> */
[-C--:B---3--:R-:W-:Y:S08]  /*ad70*/  HMMA.16816.F32 R20, R108, R196.reuse, R20 ;  /* 0x000000c46c14723c */ /* 0x088ff00000001814 */
[C---:B------:R-:W-:Y:S08]  /*ad80*/  HMMA.16816.F32 R24, R192.reuse, R196, R24 ;  /* 0x000000c4c018723c */ /* 0x040ff00000001818 */
[-C--:B------:R-:W-:Y:S08]  /*ad90*/  HMMA.16816.F32 R28, R192, R198.reuse, R28 ;  /* 0x000000c6c01c723c */ /* 0x080ff0000000181c */
[C---:B------:R-:W-:Y:S01]  /*ada0*/  HMMA.16816.F32 R32, R108.reuse, R198, R32 ;  /* 0x000000c66c20723c */ /* 0x040fe20000001820 */
[----:B------:R-:W-:Y:S07]  /*adb0*/  LDSM.16.M88.4 R196, [R204+0x2c00] ;  /* 0x002c0000ccc4783b */ /* 0x000fee0000000200 */
[-C--:B----4-:R-:W-:Y:S08]  /*adc0*/  HMMA.16816.F32 R36, R108, R188.reuse, R36 ;  /* 0x000000bc6c24723c */ /* 0x090ff00000001824 */
[C---:B------:R-:W-:Y:S08]  /*add0*/  HMMA.16816.F32 R40, R192.reuse, R188, R40 ;  /* 0x000000bcc028723c */ /* 0x040ff00000001828 */
[-C--:B------:R-:W-:Y:S08]  /*ade0*/  HMMA.16816.F32 R44, R192, R190.reuse, R44 ;  /* 0x000000bec02c723c */ /* 0x080ff0000000182c */
[C---:B------:R-:W-:Y:S01]  /*adf0*/  HMMA.16816.F32 R48, R108.reuse, R190, R48 ;  /* 0x000000be6c30723c */ /* 0x040fe20000001830 */
[----:B------:R-:W3:Y:S07]  /*ae00*/  LDSM.16.M88.4 R188, [R204+0x2400] ;  /* 0x00240000ccbc783b */ /* 0x000eee0000000200 */
[-C--:B--2---:R-:W-:Y:S08]  /*ae10*/  HMMA.16816.F32 R52, R108, R184.reuse, R52 ;  /* 0x000000b86c34723c */ /* 0x084ff00000001834 */
[C---:B------:R-:W-:Y:S08]  /*ae20*/  HMMA.16816.F32 R56, R192.reuse, R184, R56 ;  /* 0x000000b8c038723c */ /* 0x040ff00000001838 */
[-C--:B------:R-:W-:Y:S01]  /*ae30*/  HMMA.16816.F32 R60, R192, R186.reuse, R60 ;  /* 0x000000bac03c723c */ /* 0x080fe2000000183c */
[----:B------:R-:W2:Y:S07]  /*ae40*/  LDSM.16.M88.4 R192, [R204+0x2800] ;  /* 0x00280000ccc0783b */ /* 0x000eae0000000200 */
        /* <DEDUP_REMOVED lines=8> */
[-C--:B---3--:R-:W-:Y:S08]  /*aed0*/  HMMA.16816.F32 R20, R100, R188.reuse, R20 ;  /* 0x000000bc6414723c */ /* 0x088ff00000001814 */
[C---:B------:R-:W-:Y:S08]  /*aee0*/  HMMA.16816.F32 R24, R180.reuse, R188, R24 ;  /* 0x000000bcb418723c */ /* 0x040ff00000001818 */
        /* <DEDUP_REMOVED lines=10> */
[-C--:B-1----:R-:W-:Y:S08]  /*af90*/  HMMA.16816.F32 R4, R108, R184.reuse, R4 ;  /* 0x000000b86c04723c */ /* 0x082ff00000001804 */
[C---:B----4-:R-:W-:Y:S08]  /*afa0*/  HMMA.16816.F32 R8, R176.reuse, R184, R8 ;  /* 0x000000b8b008723c */ /* 0x050ff00000001808 */
        /* <DEDUP_REMOVED lines=21> */
[----:B------:R-:W-:Y:S01]  /*b100*/  MUFU.TANH R185, R12 ;  /* 0x0000000c00b97308 */ /* 0x000fe20000002400 */
[----:B------:R-:W-:Y:S01]  /*b110*/  FMUL.FTZ R19, R19, c[0x0][0x320] ;  /* 0x0000c80013137a20 */ /* 0x000fe20000410000 */
[----:B--2---:R-:W-:Y:S08]  /*b120*/  FMNMX.FTZ R105, R102, R105, !PT ;  /* 0x0000006966697209 */ /* 0x004ff00007810000 */
[----:B------:R1:W-:Y:S10]  /*b130*/  MUFU.TANH R182, R7 ;  /* 0x0000000700b67308 */ /* 0x0003f40000002400 */
[----:B------:R-:W-:Y:S10]  /*b140*/  MUFU.TANH R187, R14 ;  /* 0x0000000e00bb7308 */ /* 0x000ff40000002400 */
[----:B------:R-:W-:Y:S01]  /*b150*/  MUFU.TANH R184, R8 ;  /* 0x0000000800b87308 */ /* 0x000fe20000002400 */
[----:B-1----:R-:W1:Y:S09]  /*b160*/  LDSM.16.M88.4 R4, [R212] ;  /* 0x00000000d404783b */ /* 0x002e720000000200 */
[----:B------:R-:W-:Y:S10]  /*b170*/  MUFU.TANH R186, R15 ;  /* 0x0000000f00ba7308 */ /* 0x000ff40000002400 */
[----:B------:R-:W-:Y:S10]  /*b180*/  MUFU.TANH R188, R9 ;  /* 0x0000000900bc7308 */ /* 0x000ff40000002400 */
[----:B------:R-:W-:Y:S10]  /*b190*/  MUFU.TANH R189, R10 ;  /* 0x0000000a00bd7308 */ /* 0x000ff40000002400 */
[----:B------:R2:W-:Y:S01]  /*b1a0*/  MUFU.TANH R190, R11 ;  /* 0x0000000b00be7308 */ /* 0x0005e20000002400 */
[-C--:B-1----:R-:W-:Y:S09]  /*b1b0*/  HMMA.16816.F32 R20, R108, R4.reuse, R20 ;  /* 0x000000046c14723c */ /* 0x082ff20000001814 */
[----:B------:R-:W1:Y:S01]  /*b1c0*/  MUFU.TANH R16, R16 ;  /* 0x0000001000107308 */ /* 0x000e620000002400 */
[C---:B------:R-:W-:Y:S09]  /*b1d0*/  HMMA.16816.F32 R24, R176.reuse, R4, R24 ;  /* 0x00000004b018723c */ /* 0x040ff20000001818 */
[----:B------:R-:W3:Y:S01]  /*b1e0*/  MUFU.TANH R17, R17 ;  /* 0x0000001100117308 */ /* 0x000ee20000002400 */
[-C--:B------:R-:W-:Y:S01]  /*b1f0*/  HMMA.16816.F32 R28, R176, R6.reuse, R28 ;  /* 0x00000006b01c723c */ /* 0x080fe2000000181c */
[----:B--2---:R-:W2:Y:S03]  /*b200*/  LDSM.16.M88.4 R8, [R211] ;  /* 0x00000000d308783b */ /* 0x004ea60000000200 */
[----:B------:R-:W-:Y:S04]  /*b210*/  FMUL.FTZ R22, R22, c[0x0][0x320] ;  /* 0x0000c80016167a20 */ /* 0x000fe80000410000 */
[C---:B------:R-:W-:Y:S01]  /*b220*/  HMMA.16816.F32 R32, R108.reuse, R6, R32 ;  /* 0x000000066c20723c */ /* 0x040fe20000001820 */
[----:B------:R-:W-:Y:S01]  /*b230*/  MUFU.TANH R18, R18 ;  /* 0x0000001200127308 */ /* 0x000fe20000002400 */
[----:B------:R-:W4:Y:S02]  /*b240*/  LDSM.16.M88.4 R4, [R210] ;  /* 0x00000000d204783b */ /* 0x000f240000000200 */
[----:B------:R-:W-:Y:S01]  /*b250*/  FMUL.FTZ R23, R23, c[0x0][0x320] ;  /* 0x0000c80017177a20 */ /* 0x000fe20000410000 */
[----:B-1----:R-:W-:Y:S01]  /*b260*/  FMNMX.FTZ R105, R16, R105, !PT ;  /* 0x0000006910697209 */ /* 0x002fe20007810000 */
[----:B------:R-:W-:Y:S02]  /*b270*/  FMUL.FTZ R21, R21, c[0x0][0x320] ;  /* 0x0000c80015157a20 */ /* 0x000fe40000410000 */
[----:B------:R-:W-:Y:S04]  /*b280*/  DEPBAR.LE SB0, 0x0 ;  /* 0x000080000000791a */ /* 0x000fe80000000000 */
[----:B------:R-:W-:Y:S01]  /*b290*/  MUFU.TANH R197, R22 ;  /* 0x0000001600c57308 */ /* 0x000fe20000002400 */
[----:B------:R-:W-:Y:S01]  /*b2a0*/  BAR.SYNC.DEFER_BLOCKING 0x0 ;  /* 0x0000000000007b1d */ /* 0x000fe20000010000 */
[----:B------:R-:W-:Y:S01]  /*b2b0*/  FMUL.FTZ R20, R20, c[0x0][0x320] ;  /* 0x0000c80014147a20 */ /* 0x000fe20000410000 */
[----:B---3--:R-:W-:Y:S01]  /*b2c0*/  FMNMX.FTZ R105, R17, R105, !PT ;  /* 0x0000006911697209 */ /* 0x008fe20007810000 */
[----:B------:R-:W-:Y:S02]  /*b2d0*/  FMUL.FTZ R24, R24, c[0x0][0x320] ;  /* 0x0000c80018187a20 */ /* 0x000fe40000410000 */
[----:B------:R-:W-:Y:S02]  /*b2e0*/  FMUL.FTZ R25, R25, c[0x0][0x320] ;  /* 0x0000c80019197a20 */ /* 0x000fe40000410000 */
[----:B------:R-:W-:Y:S02]  /*b2f0*/  FMUL.FTZ R28, R28, c[0x0][0x320] ;  /* 0x0000c8001c1c7a20 */ /* 0x000fe40000410000 */
[----:B------:R1:W-:Y:S01]  /*b300*/  MUFU.TANH R198, R23 ;  /* 0x0000001700c67308 */ /* 0x0003e20000002400 */
[----:B------:R-:W-:Y:S02]  /*b310*/  FMUL.FTZ R29, R29, c[0x0][0x320] ;  /* 0x0000c8001d1d7a20 */ /* 0x000fe40000410000 */
[----:B------:R-:W-:Y:S02]  /*b320*/  FMUL.FTZ R34, R34, c[0x0][0x320] ;  /* 0x0000c80022227a20 */ /* 0x000fe40000410000 */
[----:B------:R-:W-:Y:S02]  /*b330*/  FMUL.FTZ R35, R35, c[0x0][0x320] ;  /* 0x0000c80023237a20 */ /* 0x000fe40000410000 */
[----:B------:R-:W-:Y:S02]  /*b340*/  FMUL.FTZ R26, R26, c[0x0][0x320] ;  /* 0x0000c8001a1a7a20 */ /* 0x000fe40000410000 */
[----:B------:R-:W-:Y:S01]  /*b350*/  FMUL.FTZ R27, R27, c[0x0][0x320] ;  /* 0x0000c8001b1b7a20 */ /* 0x000fe20000410000 */
[----:B------:R3:W-:Y:S01]  /*b360*/  MUFU.TANH R194, R21 ;  /* 0x0000001500c27308 */ /* 0x0007e20000002400 */
[----:B------:R-:W-:Y:S01]  /*b370*/  FMUL.FTZ R32, R32, c[0x0][0x320] ;  /* 0x0000c80020207a20 */ /* 0x000fe20000410000 */
[-C--:B--2---:R-:W-:Y:S05]  /*b380*/  HMMA.16816.F32 R36, R108, R8.reuse, R36 ;  /* 0x000000086c24723c */ /* 0x084fea0000001824 */
[----:B------:R-:W-:Y:S03]  /*b390*/  FMUL.FTZ R33, R33, c[0x0][0x320] ;  /* 0x0000c80021217a20 */ /* 0x000fe60000410000 */
[----:B------:R-:W2:Y:S01]  /*b3a0*/  MUFU.TANH R193, R20 ;  /* 0x0000001400c17308 */ /* 0x000ea20000002400 */
[C---:B------:R-:W-:Y:S01]  /*b3b0*/  HMMA.16816.F32 R40, R176.reuse, R8, R40 ;  /* 0x00000008b028723c */ /* 0x040fe20000001828 */
[----:B-1----:R-:W5:Y:S03]  /*b3c0*/  LDL.64 R22, [R1+0x8] ;  /* 0x0000080001167983 */ /* 0x002f660000100a00 */
[----:B------:R-:W-:Y:S02]  /*b3d0*/  FMUL.FTZ R30, R30, c[0x0][0x320] ;  /* 0x0000c8001e1e7a20 */ /* 0x000fe40000410000 */
[----:B------:R-:W-:Y:S02]  /*b3e0*/  FMUL.FTZ R31, R31, c[0x0][0x320] ;  /* 0x0000c8001f1f7a20 */ /* 0x000fe40000410000 */
[-C--:B------:R-:W-:Y:S01]  /*b3f0*/  HMMA.16816.F32 R44, R176, R10.reuse, R44 ;  /* 0x0000000ab02c723c */ /* 0x080fe2000000182c */
[----:B------:R-:W-:Y:S01]  /*b400*/  MUFU.TANH R19, R19 ;  /* 0x0000001300137308 */ /* 0x000fe20000002400 */
[----:B---3--:R-:W3:Y:S06]  /*b410*/  LDL R21, [R1+0x18] ;  /* 0x0000180001157983 */ /* 0x008eec0000100800 */
[C---:B------:R-:W-:Y:S03]  /*b420*/  HMMA.16816.F32 R48, R108.reuse, R10, R48 ;  /* 0x0000000a6c30723c */ /* 0x040fe60000001830 */
[----:B------:R-:W-:Y:S01]  /*b430*/  MUFU.TANH R183, R13 ;  /* 0x0000000d00b77308 */ /* 0x000fe20000002400 */
[----:B------:R-:W-:Y:S02]  /*b440*/  FMUL.FTZ R36, R36, c[0x0][0x320] ;  /* 0x0000c80024247a20 */ /* 0x000fe40000410000 */
[----:B------:R-:W-:Y:S01]  /*b450*/  FMUL.FTZ R37, R37, c[0x0][0x320] ;  /* 0x0000c80025257a20 */ /* 0x000fe20000410000 */
[----:B--2---:R-:W-:Y:S01]  /*b460*/  FMNMX.FTZ R105, R193, R105, !PT ;  /* 0x00000069c1697209 */ /* 0x004fe20007810000 */
[-C--:B----4-:R-:W-:Y:S04]  /*b470*/  HMMA.16816.F32 R52, R108, R4.reuse, R52 ;  /* 0x000000046c34723c */ /* 0x090fe80000001834 */
[----:B------:R-:W-:Y:S01]  /*b480*/  FMUL.FTZ R40, R40, c[0x0][0x320] ;  /* 0x0000c80028287a20 */ /* 0x000fe20000410000 */
[----:B------:R-:W1:Y:S01]  /*b490*/  MUFU.TANH R191, R32 ;  /* 0x0000002000bf7308 */ /* 0x000e620000002400 */
[----:B------:R-:W-:Y:S01]  /*b4a0*/  FMUL.FTZ R38, R38, c[0x0][0x320] ;  /* 0x0000c80026267a20 */ /* 0x000fe20000410000 */
[----:B------:R-:W-:Y:S01]  /*b4b0*/  FMNMX.FTZ R105, R194, R105, !PT ;  /* 0x00000069c2697209 */ /* 0x000fe20007810000 */
[C---:B------:R-:W-:Y:S04]  /*b4c0*/  HMMA.16816.F32 R56, R176.reuse, R4, R56 ;  /* 0x00000004b038723c */ /* 0x040fe80000001838 */
[----:B------:R-:W-:Y:S02]  /*b4d0*/  FMUL.FTZ R39, R39, c[0x0][0x320] ;  /* 0x0000c80027277a20 */ /* 0x000fe40000410000 */
[----:B------:R-:W-:Y:S01]  /*b4e0*/  FMUL.FTZ R41, R41, c[0x0][0x320] ;  /* 0x0000c80029297a20 */ /* 0x000fe20000410000 */
[----:B------:R-:W2:Y:S01]  /*b4f0*/  MUFU.TANH R0, R40 ;  /* 0x0000002800007308 */ /* 0x000ea20000002400 */
[-C--:B------:R-:W-:Y:S04]  /*b500*/  HMMA.16816.F32 R60, R176, R6.reuse, R60 ;  /* 0x00000006b03c723c */ /* 0x080fe8000000183c */
[----:B------:R-:W-:Y:S01]  /*b510*/  FMUL.FTZ R48, R48, c[0x0][0x320] ;  /* 0x0000c80030307a20 */ /* 0x000fe20000410000 */
[----:B------:R-:W-:Y:S01]  /*b520*/  FMNMX.FTZ R4, R181, R3, !PT ;  /* 0x00000003b5047209 */ /* 0x000fe20007810000 */
[----:B------:R-:W-:Y:S01]  /*b530*/  FMUL.FTZ R49, R49, c[0x0][0x320] ;  /* 0x0000c80031317a20 */ /* 0x000fe20000410000 */
[----:B------:R-:W-:Y:S01]  /*b540*/  FMNMX.FTZ R5, R189, R107, !PT ;  /* 0x0000006bbd057209 */ /* 0x000fe20007810000 */
[----:B------:R-:W-:Y:S01]  /*b550*/  FMUL.FTZ R52, R52, c[0x0][0x320] ;  /* 0x0000c80034347a20 */ /* 0x000fe20000410000 */
[----:B------:R-:W-:Y:S01]  /*b560*/  MUFU.TANH R228, R48 ;  /* 0x0000003000e47308 */ /* 0x000fe20000002400 */
[----:B------:R-:W-:Y:S04]  /*b570*/  HMMA.16816.F32 R64, R108, R6, R64 ;  /* 0x000000066c40723c */ /* 0x000fe80000001840 */
[----:B------:R-:W-:Y:S01]  /*b580*/  FMUL.FTZ R53, R53, c[0x0][0x320] ;  /* 0x0000c80035357a20 */ /* 0x000fe20000410000 */
[----:B------:R-:W-:Y:S01]  /*b590*/  FMNMX.FTZ R4, R182, R4, !PT ;  /* 0x00000004b6047209 */ /* 0x000fe20007810000 */
[----:B------:R-:W-:Y:S01]  /*b5a0*/  FMUL.FTZ R54, R54, c[0x0][0x320] ;  /* 0x0000c80036367a20 */ /* 0x000fe20000410000 */
[----:B-1----:R-:W-:Y:S01]  /*b5b0*/  FMNMX.FTZ R105, R191, R105, !PT ;  /* 0x00000069bf697209 */ /* 0x002fe20007810000 */
[----:B------:R-:W-:Y:S01]  /*b5c0*/  FMUL.FTZ R55, R55, c[0x0][0x320] ;  /* 0x0000c80037377a20 */ /* 0x000fe20000410000 */
[----:B------:R-:W-:Y:S03]  /*b5d0*/  MUFU.TANH R200, R24 ;  /* 0x0000001800c87308 */ /* 0x000fe60000002400 */
[----:B------:R-:W-:Y:S01]  /*b5e0*/  FMNMX.FTZ R4, R18, R4, !PT ;  /* 0x0000000412047209 */ /* 0x000fe20007810000 */
[----:B------:R-:W-:Y:S01]  /*b5f0*/  FMUL.FTZ R51, R51, c[0x0][0x320] ;  /* 0x0000c80033337a20 */ /* 0x000fe20000410000 */
[----:B------:R-:W-:Y:S01]  /*b600*/  FMNMX.FTZ R5, R190, R5, !PT ;  /* 0x00000005be057209 */ /* 0x000fe20007810000 */
[----:B------:R-:W-:Y:S01]  /*b610*/  FMUL.FTZ R60, R60, c[0x0][0x320] ;  /* 0x0000c8003c3c7a20 */ /* 0x000fe20000410000 */
[----:B------:R-:W-:Y:S01]  /*b620*/  FMNMX.FTZ R4, R19, R4, !PT ;  /* 0x0000000413047209 */ /* 0x000fe20007810000 */
[----:B------:R-:W-:Y:S01]  /*b630*/  FMUL.FTZ R44, R44, c[0x0][0x320] ;  /* 0x0000c8002c2c7a20 */ /* 0x000fe20000410000 */
[----:B------:R-:W-:Y:S01]  /*b640*/  FMNMX.FTZ R5, R187, R5, !PT ;  /* 0x00000005bb057209 */ /* 0x000fe20007810000 */
[----:B------:R2:W-:Y:S01]  /*b650*/  MUFU.TANH R48, R60 ;  /* 0x0000003c00307308 */ /* 0x0005e20000002400 */
[----:B------:R-:W-:Y:S01]  /*b660*/  FMUL.FTZ R50, R50, c[0x0][0x320] ;  /* 0x0000c80032327a20 */ /* 0x000fe20000410000 */
[----:B------:R-:W-:Y:S01]  /*b670*/  FMNMX.FTZ R4, R197, R4, !PT ;  /* 0x00000004c5047209 */ /* 0x000fe20007810000 */
[----:B------:R-:W-:Y:S01]  /*b680*/  FMUL.FTZ R45, R45, c[0x0][0x320] ;  /* 0x0000c8002d2d7a20 */ /* 0x000fe20000410000 */
[----:B------:R-:W-:Y:S01]  /*b690*/  FMNMX.FTZ R5, R186, R5, !PT ;  /* 0x00000005ba057209 */ /* 0x000fe20007810000 */
[----:B------:R-:W-:Y:S01]  /*b6a0*/  FMUL.FTZ R65, R65, c[0x0][0x320] ;  /* 0x0000c80041417a20 */ /* 0x000fe20000410000 */
[----:B------:R-:W-:Y:S01]  /*b6b0*/  FMNMX.FTZ R4, R198, R4, !PT ;  /* 0x00000004c6047209 */ /* 0x000fe20007810000 */
        /* <DEDUP_REMOVED lines=8> */
[----:B------:R-:W4:Y:S01]  /*b740*/  MUFU.TANH R199, R25 ;  /* 0x0000001900c77308 */ /* 0x000f220000002400 */
[----:B------:R-:W-:Y:S02]  /*b750*/  FMUL.FTZ R43, R43, c[0x0][0x320] ;  /* 0x0000c8002b2b7a20 */ /* 0x000fe40000410000 */
[----:B------:R-:W-:Y:S01]  /*b760*/  FMUL.FTZ R58, R58, c[0x0][0x320] ;  /* 0x0000c8003a3a7a20 */ /* 0x000fe20000410000 */
[----:B--2---:R-:W-:Y:S01]  /*b770*/  MOV R60, R0 ;  /* 0x00000000003c7202 */ /* 0x004fe20000000f00 */
[----:B------:R-:W-:Y:S01]  /*b780*/  FMUL.FTZ R59, R59, c[0x0][0x320] ;  /* 0x0000c8003b3b7a20 */ /* 0x000fe20000410000 */
[----:B------:R-:W-:Y:S01]  /*b790*/  FMNMX.FTZ R0, R184, R106, !PT ;  /* 0x0000006ab8007209 */ /* 0x000fe20007810000 */
[----:B------:R-:W-:Y:S02]  /*b7a0*/  FMUL.FTZ R62, R62, c[0x0][0x320] ;  /* 0x0000c8003e3e7a20 */ /* 0x000fe40000410000 */
[----:B------:R-:W-:Y:S01]  /*b7b0*/  FMUL.FTZ R46, R46, c[0x0][0x320] ;  /* 0x0000c8002e2e7a20 */ /* 0x000fe20000410000 */
[----:B------:R-:W2:Y:S01]  /*b7c0*/  MUFU.TANH R232, R36 ;  /* 0x0000002400e87308 */ /* 0x000ea20000002400 */
[----:B------:R-:W-:Y:S01]  /*b7d0*/  FMNMX.FTZ R0, R188, R0, !PT ;  /* 0x00000000bc007209 */ /* 0x000fe20007810000 */
[----:B------:R-:W-:Y:S01]  /*b7e0*/  FMUL.FTZ R47, R47, c[0x0][0x320] ;  /* 0x0000c8002f2f7a20 */ /* 0x000fe20000410000 */
[----:B-1----:R-:W-:Y:S02]  /*b7f0*/  FMNMX.FTZ R105, R192, R105, !PT ;  /* 0x00000069c0697209 */ /* 0x002fe40007810000 */
[----:B------:R-:W-:Y:S05]  /*b800*/  FMNMX.FTZ R0, R185, R0, !PT ;  /* 0x00000000b9007209 */ /* 0x000fea0007810000 */
[----:B------:R-:W1:Y:S01]  /*b810*/  MUFU.TANH R195, R34 ;  /* 0x0000002200c37308 */ /* 0x000e620000002400 */
[----:B------:R-:W-:Y:S04]  /*b820*/  FMNMX.FTZ R0, R183, R0, !PT ;  /* 0x00000000b7007209 */ /* 0x000fe80007810000 */
[----:B------:R-:W-:Y:S04]  /*b830*/  FMNMX.FTZ R0, R200, R0, !PT ;  /* 0x00000000c8007209 */ /* 0x000fe80007810000 */
[----:B----4-:R-:W-:Y:S01]  /*b840*/  FMNMX.FTZ R0, R199, R0, !PT ;  /* 0x00000000c7007209 */ /* 0x010fe20007810000 */
[----:B------:R-:W4:Y:S01]  /*b850*/  MUFU.TANH R223, R28 ;  /* 0x0000001c00df7308 */ /* 0x000f220000002400 */
[----:B--2---:R-:W-:Y:S09]  /*b860*/  FMNMX.FTZ R105, R232, R105, !PT ;  /* 0x00000069e8697209 */ /* 0x004ff20007810000 */
[----:B------:R-:W2:Y:S01]  /*b870*/  MUFU.TANH R231, R37 ;  /* 0x0000002500e77308 */ /* 0x000ea20000002400 */
[----:B-1----:R-:W-:Y:S09]  /*b880*/  FMNMX.FTZ R4, R195, R4, !PT ;  /* 0x00000004c3047209 */ /* 0x002ff20007810000 */
[----:B------:R-:W1:Y:S01]  /*b890*/  MUFU.TANH R196, R35 ;  /* 0x0000002300c47308 */ /* 0x000e620000002400 */
[----:B----4-:R-:W-:Y:S09]  /*b8a0*/  FMNMX.FTZ R0, R223, R0, !PT ;  /* 0x00000000df007209 */ /* 0x010ff20007810000 */
[----:B------:R-:W4:Y:S01]  /*b8b0*/  MUFU.TANH R222, R29 ;  /* 0x0000001d00de7308 */ /* 0x000f220000002400 */
[----:B--2---:R-:W-:Y:S04]  /*b8c0*/  FMNMX.FTZ R105, R231, R105, !PT ;  /* 0x00000069e7697209 */ /* 0x004fe80007810000 */
[----:B------:R-:W-:Y:S05]  /*b8d0*/  FMNMX.FTZ R105, R228, R105, !PT ;  /* 0x00000069e4697209 */ /* 0x000fea0007810000 */
[----:B------:R-:W2:Y:S01]  /*b8e0*/  MUFU.TANH R233, R38 ;  /* 0x0000002600e97308 */ /* 0x000ea20000002400 */
[----:B-1----:R-:W-:Y:S09]  /*b8f0*/  FMNMX.FTZ R4, R196, R4, !PT ;  /* 0x00000004c4047209 */ /* 0x002ff20007810000 */
[----:B------:R-:W1:Y:S01]  /*b900*/  MUFU.TANH R229, R49 ;  /* 0x0000003100e57308 */ /* 0x000e620000002400 */
[----:B----4-:R-:W-:Y:S04]  /*b910*/  FMNMX.FTZ R0, R222, R0, !PT ;  /* 0x00000000de007209 */ /* 0x010fe80007810000 */
[----:B------:R-:W-:Y:S05]  /*b920*/  FMNMX.FTZ R0, R60, R0, !PT ;  /* 0x000000003c007209 */ /* 0x000fea0007810000 */
[----:B------:R-:W4:Y:S01]  /*b930*/  MUFU.TANH R234, R39 ;  /* 0x0000002700ea7308 */ /* 0x000f220000002400 */
[----:B--2---:R-:W-:Y:S09]  /*b940*/  FMNMX.FTZ R4, R233, R4, !PT ;  /* 0x00000004e9047209 */ /* 0x004ff20007810000 */
[----:B------:R-:W2:Y:S01]  /*b950*/  MUFU.TANH R248, R41 ;  /* 0x0000002900f87308 */ /* 0x000ea20000002400 */
[----:B-1----:R-:W-:Y:S09]  /*b960*/  FMNMX.FTZ R105, R229, R105, !PT ;  /* 0x00000069e5697209 */ /* 0x002ff20007810000 */
[----:B------:R-:W1:Y:S01]  /*b970*/  MUFU.TANH R224, R44 ;  /* 0x0000002c00e07308 */ /* 0x000e620000002400 */
[----:B----4-:R-:W-:Y:S09]  /*b980*/  FMNMX.FTZ R4, R234, R4, !PT ;  /* 0x00000004ea047209 */ /* 0x010ff20007810000 */
[----:B------:R-:W-:Y:S01]  /*b990*/  MUFU.TANH R235, R51 ;  /* 0x0000003300eb7308 */ /* 0x000fe20000002400 */
[----:B--2---:R-:W-:Y:S09]  /*b9a0*/  FMNMX.FTZ R0, R248, R0, !PT ;  /* 0x00000000f8007209 */ /* 0x004ff20007810000 */
[----:B------:R1:W-:Y:S10]  /*b9b0*/  MUFU.TANH R51, R64 ;  /* 0x0000004000337308 */ /* 0x0003f40000002400 */
[----:B------:R-:W2:Y:S10]  /*b9c0*/  MUFU.TANH R238, R52 ;  /* 0x0000003400ee7308 */ /* 0x000eb40000002400 */
[----:B------:R-:W4:Y:S01]  /*b9d0*/  MUFU.TANH R230, R50 ;  /* 0x0000003200e67308 */ /* 0x000f220000002400 */
[----:B-1----:R-:W-:Y:S04]  /*b9e0*/  MOV R64, R224 ;  /* 0x000000e000407202 */ /* 0x002fe80000000f00 */
[----:B------:R-:W-:Y:S05]  /*b9f0*/  FMNMX.FTZ R0, R64, R0, !PT ;  /* 0x0000000040007209 */ /* 0x000fea0007810000 */
[----:B------:R-:W1:Y:S01]  /*ba00*/  MUFU.TANH R247, R53 ;  /* 0x0000003500f77308 */ /* 0x000e620000002400 */
[----:B--2---:R-:W-:Y:S09]  /*ba10*/  FMNMX.FTZ R105, R238, R105, !PT ;  /* 0x00000069ee697209 */ /* 0x004ff20007810000 */
[----:B------:R-:W2:Y:S01]  /*ba20*/  MUFU.TANH R237, R45 ;  /* 0x0000002d00ed7308 */ /* 0x000ea20000002400 */
[----:B----4-:R-:W-:Y:S04]  /*ba30*/  FMNMX.FTZ R4, R230, R4, !PT ;  /* 0x00000004e6047209 */ /* 0x010fe80007810000 */
[----:B------:R-:W-:Y:S05]  /*ba40*/  FMNMX.FTZ R4, R235, R4, !PT ;  /* 0x00000004eb047209 */ /* 0x000fea0007810000 */
[----:B------:R-:W4:Y:S01]  /*ba50*/  MUFU.TANH R242, R54 ;  /* 0x0000003600f27308 */ /* 0x000f220000002400 */
[----:B-1----:R-:W-:Y:S04]  /*ba60*/  FMNMX.FTZ R105, R247, R105, !PT ;  /* 0x00000069f7697209 */ /* 0x002fe80007810000 */
[----:B------:R-:W-:Y:S05]  /*ba70*/  FMNMX.FTZ R105, R51, R105, !PT ;  /* 0x0000006933697209 */ /* 0x000fea0007810000 */
[----:B------:R-:W1:Y:S01]  /*ba80*/  MUFU.TANH R241, R56 ;  /* 0x0000003800f17308 */ /* 0x000e620000002400 */
[----:B--2---:R-:W-:Y:S09]  /*ba90*/  FMNMX.FTZ R0, R237, R0, !PT ;  /* 0x00000000ed007209 */ /* 0x004ff20007810000 */
[----:B------:R-:W2:Y:S01]  /*baa0*/  MUFU.TANH R56, R65 ;  /* 0x0000004100387308 */ /* 0x000ea20000002400 */
[----:B----4-:R-:W-:Y:S09]  /*bab0*/  FMNMX.FTZ R4, R242, R4, !PT ;  /* 0x00000004f2047209 */ /* 0x010ff20007810000 */
[----:B------:R-:W4:Y:S01]  /*bac0*/  MUFU.TANH R41, R55 ;  /* 0x0000003700297308 */ /* 0x000f220000002400 */
[----:B-1----:R-:W-:Y:S09]  /*bad0*/  FMNMX.FTZ R0, R241, R0, !PT ;  /* 0x00000000f1007209 */ /* 0x002ff20007810000 */
[----:B------:R-:W1:Y:S01]  /*bae0*/  MUFU.TANH R239, R57 ;  /* 0x0000003900ef7308 */ /* 0x000e620000002400 */
[----:B--2---:R-:W-:Y:S05]  /*baf0*/  FMNMX.FTZ R105, R56, R105, !PT ;  /* 0x0000006938697209 */ /* 0x004fea0007810000 */
[----:B------:R-:W2:Y:S04]  /*bb00*/  SHFL.BFLY PT, R7, R105, 0x2, 0x1f ;  /* 0x0c401f0069077f89 */ /* 0x000ea800000e0000 */
[----:B------:R-:W3:Y:S01]  /*bb10*/  MUFU.TANH R246, R66 ;  /* 0x0000004200f67308 */ /* 0x000ee20000002400 */
[----:B----4-:R-:W-:Y:S09]  /*bb20*/  FMNMX.FTZ R4, R41, R4, !PT ;  /* 0x0000000429047209 */ /* 0x010ff20007810000 */
[----:B------:R-:W4:Y:S01]  /*bb30*/  MUFU.TANH R57, R67 ;  /* 0x0000004300397308 */ /* 0x000f220000002400 */
[----:B-1----:R-:W-:Y:S04]  /*bb40*/  FMNMX.FTZ R0, R239, R0, !PT ;  /* 0x00000000ef007209 */ /* 0x002fe80007810000 */
[----:B------:R-:W-:Y:S05]  /*bb50*/  FMNMX.FTZ R0, R48, R0, !PT ;  /* 0x0000000030007209 */ /* 0x000fea0007810000 */
[----:B------:R-:W1:Y:S01]  /*bb60*/  MUFU.TANH R244, R61 ;  /* 0x0000003d00f47308 */ /* 0x000e620000002400 */
[----:B--2---:R-:W-:Y:S02]  /*bb70*/  FMNMX.FTZ R105, R105, R7, !PT ;  /* 0x0000000769697209 */ /* 0x004fe40007810000 */
[----:B---3--:R-:W-:Y:S03]  /*bb80*/  FMNMX.FTZ R4, R246, R4, !PT ;  /* 0x00000004f6047209 */ /* 0x008fe60007810000 */
[----:B------:R-:W2:Y:S04]  /*bb90*/  SHFL.BFLY PT, R7, R105, 0x1, 0x1f ;  /* 0x0c201f0069077f89 */ /* 0x000ea800000e0000 */
[----:B------:R-:W3:Y:S01]  /*bba0*/  MUFU.TANH R201, R26 ;  /* 0x0000001a00c97308 */ /* 0x000ee20000002400 */
[----:B----4-:R-:W-:Y:S05]  /*bbb0*/  FMNMX.FTZ R4, R57, R4, !PT ;  /* 0x0000000439047209 */ /* 0x010fea0007810000 */
[----:B------:R-:W4:Y:S04]  /*bbc0*/  SHFL.BFLY PT, R6, R4, 0x2, 0x1f ;  /* 0x0c401f0004067f89 */ /* 0x000f2800000e0000 */
[----:B------:R-:W5:Y:S01]  /*bbd0*/  MUFU.TANH R221, R27 ;  /* 0x0000001b00dd7308 */ /* 0x000f620000002400 */
[----:B-1----:R-:W-:Y:S05]  /*bbe0*/  FMNMX.FTZ R0, R244, R0, !PT ;  /* 0x00000000f4007209 */ /* 0x002fea0007810000 */
[----:B------:R-:W1:Y:S04]  /*bbf0*/  SHFL.BFLY PT, R103, R0, 0x2, 0x1f ;  /* 0x0c401f0000677f89 */ /* 0x000e6800000e0000 */
[----:B------:R-:W5:Y:S01]  /*bc00*/  MUFU.TANH R226, R30 ;  /* 0x0000001e00e27308 */ /* 0x000f620000002400 */
[----:B--2---:R-:W-:Y:S02]  /*bc10*/  FMNMX.FTZ R105, R105, R7, !PT ;  /* 0x0000000769697209 */ /* 0x004fe40007810000 */
[----:B---3--:R-:W-:Y:S03]  /*bc20*/  FMNMX.FTZ R5, R201, R5, !PT ;  /* 0x00000005c9057209 */ /* 0x008fe60007810000 */
[----:B------:R-:W-:Y:S04]  /*bc30*/  FMUL.FTZ R111, R105, c[0x0][0x2d0] ;  /* 0x0000b400696f7a20 */ /* 0x000fe80000410000 */
[----:B------:R-:W2:Y:S01]  /*bc40*/  MUFU.TANH R227, R31 ;  /* 0x0000001f00e37308 */ /* 0x000ea20000002400 */
[--C-:B------:R-:W-:Y:S01]  /*bc50*/  FFMA.FTZ R40, R194, c[0x0][0x2d0], -R111.reuse ;  /* 0x0000b400c2287a23 */ /* 0x100fe2000001086f */
[----:B----4-:R-:W-:Y:S05]  /*bc60*/  FMNMX.FTZ R4, R4, R6, !PT ;  /* 0x0000000604047209 */ /* 0x010fea0007810000 */
[----:B------:R-:W3:Y:S03]  /*bc70*/  SHFL.BFLY PT, R104, R4, 0x1, 0x1f ;  /* 0x0c201f0004687f89 */ /* 0x000ee600000e0000 */
[----:B------:R-:W4:Y:S01]  /*bc80*/  MUFU.TANH R236, R42 ;  /* 0x0000002a00ec7308 */ /* 0x000f220000002400 */
[----:B-1----:R-:W-:Y:S02]  /*bc90*/  FMNMX.FTZ R103, R0, R103, !PT ;  /* 0x0000006700677209 */ /* 0x002fe40007810000 */
[----:B-----5:R-:W-:Y:S03]  /*bca0*/  FMNMX.FTZ R0, R221, R5, !PT ;  /* 0x00000005dd007209 */ /* 0x020fe60007810000 */
[----:B------:R-:W1:Y:S01]  /*bcb0*/  SHFL.BFLY PT, R6, R103, 0x1, 0x1f ;  /* 0x0c201f0067067f89 */ /* 0x000e6200000e0000 */
[----:B------:R-:W-:Y:S03]  /*bcc0*/  FMNMX.FTZ R0, R226, R0, !PT ;  /* 0x00000000e2007209 */ /* 0x000fe60007810000 */
[----:B------:R-:W5:Y:S01]  /*bcd0*/  MUFU.TANH R110, R43 ;  /* 0x0000002b006e7308 */ /* 0x000f620000002400 */
[----:B--2---:R-:W-:Y:S01]  /*bce0*/  FMNMX.FTZ R5, R227, R0, !PT ;  /* 0x00000000e3057209 */ /* 0x004fe20007810000 */
[----:B------:R-:W-:Y:S08]  /*bcf0*/  FMUL.FTZ R0, R63, c[0x0][0x320] ;  /* 0x0000c8003f007a20 */ /* 0x000ff00000410000 */
[----:B------:R2:W-:Y:S01]  /*bd00*/  MUFU.TANH R109, R0 ;  /* 0x00000000006d7308 */ /* 0x0005e20000002400 */
[----:B---3--:R-:W-:Y:S01]  /*bd10*/  FMNMX.FTZ R104, R4, R104, !PT ;  /* 0x0000006804687209 */ /* 0x008fe20007810000 */
[----:B------:R-:W-:Y:S01]  /*bd20*/  FFMA.FTZ R4, R180, c[0x0][0x2d0], -R111 ;  /* 0x0000b400b4047a23 */ /* 0x000fe2000001086f */
[----:B----4-:R-:W-:Y:S03]  /*bd30*/  FMNMX.FTZ R5, R236, R5, !PT ;  /* 0x00000005ec057209 */ /* 0x010fe60007810000 */
[----:B------:R-:W-:Y:S04]  /*bd40*/  FMUL.FTZ R176, R104, c[0x0][0x2d0] ;  /* 0x0000b40068b07a20 */ /* 0x000fe80000410000 */
[----:B------:R3:W-:Y:S01]  /*bd50*/  MUFU.EX2 R240, R4 ;  /* 0x0000000400f07308 */ /* 0x0007e20000000800 */
[--C-:B------:R-:W-:Y:S01]  /*bd60*/  FFMA.FTZ R7, R18, c[0x0][0x2d0], -R176.reuse ;  /* 0x0000b40012077a23 */ /* 0x100fe200000108b0 */
[----:B-1----:R-:W-:Y:S01]  /*bd70*/  FMNMX.FTZ R103, R103, R6, !PT ;  /* 0x0000000667677209 */ /* 0x002fe20007810000 */
[----:B------:R-:W-:Y:S01]  /*bd80*/  FFMA.FTZ R8, R19, c[0x0][0x2d0], -R176 ;  /* 0x0000b40013087a23 */ /* 0x000fe200000108b0 */
[----:B-----5:R-:W-:Y:S03]  /*bd90*/  FMNMX.FTZ R5, R110, R5, !PT ;  /* 0x000000056e057209 */ /* 0x020fe60007810000 */
[----:B------:R-:W-:Y:S03]  /*bda0*/  FMUL.FTZ R177, R103, c[0x0][0x2d0] ;  /* 0x0000b40067b17a20 */ /* 0x000fe60000410000 */
[----:B------:R-:W1:Y:S01]  /*bdb0*/  MUFU.TANH R245, R46 ;  /* 0x0000002e00f57308 */ /* 0x000e620000002400 */
[--C-:B------:R-:W-:Y:S02]  /*bdc0*/  FFMA.FTZ R15, R184, c[0x0][0x2d0], -R177.reuse ;  /* 0x0000b400b80f7a23 */ /* 0x100fe400000108b1 */
[----:B------:R-:W-:Y:S02]  /*bdd0*/  FFMA.FTZ R19, R185, c[0x0][0x2d0], -R177 ;  /* 0x0000b400b9137a23 */ /* 0x000fe400000108b1 */
[----:B--2---:R-:W-:Y:S04]  /*bde0*/  FADD.FTZ R0, -R105, R2 ;  /* 0x0000000269007221 */ /* 0x004fe80000010100 */
[----:B------:R-:W-:Y:S01]  /*bdf0*/  FMUL.FTZ R0, R0, c[0x0][0x2d0] ;  /* 0x0000b40000007a20 */ /* 0x000fe20000410000 */
[----:B------:R-:W2:Y:S01]  /*be00*/  MUFU.TANH R243, R47 ;  /* 0x0000002f00f37308 */ /* 0x000ea20000002400 */
[----:B---3--:R-:W-:Y:S09]  /*be10*/  FFMA.FTZ R4, R102, c[0x0][0x2d0], -R111 ;  /* 0x0000b40066047a23 */ /* 0x008ff2000001086f */
[----:B------:R3:W4:Y:S01]  /*be20*/  MUFU.EX2 R101, R0 ;  /* 0x0000000000657308 */ /* 0x0007220000000800 */
[----:B-1----:R-:W-:Y:S01]  /*be30*/  FMNMX.FTZ R2, R245, R5, !PT ;  /* 0x00000005f5027209 */ /* 0x002fe20007810000 */
[----:B------:R-:W-:Y:S08]  /*be40*/  FFMA.FTZ R5, R182, c[0x0][0x2d0], -R176 ;  /* 0x0000b400b6057a23 */ /* 0x000ff000000108b0 */
[----:B------:R-:W1:Y:S01]  /*be50*/  MUFU.TANH R50, R58 ;  /* 0x0000003a00327308 */ /* 0x000e620000002400 */
[----:B--2---:R-:W-:Y:S09]  /*be60*/  FMNMX.FTZ R2, R243, R2, !PT ;  /* 0x00000002f3027209 */ /* 0x004ff20007810000 */
[----:B------:R2:W-:Y:S01]  /*be70*/  MUFU.EX2 R20, R4 ;  /* 0x0000000400147308 */ /* 0x0005e20000000800 */
[----:B---3--:R-:W-:Y:S02]  /*be80*/  FADD.FTZ R0, -R104, R3 ;  /* 0x0000000368007221 */ /* 0x008fe40000010100 */
[C---:B----4-:R-:W-:Y:S01]  /*be90*/  FMUL.FTZ R32, R101.reuse, R140 ;  /* 0x0000008c65207220 */ /* 0x050fe20000410000 */
[----:B------:R-:W-:Y:S01]  /*bea0*/  MOV R140, R242 ;  /* 0x000000f2008c7202 */ /* 0x000fe20000000f00 */
[C---:B------:R-:W-:Y:S01]  /*beb0*/  FMUL.FTZ R33, R101.reuse, R141 ;  /* 0x0000008d65217220 */ /* 0x040fe20000410000 */
[----:B------:R-:W-:Y:S04]  /*bec0*/  MOV R141, R246 ;  /* 0x000000f6008d7202 */ /* 0x000fe80000000f00 */
[----:B------:R-:W3:Y:S01]  /*bed0*/  MUFU.TANH R49, R59 ;  /* 0x0000003b00317308 */ /* 0x000ee20000002400 */
[C---:B------:R-:W-:Y:S02]  /*bee0*/  FMUL.FTZ R65, R101.reuse, R173 ;  /* 0x000000ad65417220 */ /* 0x040fe40000410000 */
[C---:B------:R-:W-:Y:S01]  /*bef0*/  FMUL.FTZ R68, R101.reuse, R68 ;  /* 0x0000004465447220 */ /* 0x040fe20000410000 */
[----:B-1----:R-:W-:Y:S01]  /*bf00*/  FMNMX.FTZ R3, R50, R2, !PT ;  /* 0x0000000232037209 */ /* 0x002fe20007810000 */
[----:B------:R-:W-:Y:S01]  /*bf10*/  FMUL.FTZ R2, R0, c[0x0][0x2d0] ;  /* 0x0000b40000027a20 */ /* 0x000fe20000410000 */
[----:B------:R-:W-:Y:S01]  /*bf20*/  MOV R184, R50 ;  /* 0x0000003200b87202 */ /* 0x000fe20000000f00 */
[C---:B------:R-:W-:Y:S02]  /*bf30*/  FMUL.FTZ R69, R101.reuse, R69 ;  /* 0x0000004565457220 */ /* 0x040fe40000410000 */
[C---:B------:R-:W-:Y:S01]  /*bf40*/  FMUL.FTZ R80, R101.reuse, R80 ;  /* 0x0000005065507220 */ /* 0x040fe20000410000 */
[----:B------:R1:W4:Y:S01]  /*bf50*/  MUFU.EX2 R100, R2 ;  /* 0x0000000200647308 */ /* 0x0003220000000800 */
[C---:B------:R-:W-:Y:S02]  /*bf60*/  FMUL.FTZ R81, R101.reuse, R81 ;  /* 0x0000005165517220 */ /* 0x040fe40000410000 */
[C---:B------:R-:W-:Y:S02]  /*bf70*/  FMUL.FTZ R84, R101.reuse, R84 ;  /* 0x0000005465547220 */ /* 0x040fe40000410000 */
[----:B--2---:R-:W-:Y:S01]  /*bf80*/  FFMA.FTZ R4, R16, c[0x0][0x2d0], -R111 ;  /* 0x0000b40010047a23 */ /* 0x004fe2000001086f */
[----:B------:R-:W-:Y:S01]  /*bf90*/  @P0 IADD3 R16, P1, R22, 0x20, RZ ;  /* 0x0000002016100810 */ /* 0x000fe20007f3e0ff */
[C---:B------:R-:W-:Y:S02]  /*bfa0*/  FMUL.FTZ R85, R101.reuse, R85 ;  /* 0x0000005565557220 */ /* 0x040fe40000410000 */
[C---:B------:R-:W-:Y:S01]  /*bfb0*/  FMUL.FTZ R96, R101.reuse, R96 ;  /* 0x0000006065607220 */ /* 0x040fe20000410000 */
[----:B------:R2:W-:Y:S01]  /*bfc0*/  MUFU.EX2 R42, R4 ;  /* 0x00000004002a7308 */ /* 0x0005e20000000800 */
[----:B------:R-:W-:Y:S01]  /*bfd0*/  @P0 IADD3.X R9, RZ, R21, RZ, P1, !PT ;  /* 0x00000015ff090210 */ /* 0x000fe20000ffe4ff */
[----:B------:R-:W-:Y:S01]  /*bfe0*/  FMUL.FTZ R97, R101, R97 ;  /* 0x0000006165617220 */ /* 0x000fe20000410000 */
[----:B---3--:R-:W-:Y:S02]  /*bff0*/  FMNMX.FTZ R0, R49, R3, !PT ;  /* 0x0000000331007209 */ /* 0x008fe40007810000 */
[----:B------:R-:W-:Y:S01]  /*c000*/  MOV R185, R49 ;  /* 0x0000003100b97202 */ /* 0x000fe20000000f00 */
[----:B------:R-:W-:Y:S04]  /*c010*/  FMUL.FTZ R49, R101, R157 ;  /* 0x0000009d65317220 */ /* 0x000fe80000410000 */
[----:B------:R-:W3:Y:S01]  /*c020*/  MUFU.TANH R108, R62 ;  /* 0x0000003e006c7308 */ /* 0x000ee20000002400 */
[----:B-1----:R-:W-:Y:S02]  /*c030*/  FADD.FTZ R2, -R103, R106 ;  /* 0x0000006a67027221 */ /* 0x002fe40000010100 */
[----:B------:R-:W-:Y:S02]  /*c040*/  FFMA.FTZ R106, R200, c[0x0][0x2d0], -R177 ;  /* 0x0000b400c86a7a23 */ /* 0x000fe400000108b1 */
[----:B------:R-:W-:Y:S05]  /*c050*/  FMUL.FTZ R2, R2, c[0x0][0x2d0] ;  /* 0x0000b40002027a20 */ /* 0x000fea0000410000 */
[----:B------:R-:W-:Y:S01]  /*c060*/  MUFU.EX2 R182, R5 ;  /* 0x0000000500b67308 */ /* 0x000fe20000000800 */
[C---:B----4-:R-:W-:Y:S01]  /*c070*/  FMUL.FTZ R34, R100.reuse, R142 ;  /* 0x0000008e64227220 */ /* 0x050fe20000410000 */
[----:B------:R-:W-:Y:S01]  /*c080*/  MOV R142, R247 ;  /* 0x000000f7008e7202 */ /* 0x000fe20000000f00 */
[----:B------:R-:W-:Y:S01]  /*c090*/  FMUL.FTZ R35, R100, R143 ;  /* 0x0000008f64237220 */ /* 0x000fe20000410000 */
[----:B------:R-:W-:Y:S01]  /*c0a0*/  MOV R143, R245 ;  /* 0x000000f5008f7202 */ /* 0x000fe20000000f00 */
[----:B--2---:R-:W-:Y:S01]  /*c0b0*/  FFMA.FTZ R4, R17, c[0x0][0x2d0], -R111 ;  /* 0x0000b40011047a23 */ /* 0x004fe2000001086f */
[----:B------:R-:W-:Y:S01]  /*c0c0*/  @P0 IADD3 R17, P2, R22, 0x40, RZ ;  /* 0x0000004016110810 */ /* 0x000fe20007f5e0ff */
[C---:B------:R-:W-:Y:S02]  /*c0d0*/  FMUL.FTZ R50, R100.reuse, R158 ;  /* 0x0000009e64327220 */ /* 0x040fe40000410000 */
[C---:B------:R-:W-:Y:S01]  /*c0e0*/  FMUL.FTZ R66, R100.reuse, R174 ;  /* 0x000000ae64427220 */ /* 0x040fe20000410000 */
[----:B------:R1:W2:Y:S01]  /*c0f0*/  MUFU.EX2 R3, R2 ;  /* 0x0000000200037308 */ /* 0x0002a20000000800 */
[----:B------:R-:W-:Y:S01]  /*c100*/  @P0 IADD3.X R18, RZ, R21, RZ, P2, !PT ;  /* 0x00000015ff120210 */ /* 0x000fe200017fe4ff */
[----:B------:R-:W-:Y:S01]  /*c110*/  FMUL.FTZ R67, R100, R175 ;  /* 0x000000af64437220 */ /* 0x000fe20000410000 */
[----:B---3--:R-:W-:Y:S01]  /*c120*/  FMNMX.FTZ R0, R108, R0, !PT ;  /* 0x000000006c007209 */ /* 0x008fe20007810000 */
[C---:B------:R-:W-:Y:S02]  /*c130*/  FMUL.FTZ R70, R100.reuse, R70 ;  /* 0x0000004664467220 */ /* 0x040fe40000410000 */
[C---:B------:R-:W-:Y:S01]  /*c140*/  FMUL.FTZ R71, R100.reuse, R71 ;  /* 0x0000004764477220 */ /* 0x040fe20000410000 */
[----:B------:R-:W-:Y:S01]  /*c150*/  FMNMX.FTZ R0, R109, R0, !PT ;  /* 0x000000006d007209 */ /* 0x000fe20007810000 */
[C---:B------:R-:W-:Y:S02]  /*c160*/  FMUL.FTZ R82, R100.reuse, R82 ;  /* 0x0000005264527220 */ /* 0x040fe40000410000 */
[----:B------:R3:W4:Y:S01]  /*c170*/  MUFU.EX2 R45, R4 ;  /* 0x00000004002d7308 */ /* 0x0007220000000800 */
[C---:B------:R-:W-:Y:S02]  /*c180*/  FMUL.FTZ R83, R100.reuse, R83 ;  /* 0x0000005364537220 */ /* 0x040fe40000410000 */
[C---:B------:R-:W-:Y:S02]  /*c190*/  FMUL.FTZ R86, R100.reuse, R86 ;  /* 0x0000005664567220 */ /* 0x040fe40000410000 */
[C---:B------:R-:W-:Y:S02]  /*c1a0*/  FMUL.FTZ R87, R100.reuse, R87 ;  /* 0x0000005764577220 */ /* 0x040fe40000410000 */
[C---:B------:R-:W-:Y:S02]  /*c1b0*/  FMUL.FTZ R98, R100.reuse, R98 ;  /* 0x0000006264627220 */ /* 0x040fe40000410000 */
[C---:B------:R-:W-:Y:S01]  /*c1c0*/  FMUL.FTZ R99, R100.reuse, R99 ;  /* 0x0000006364637220 */ /* 0x040fe20000410000 */
[----:B------:R5:W-:Y:S01]  /*c1d0*/  MUFU.EX2 R24, R7 ;  /* 0x0000000700187308 */ /* 0x000be20000000800 */
[----:B-1----:R-:W1:Y:S01]  /*c1e0*/  SHFL.BFLY PT, R2, R0, 0x2, 0x1f ;  /* 0x0c401f0000027f89 */ /* 0x002e6200000e0000 */
[C---:B--2---:R-:W-:Y:S02]  /*c1f0*/  FMUL.FTZ R25, R3.reuse, R133 ;  /* 0x0000008503197220 */ /* 0x044fe40000410000 */
[C---:B------:R-:W-:Y:S01]  /*c200*/  FMUL.FTZ R28, R3.reuse, R136 ;  /* 0x00000088031c7220 */ /* 0x040fe20000410000 */
[----:B------:R-:W-:Y:S01]  /*c210*/  MOV R136, R51 ;  /* 0x0000003300887202 */ /* 0x000fe20000000f00 */
[C---:B------:R-:W-:Y:S04]  /*c220*/  FMUL.FTZ R29, R3.reuse, R137 ;  /* 0x00000089031d7220 */ /* 0x040fe80000410000 */
[----:B------:R-:W-:Y:S01]  /*c230*/  MUFU.EX2 R180, R15 ;  /* 0x0000000f00b47308 */ /* 0x000fe20000000800 */
[----:B------:R-:W-:Y:S01]  /*c240*/  MOV R137, R41 ;  /* 0x0000002900897202 */ /* 0x000fe20000000f00 */
[----:B------:R-:W-:Y:S01]  /*c250*/  FMUL.FTZ R41, R3, R149 ;  /* 0x0000009503297220 */ /* 0x000fe20000410000 */
[----:B------:R-:W-:Y:S01]  /*c260*/  MOV R149, R235 ;  /* 0x000000eb00957202 */ /* 0x000fe20000000f00 */
[----:B---3--:R-:W-:Y:S01]  /*c270*/  FFMA.FTZ R4, R181, c[0x0][0x2d0], -R176 ;  /* 0x0000b400b5047a23 */ /* 0x008fe200000108b0 */
[----:B----4-:R-:W-:Y:S01]  /*c280*/  MOV R133, R45 ;  /* 0x0000002d00857202 */ /* 0x010fe20000000f00 */
[----:B------:R-:W-:Y:S02]  /*c290*/  FMUL.FTZ R51, R100, R159 ;  /* 0x0000009f64337220 */ /* 0x000fe40000410000 */
[C---:B------:R-:W-:Y:S02]  /*c2a0*/  FMUL.FTZ R61, R3.reuse, R169 ;  /* 0x000000a9033d7220 */ /* 0x040fe40000410000 */
[----:B------:R2:W-:Y:S01]  /*c2b0*/  MUFU.EX2 R181, R4 ;  /* 0x0000000400b57308 */ /* 0x0005e20000000800 */
[C---:B------:R-:W-:Y:S02]  /*c2c0*/  FMUL.FTZ R72, R3.reuse, R72 ;  /* 0x0000004803487220 */ /* 0x040fe40000410000 */
[C---:B------:R-:W-:Y:S01]  /*c2d0*/  FMUL.FTZ R73, R3.reuse, R73 ;  /* 0x0000004903497220 */ /* 0x040fe20000410000 */
[----:B-----5:R-:W-:Y:S01]  /*c2e0*/  @P0 MOV R7, c[0x0][0x1e0] ;  /* 0x0000780000070a02 */ /* 0x020fe20000000f00 */
[C---:B------:R-:W-:Y:S02]  /*c2f0*/  FMUL.FTZ R76, R3.reuse, R76 ;  /* 0x0000004c034c7220 */ /* 0x040fe40000410000 */
[C---:B------:R-:W-:Y:S01]  /*c300*/  FMUL.FTZ R77, R3.reuse, R77 ;  /* 0x0000004d034d7220 */ /* 0x040fe20000410000 */
[----:B-1----:R-:W-:Y:S01]  /*c310*/  FMNMX.FTZ R0, R0, R2, !PT ;  /* 0x0000000200007209 */ /* 0x002fe20007810000 */
[C---:B------:R-:W-:Y:S01]  /*c320*/  FMUL.FTZ R88, R3.reuse, R88 ;  /* 0x0000005803587220 */ /* 0x040fe20000410000 */
[----:B------:R-:W-:Y:S01]  /*c330*/  MUFU.EX2 R44, R8 ;  /* 0x00000008002c7308 */ /* 0x000fe20000000800 */
[C---:B------:R-:W-:Y:S02]  /*c340*/  FMUL.FTZ R89, R3.reuse, R89 ;  /* 0x0000005903597220 */ /* 0x040fe40000410000 */
[----:B------:R-:W1:Y:S01]  /*c350*/  SHFL.BFLY PT, R2, R0, 0x1, 0x1f ;  /* 0x0c201f0000027f89 */ /* 0x000e6200000e0000 */
[C---:B------:R-:W-:Y:S02]  /*c360*/  FMUL.FTZ R92, R3.reuse, R92 ;  /* 0x0000005c035c7220 */ /* 0x040fe40000410000 */
[----:B------:R-:W-:Y:S04]  /*c370*/  FMUL.FTZ R93, R3, R93 ;  /* 0x0000005d035d7220 */ /* 0x000fe80000410000 */
[----:B------:R3:W-:Y:S01]  /*c380*/  MUFU.EX2 R252, R19 ;  /* 0x0000001300fc7308 */ /* 0x0007e20000000800 */
[----:B--2---:R-:W-:Y:S05]  /*c390*/  @P0 SHF.R.S32.HI R4, RZ, 0x1f, R202 ;  /* 0x0000001fff040819 */ /* 0x004fea00000114ca */
[----:B------:R-:W-:Y:S02]  /*c3a0*/  @P0 IMAD R6, R4, c[0x0][0x1e0], RZ ;  /* 0x0000780004060a24 */ /* 0x000fe400078e02ff */
[C---:B------:R-:W-:Y:S04]  /*c3b0*/  @P0 IMAD.WIDE.U32 R4, R202.reuse, c[0x0][0x1e0], RZ ;  /* 0x00007800ca040a25 */ /* 0x040fe800078e00ff */
[----:B------:R-:W-:Y:S01]  /*c3c0*/  @P0 IMAD R6, R202, c[0x0][0x1e4], R6 ;  /* 0x00007900ca060a24 */ /* 0x000fe200078e0206 */
[----:B-1----:R-:W-:Y:S02]  /*c3d0*/  FMNMX.FTZ R102, R0, R2, !PT ;  /* 0x0000000200667209 */ /* 0x002fe40007810000 */
[----:B------:R-:W-:Y:S02]  /*c3e0*/  @P0 MOV R2, c[0x0][0x1e4] ;  /* 0x0000790000020a02 */ /* 0x000fe40000000f00 */
[----:B------:R-:W-:Y:S01]  /*c3f0*/  @P0 IADD3 R6, R5, R6, RZ ;  /* 0x0000000605060210 */ /* 0x000fe20007ffe0ff */
[----:B------:R-:W-:Y:S01]  /*c400*/  FADD.FTZ R0, -R102, R107 ;  /* 0x0000006b66007221 */ /* 0x000fe20000010100 */
[----:B------:R-:W-:Y:S01]  /*c410*/  @P0 SHF.L.U32 R5, R4, 0x6, RZ ;  /* 0x0000000604050819 */ /* 0x000fe200000006ff */
[----:B---3--:R-:W-:Y:S01]  /*c420*/  FMUL.FTZ R19, R100, R127 ;  /* 0x0000007f64137220 */ /* 0x008fe20000410000 */
[----:B------:R-:W-:Y:S01]  /*c430*/  @P0 SHF.L.U64.HI R4, R4, 0x6, R6 ;  /* 0x0000000604040819 */ /* 0x000fe20000010206 */
[----:B------:R-:W-:Y:S01]  /*c440*/  FMUL.FTZ R0, R0, c[0x0][0x2d0] ;  /* 0x0000b40000007a20 */ /* 0x000fe20000410000 */
[----:B------:R-:W-:Y:S01]  /*c450*/  @P0 LEA R6, P6, R7, R5, 0x5 ;  /* 0x0000000507060211 */ /* 0x000fe200078c28ff */
[----:B------:R-:W-:Y:S01]  /*c460*/  FFMA.FTZ R107, R234, c[0x0][0x2d0], -R176 ;  /* 0x0000b400ea6b7a23 */ /* 0x000fe200000108b0 */
[----:B------:R-:W-:Y:S02]  /*c470*/  @P0 IADD3 R8, P2, R5, R16, RZ ;  /* 0x0000001005080210 */ /* 0x000fe40007f5e0ff */
[----:B------:R-:W-:Y:S01]  /*c480*/  @P0 LEA.HI.X R2, R7, R4, R2, 0x5, P6 ;  /* 0x0000000407020211 */ /* 0x000fe200030f2c02 */
[----:B------:R-:W1:Y:S01]  /*c490*/  MUFU.EX2 R0, R0 ;  /* 0x0000000000007308 */ /* 0x000e620000000800 */
[C---:B------:R-:W-:Y:S02]  /*c4a0*/  @P0 IADD3 R7, P6, R5.reuse, R22, RZ ;  /* 0x0000001605070210 */ /* 0x040fe40007fde0ff */
[----:B------:R-:W-:Y:S02]  /*c4b0*/  @P0 IADD3 R5, P1, R5, R17, RZ ;  /* 0x0000001105050210 */ /* 0x000fe40007f3e0ff */
[C---:B------:R-:W-:Y:S02]  /*c4c0*/  @P0 IADD3.X R11, R4.reuse, R21, RZ, P6, !PT ;  /* 0x00000015040b0210 */ /* 0x040fe400037fe4ff */
[C---:B------:R-:W-:Y:S02]  /*c4d0*/  @P0 LEA R14, P6, R7.reuse, c[0x0][0x1c8], 0x1 ;  /* 0x00007200070e0a11 */ /* 0x040fe400078c08ff */
[----:B------:R-:W-:Y:S02]  /*c4e0*/  @P0 IADD3.X R13, R4, R9, RZ, P2, !PT ;  /* 0x00000009040d0210 */ /* 0x000fe400017fe4ff */
[----:B------:R-:W-:Y:S02]  /*c4f0*/  @P0 LEA.HI.X R15, R7, c[0x0][0x1cc], R11, 0x1, P6 ;  /* 0x00007300070f0a11 */ /* 0x000fe400030f0c0b */
[----:B------:R-:W-:Y:S02]  /*c500*/  @P0 LEA R12, P2, R8, c[0x0][0x1c8], 0x1 ;  /* 0x00007200080c0a11 */ /* 0x000fe400078408ff */
[----:B------:R-:W-:Y:S01]  /*c510*/  @P0 IADD3.X R4, R4, R18, RZ, P1, !PT ;  /* 0x0000001204040210 */ /* 0x000fe20000ffe4ff */
[----:B------:R2:W-:Y:S01]  /*c520*/  @P0 LDGSTS.E.BYPASS.LTC128B.128 [R203+0x3100], [R14.64], !P5 ;  /* 0x031000000ecb0fae */ /* 0x0005e2000e901d46 */
[C---:B------:R-:W-:Y:S02]  /*c530*/  @P0 LEA R10, P1, R5.reuse, c[0x0][0x1c8], 0x1 ;  /* 0x00007200050a0a11 */ /* 0x040fe400078208ff */
[----:B------:R-:W-:Y:S02]  /*c540*/  @P0 LEA.HI.X R13, R8, c[0x0][0x1cc], R13, 0x1, P2 ;  /* 0x00007300080d0a11 */ /* 0x000fe400010f0c0d */
[----:B------:R-:W-:Y:S01]  /*c550*/  @P0 LEA.HI.X R11, R5, c[0x0][0x1cc], R4, 0x1, P1 ;  /* 0x00007300050b0a11 */ /* 0x000fe200008f0c04 */
[--C-:B------:R-:W-:Y:S01]  /*c560*/  FFMA.FTZ R4, R188, c[0x0][0x2d0], -R177.reuse ;  /* 0x0000b400bc047a23 */ /* 0x100fe200000108b1 */
[C---:B------:R-:W-:Y:S01]  /*c570*/  @P0 IADD3 R7, P2, R6.reuse, R22, RZ ;  /* 0x0000001606070210 */ /* 0x040fe20007f5e0ff */
[----:B------:R3:W-:Y:S01]  /*c580*/  @P0 LDGSTS.E.BYPASS.LTC128B.128 [R203+0x4100], [R12.64], !P4 ;  /* 0x041000000ccb0fae */ /* 0x0007e2000e101d46 */
[C---:B------:R-:W-:Y:S01]  /*c590*/  @P0 IADD3 R16, P6, R6.reuse, R16, RZ ;  /* 0x0000001006100210 */ /* 0x040fe20007fde0ff */
[----:B------:R4:W5:Y:S01]  /*c5a0*/  MUFU.EX2 R250, R4 ;  /* 0x0000000400fa7308 */ /* 0x0009620000000800 */
[----:B------:R-:W-:Y:S01]  /*c5b0*/  @P0 IADD3 R5, P1, R6, R17, RZ ;  /* 0x0000001106050210 */ /* 0x000fe20007f3e0ff */
[----:B-1----:R-:W-:Y:S01]  /*c5c0*/  FMUL.FTZ R31, R0, R139 ;  /* 0x0000008b001f7220 */ /* 0x002fe20000410000 */
[----:B------:R-:W-:Y:S01]  /*c5d0*/  @P0 IADD3.X R17, R2, R9, RZ, P6, !PT ;  /* 0x0000000902110210 */ /* 0x000fe200037fe4ff */
[----:B------:R-:W-:Y:S01]  /*c5e0*/  FMUL.FTZ R26, R0, R134 ;  /* 0x00000086001a7220 */ /* 0x000fe20000410000 */
[C---:B------:R-:W-:Y:S01]  /*c5f0*/  @P0 LEA R8, P6, R7.reuse, c[0x0][0x1c8], 0x1 ;  /* 0x0000720007080a11 */ /* 0x040fe200078c08ff */
[----:B------:R1:W-:Y:S01]  /*c600*/  @P0 LDGSTS.E.BYPASS.LTC128B.128 [R203+0x5100], [R10.64], !P3 ;  /* 0x051000000acb0fae */ /* 0x0003e2000d901d46 */
[----:B------:R-:W-:Y:S01]  /*c610*/  @P0 IADD3.X R18, R2, R18, RZ, P1, !PT ;  /* 0x0000001202120210 */ /* 0x000fe20000ffe4ff */
[----:B------:R-:W-:Y:S01]  /*c620*/  FMUL.FTZ R27, R0, R135 ;  /* 0x00000087001b7220 */ /* 0x000fe20000410000 */
[----:B------:R-:W-:Y:S01]  /*c630*/  @P0 IADD3.X R2, R2, R21, RZ, P2, !PT ;  /* 0x0000001502020210 */ /* 0x000fe200017fe4ff */
[----:B------:R-:W-:Y:S01]  /*c640*/  FMUL.FTZ R30, R0, R138 ;  /* 0x0000008a001e7220 */ /* 0x000fe20000410000 */
[----:B------:R-:W-:Y:S01]  /*c650*/  @P0 LEA R6, P2, R16, c[0x0][0x1c8], 0x1 ;  /* 0x0000720010060a11 */ /* 0x000fe200078408ff */
[----:B------:R-:W-:Y:S01]  /*c660*/  FMUL.FTZ R43, R0, R151 ;  /* 0x00000097002b7220 */ /* 0x000fe20000410000 */
[----:B------:R-:W-:Y:S01]  /*c670*/  @P0 LEA.HI.X R9, R7, c[0x0][0x1cc], R2, 0x1, P6 ;  /* 0x0000730007090a11 */ /* 0x000fe200030f0c02 */
[----:B------:R-:W-:Y:S01]  /*c680*/  FFMA.FTZ R2, R183, c[0x0][0x2d0], -R177 ;  /* 0x0000b400b7027a23 */ /* 0x000fe200000108b1 */
[----:B------:R-:W-:Y:S01]  /*c690*/  @P0 LEA.HI.X R7, R16, c[0x0][0x1cc], R17, 0x1, P2 ;  /* 0x0000730010070a11 */ /* 0x000fe200010f0c11 */
[C---:B------:R-:W-:Y:S01]  /*c6a0*/  FMUL.FTZ R16, R101.reuse, R124 ;  /* 0x0000007c65107220 */ /* 0x040fe20000410000 */
[----:B------:R-:W-:Y:S01]  /*c6b0*/  MOV R183, R20 ;  /* 0x0000001400b77202 */ /* 0x000fe20000000f00 */
[----:B------:R5:W-:Y:S01]  /*c6c0*/  @P0 LDGSTS.E.BYPASS.LTC128B.128 [R203+0x3900], [R8.64], !P5 ;  /* 0x0390000008cb0fae */ /* 0x000be2000e901d46 */
[----:B------:R5:W5:Y:S01]  /*c6d0*/  MUFU.EX2 R251, R2 ;  /* 0x0000000200fb7308 */ /* 0x000b620000000800 */
[C---:B--2---:R-:W-:Y:S01]  /*c6e0*/  FMUL.FTZ R14, R0.reuse, R122 ;  /* 0x0000007a000e7220 */ /* 0x044fe20000410000 */
[----:B------:R-:W-:Y:S01]  /*c6f0*/  MOV R139, R241 ;  /* 0x000000f1008b7202 */ /* 0x000fe20000000f00 */
[----:B------:R-:W-:Y:S01]  /*c700*/  FMUL.FTZ R15, R0, R123 ;  /* 0x0000007b000f7220 */ /* 0x000fe20000410000 */
[----:B------:R-:W-:Y:S01]  /*c710*/  MOV R138, R240 ;  /* 0x000000f0008a7202 */ /* 0x000fe20000000f00 */
[----:B------:R-:W-:Y:S01]  /*c720*/  FMUL.FTZ R17, R101, R125 ;  /* 0x0000007d65117220 */ /* 0x000fe20000410000 */
[----:B----4-:R-:W-:Y:S01]  /*c730*/  @P0 LEA R4, P1, R5, c[0x0][0x1c8], 0x1 ;  /* 0x0000720005040a11 */ /* 0x010fe200078208ff */
[----:B------:R2:W-:Y:S01]  /*c740*/  @P0 LDGSTS.E.BYPASS.LTC128B.128 [R203+0x4900], [R6.64], !P4 ;  /* 0x0490000006cb0fae */ /* 0x0005e2000e101d46 */
[C---:B---3--:R-:W-:Y:S01]  /*c750*/  FMUL.FTZ R12, R3.reuse, R120 ;  /* 0x00000078030c7220 */ /* 0x048fe20000410000 */
[----:B------:R-:W-:Y:S01]  /*c760*/  MOV R135, R42 ;  /* 0x0000002a00877202 */ /* 0x000fe20000000f00 */
[----:B------:R-:W-:Y:S01]  /*c770*/  FMUL.FTZ R13, R3, R121 ;  /* 0x00000079030d7220 */ /* 0x000fe20000410000 */
[----:B------:R-:W-:Y:S01]  /*c780*/  @P0 LEA.HI.X R5, R5, c[0x0][0x1cc], R18, 0x1, P1 ;  /* 0x0000730005050a11 */ /* 0x000fe200008f0c12 */
[----:B------:R-:W-:Y:S01]  /*c790*/  FMUL.FTZ R18, R100, R126 ;  /* 0x0000007e64127220 */ /* 0x000fe20000410000 */
[----:B------:R3:W-:Y:S01]  /*c7a0*/  MUFU.EX2 R241, R106 ;  /* 0x0000006a00f17308 */ /* 0x0007e20000000800 */
[C---:B-1----:R-:W-:Y:S01]  /*c7b0*/  FMUL.FTZ R11, R0.reuse, R119 ;  /* 0x00000077000b7220 */ /* 0x042fe20000410000 */
[----:B------:R-:W-:Y:S01]  /*c7c0*/  MOV R134, R44 ;  /* 0x0000002c00867202 */ /* 0x000fe20000000f00 */
[----:B------:R1:W-:Y:S01]  /*c7d0*/  @P0 LDGSTS.E.BYPASS.LTC128B.128 [R203+0x5900], [R4.64], !P3 ;  /* 0x0590000004cb0fae */ /* 0x0003e2000d901d46 */
[C---:B------:R-:W-:Y:S01]  /*c7e0*/  FMUL.FTZ R46, R0.reuse, R154 ;  /* 0x0000009a002e7220 */ /* 0x040fe20000410000 */
[----:B------:R-:W-:Y:S01]  /*c7f0*/  MOV R188, R57 ;  /* 0x0000003900bc7202 */ /* 0x000fe20000000f00 */
[C---:B------:R-:W-:Y:S02]  /*c800*/  FMUL.FTZ R47, R0.reuse, R155 ;  /* 0x0000009b002f7220 */ /* 0x040fe40000410000 */
[C---:B------:R-:W-:Y:S02]  /*c810*/  FMUL.FTZ R57, R3.reuse, R165 ;  /* 0x000000a503397220 */ /* 0x040fe40000410000 */
[----:B------:R-:W-:Y:S01]  /*c820*/  FMUL.FTZ R58, R0, R166 ;  /* 0x000000a6003a7220 */ /* 0x000fe20000410000 */
[----:B------:R-:W4:Y:S01]  /*c830*/  LDSM.16.MT88.4 R20, [R205] ;  /* 0x00000000cd14783b */ /* 0x000f220000004200 */
[----:B-----5:R-:W-:Y:S02]  /*c840*/  FMUL.FTZ R2, R102, c[0x0][0x2d0] ;  /* 0x0000b40066027a20 */ /* 0x020fe40000410000 */
[----:B------:R-:W-:Y:S01]  /*c850*/  FMUL.FTZ R8, R3, R116 ;  /* 0x0000007403087220 */ /* 0x000fe20000410000 */
[----:B------:R-:W-:Y:S01]  /*c860*/  F2FP.PACK_AB R116, R250, R180 ;  /* 0x000000b4fa74723e */ /* 0x000fe200000000ff */
[----:B------:R-:W-:Y:S01]  /*c870*/  FFMA.FTZ R10, R189, c[0x0][0x2d0], -R2 ;  /* 0x0000b400bd0a7a23 */ /* 0x000fe20000010802 */
[----:B------:R-:W-:Y:S01]  /*c880*/  MOV R189, R56 ;  /* 0x0000003800bd7202 */ /* 0x000fe20000000f00 */
[----:B------:R-:W-:Y:S01]  /*c890*/  FMUL.FTZ R9, R3, R117 ;  /* 0x0000007503097220 */ /* 0x000fe20000410000 */
[----:B------:R-:W5:Y:S01]  /*c8a0*/  LDSM.16.MT88.4 R36, [R206] ;  /* 0x00000000ce24783b */ /* 0x000f620000004200 */
[----:B------:R4:W-:Y:S01]  /*c8b0*/  MUFU.EX2 R178, R10 ;  /* 0x0000000a00b27308 */ /* 0x0009e20000000800 */
[C---:B--2---:R-:W-:Y:S01]  /*c8c0*/  FMUL.FTZ R6, R100.reuse, R114 ;  /* 0x0000007264067220 */ /* 0x044fe20000410000 */
[----:B------:R-:W-:Y:S01]  /*c8d0*/  F2FP.PACK_AB R114, R45, R42 ;  /* 0x0000002a2d72723e */ /* 0x000fe200000000ff */
[----:B------:R-:W-:Y:S02]  /*c8e0*/  FMUL.FTZ R7, R100, R115 ;  /* 0x0000007364077220 */ /* 0x000fe40000410000 */
[----:B---3--:R-:W-:Y:S02]  /*c8f0*/  FFMA.FTZ R106, R199, c[0x0][0x2d0], -R177 ;  /* 0x0000b400c76a7a23 */ /* 0x008fe400000108b1 */
[----:B------:R-:W2:Y:S01]  /*c900*/  LDSM.16.MT88.4 R52, [R205+0x1000] ;  /* 0x00100000cd34783b */ /* 0x000ea20000004200 */
[----:B------:R-:W-:Y:S02]  /*c910*/  FFMA.FTZ R56, R198, c[0x0][0x2d0], -R176 ;  /* 0x0000b400c6387a23 */ /* 0x000fe400000108b0 */
[--C-:B-1----:R-:W-:Y:S01]  /*c920*/  FFMA.FTZ R4, R190, c[0x0][0x2d0], -R2.reuse ;  /* 0x0000b400be047a23 */ /* 0x102fe20000010802 */
[----:B------:R-:W-:Y:S01]  /*c930*/  MOV R190, R24 ;  /* 0x0000001800be7202 */ /* 0x000fe20000000f00 */
[----:B------:R-:W-:Y:S01]  /*c940*/  FMUL.FTZ R5, R101, R113 ;  /* 0x0000007165057220 */ /* 0x000fe20000410000 */
[----:B------:R-:W-:Y:S01]  /*c950*/  F2FP.PACK_AB R113, R182, R181 ;  /* 0x000000b5b671723e */ /* 0x000fe200000000ff */
[----:B------:R-:W1:Y:S01]  /*c960*/  MUFU.EX2 R179, R4 ;  /* 0x0000000400b37308 */ /* 0x000e620000000800 */
[----:B------:R-:W-:Y:S01]  /*c970*/  F2FP.PACK_AB R115, R44, R190 ;  /* 0x000000be2c73723e */ /* 0x000fe200000000ff */
[----:B------:R-:W-:Y:S01]  /*c980*/  FMUL.FTZ R24, R3, R132 ;  /* 0x0000008403187220 */ /* 0x000fe20000410000 */
[----:B------:R-:W-:Y:S01]  /*c990*/  MOV R203, R239 ;  /* 0x000000ef00cb7202 */ /* 0x000fe20000000f00 */
[----:B------:R-:W-:Y:S01]  /*c9a0*/  FMUL.FTZ R42, R0, R150 ;  /* 0x00000096002a7220 */ /* 0x000fe20000410000 */
[----:B------:R-:W-:Y:S01]  /*c9b0*/  MOV R132, R48 ;  /* 0x0000003000847202 */ /* 0x000fe20000000f00 */
[--C-:B------:R-:W-:Y:S01]  /*c9c0*/  FFMA.FTZ R44, R191, c[0x0][0x2d0], -R111.reuse ;  /* 0x0000b400bf2c7a23 */ /* 0x100fe2000001086f */
[----:B------:R-:W3:Y:S01]  /*c9d0*/  LDSM.16.MT88.4 R120, [R206+0x1000] ;  /* 0x00100000ce78783b */ /* 0x000ee20000004200 */
[--C-:B------:R-:W-:Y:S02]  /*c9e0*/  FFMA.FTZ R48, R192, c[0x0][0x2d0], -R111.reuse ;  /* 0x0000b400c0307a23 */ /* 0x100fe4000001086f */
[C---:B----4-:R-:W-:Y:S01]  /*c9f0*/  FMUL.FTZ R10, R0.reuse, R118 ;  /* 0x00000076000a7220 */ /* 0x050fe20000410000 */
[----:B------:R-:W-:Y:S01]  /*ca00*/  F2FP.PACK_AB R118, R251, R252 ;  /* 0x000000fcfb76723e */ /* 0x000fe200000000ff */
[----:B------:R4:W-:Y:S01]  /*ca10*/  MUFU.EX2 R247, R44 ;  /* 0x0000002c00f77308 */ /* 0x0009e20000000800 */
[----:B------:R-:W-:Y:S02]  /*ca20*/  FMUL.FTZ R45, R3, R153 ;  /* 0x00000099032d7220 */ /* 0x000fe40000410000 */
[----:B------:R-:W2:Y:S01]  /*ca30*/  LDSM.16.MT88.4 R124, [R205+0x2000] ;  /* 0x00200000cd7c783b */ /* 0x000ea20000004200 */
[C---:B------:R-:W-:Y:S02]  /*ca40*/  FMUL.FTZ R59, R0.reuse, R167 ;  /* 0x000000a7003b7220 */ /* 0x040fe40000410000 */
[C---:B------:R-:W-:Y:S02]  /*ca50*/  FMUL.FTZ R62, R0.reuse, R170 ;  /* 0x000000aa003e7220 */ /* 0x040fe40000410000 */
[C---:B------:R-:W-:Y:S02]  /*ca60*/  FMUL.FTZ R63, R0.reuse, R171 ;  /* 0x000000ab003f7220 */ /* 0x040fe40000410000 */
[----:B------:R5:W-:Y:S01]  /*ca70*/  MUFU.EX2 R246, R48 ;  /* 0x0000003000f67308 */ /* 0x000be20000000800 */
[C---:B------:R-:W-:Y:S01]  /*ca80*/  FMUL.FTZ R74, R0.reuse, R74 ;  /* 0x0000004a004a7220 */ /* 0x040fe20000410000 */
[----:B-1----:R-:W-:Y:S01]  /*ca90*/  F2FP.PACK_AB R117, R179, R178 ;  /* 0x000000b2b375723e */ /* 0x002fe200000000ff */
[--C-:B------:R-:W-:Y:S01]  /*caa0*/  FFMA.FTZ R4, R187, c[0x0][0x2d0], -R2.reuse ;  /* 0x0000b400bb047a23 */ /* 0x100fe20000010802 */
[----:B------:R-:W-:Y:S01]  /*cab0*/  MOV R187, R244 ;  /* 0x000000f400bb7202 */ /* 0x000fe20000000f00 */
[C---:B------:R-:W-:Y:S01]  /*cac0*/  FMUL.FTZ R75, R0.reuse, R75 ;  /* 0x0000004b004b7220 */ /* 0x040fe20000410000 */
[----:B------:R-:W0:Y:S01]  /*cad0*/  LDGDEPBAR ;  /* 0x00000000000079af */ /* 0x000e220000000000 */
[C---:B------:R-:W-:Y:S02]  /*cae0*/  FMUL.FTZ R78, R0.reuse, R78 ;  /* 0x0000004e004e7220 */ /* 0x040fe40000410000 */
[C---:B------:R-:W-:Y:S01]  /*caf0*/  FMUL.FTZ R79, R0.reuse, R79 ;  /* 0x0000004f004f7220 */ /* 0x040fe20000410000 */
[----:B------:R1:W-:Y:S01]  /*cb00*/  MUFU.EX2 R224, R4 ;  /* 0x0000000400e07308 */ /* 0x0003e20000000800 */
[C---:B------:R-:W-:Y:S02]  /*cb10*/  FMUL.FTZ R90, R0.reuse, R90 ;  /* 0x0000005a005a7220 */ /* 0x040fe40000410000 */
[C---:B------:R-:W-:Y:S02]  /*cb20*/  FMUL.FTZ R91, R0.reuse, R91 ;  /* 0x0000005b005b7220 */ /* 0x040fe40000410000 */
[----:B----4-:R-:W-:Y:S02]  /*cb30*/  FMUL.FTZ R44, R3, R152 ;  /* 0x00000098032c7220 */ /* 0x010fe40000410000 */
[C---:B------:R-:W-:Y:S02]  /*cb40*/  FMUL.FTZ R94, R0.reuse, R94 ;  /* 0x0000005e005e7220 */ /* 0x040fe40000410000 */
[----:B------:R-:W-:Y:S01]  /*cb50*/  FMUL.FTZ R95, R0, R95 ;  /* 0x0000005f005f7220 */ /* 0x000fe20000410000 */
[----:B------:R4:W-:Y:S01]  /*cb60*/  MUFU.EX2 R244, R56 ;  /* 0x0000003800f47308 */ /* 0x0009e20000000800 */
[--C-:B------:R-:W-:Y:S02]  /*cb70*/  FFMA.FTZ R108, R108, c[0x0][0x2d0], -R2.reuse ;  /* 0x0000b4006c6c7a23 */ /* 0x100fe40000010802 */
[----:B-----5:R-:W-:Y:S02]  /*cb80*/  FMUL.FTZ R48, R101, R156 ;  /* 0x0000009c65307220 */ /* 0x020fe40000410000 */
[----:B------:R-:W-:Y:S01]  /*cb90*/  LDSM.16.MT88.4 R156, [R205+0x1c00] ;  /* 0x001c0000cd9c783b */ /* 0x000fe20000004200 */
[--C-:B-1----:R-:W-:Y:S01]  /*cba0*/  FFMA.FTZ R4, R186, c[0x0][0x2d0], -R2.reuse ;  /* 0x0000b400ba047a23 */ /* 0x102fe20000010802 */
[----:B------:R-:W-:Y:S03]  /*cbb0*/  MOV R186, R243 ;  /* 0x000000f300ba7202 */ /* 0x000fe60000000f00 */
[----:B------:R1:W5:Y:S01]  /*cbc0*/  MUFU.EX2 R225, R4 ;  /* 0x0000000400e17308 */ /* 0x0003620000000800 */
[----:B----4-:R-:W-:Y:S02]  /*cbd0*/  FMUL.FTZ R56, R3, R164 ;  /* 0x000000a403387220 */ /* 0x010fe40000410000 */
[----:B-1----:R-:W-:Y:S01]  /*cbe0*/  FMUL.FTZ R4, R101, R112 ;  /* 0x0000007065047220 */ /* 0x002fe20000410000 */
[----:B------:R-:W-:Y:S02]  /*cbf0*/  F2FP.PACK_AB R112, R183, R240 ;  /* 0x000000f0b770723e */ /* 0x000fe400000000ff */
[----:B-----5:R-:W-:Y:S04]  /*cc00*/  F2FP.PACK_AB R119, R225, R224 ;  /* 0x000000e0e177723e */ /* 0x020fe800000000ff */
[----:B------:R1:W4:Y:S01]  /*cc10*/  MUFU.EX2 R240, R106 ;  /* 0x0000006a00f07308 */ /* 0x0003220000000800 */
[-C--:B------:R-:W-:Y:S08]  /*cc20*/  HMMA.16816.F32 R4, R112, R20.reuse, R4 ;  /* 0x000000147004723c */ /* 0x080ff00000001804 */
[C---:B------:R-:W-:Y:S07]  /*cc30*/  HMMA.16816.F32 R8, R116.reuse, R20, R8 ;  /* 0x000000147408723c */ /* 0x040fee0000001808 */
[C---:B------:R-:W-:Y:S01]  /*cc40*/  FMUL.FTZ R20, R101.reuse, R128 ;  /* 0x0000008065147220 */ /* 0x040fe20000410000 */
[-C--:B------:R-:W-:Y:S04]  /*cc50*/  HMMA.16816.F32 R12, R116, R22.reuse, R12 ;  /* 0x00000016740c723c */ /* 0x080fe8000000180c */
[----:B------:R-:W-:Y:S02]  /*cc60*/  FMUL.FTZ R21, R101, R129 ;  /* 0x0000008165157220 */ /* 0x000fe40000410000 */
[--C-:B-1----:R-:W-:Y:S02]  /*cc70*/  FFMA.FTZ R106, R201, c[0x0][0x2d0], -R2.reuse ;  /* 0x0000b400c96a7a23 */ /* 0x102fe40000010802 */
[C---:B------:R-:W-:Y:S02]  /*cc80*/  HMMA.16816.F32 R16, R112.reuse, R22, R16 ;  /* 0x000000167010723c */ /* 0x040fe40000001810 */
[----:B------:R1:W-:Y:S05]  /*cc90*/  MUFU.EX2 R198, R106 ;  /* 0x0000006a00c67308 */ /* 0x0003ea0000000800 */
[C---:B------:R-:W-:Y:S02]  /*cca0*/  FMUL.FTZ R22, R100.reuse, R130 ;  /* 0x0000008264167220 */ /* 0x040fe40000410000 */
[C---:B------:R-:W-:Y:S02]  /*ccb0*/  FMUL.FTZ R23, R100.reuse, R131 ;  /* 0x0000008364177220 */ /* 0x040fe40000410000 */
[----:B------:R-:W-:Y:S05]  /*ccc0*/  LDSM.16.MT88.4 R128, [R206+0x400] ;  /* 0x00040000ce80783b */ /* 0x000fea0000004200 */
[-C--:B------:R-:W-:Y:S08]  /*ccd0*/  HMMA.16816.F32 R20, R112, R36.reuse, R20 ;  /* 0x000000247014723c */ /* 0x080ff00000001814 */
[C---:B------:R-:W-:Y:S04]  /*cce0*/  HMMA.16816.F32 R24, R116.reuse, R36, R24 ;  /* 0x000000247418723c */ /* 0x040fe80000001818 */
[----:B-1----:R-:W-:Y:S03]  /*ccf0*/  FFMA.FTZ R106, R221, c[0x0][0x2d0], -R2 ;  /* 0x0000b400dd6a7a23 */ /* 0x002fe60000010802 */
[----:B------:R-:W-:Y:S01]  /*cd00*/  FFMA.FTZ R36, R193, c[0x0][0x2d0], -R111 ;  /* 0x0000b400c1247a23 */ /* 0x000fe2000001086f */
[-C--:B------:R-:W-:Y:S03]  /*cd10*/  HMMA.16816.F32 R28, R116, R38.reuse, R28 ;  /* 0x00000026741c723c */ /* 0x080fe6000000181c */
[----:B------:R1:W-:Y:S01]  /*cd20*/  MUFU.EX2 R249, R36 ;  /* 0x0000002400f97308 */ /* 0x0003e20000000800 */
[C---:B------:R-:W-:Y:S01]  /*cd30*/  FMUL.FTZ R37, R101.reuse, R145 ;  /* 0x0000009165257220 */ /* 0x040fe20000410000 */
[----:B------:R-:W-:Y:S02]  /*cd40*/  MOV R193, R238 ;  /* 0x000000ee00c17202 */ /* 0x000fe40000000f00 */
[----:B------:R-:W-:Y:S01]  /*cd50*/  MOV R145, R236 ;  /* 0x000000ec00917202 */ /* 0x000fe20000000f00 */
[C---:B------:R-:W-:Y:S07]  /*cd60*/  HMMA.16816.F32 R32, R112.reuse, R38, R32 ;  /* 0x000000267020723c */ /* 0x040fee0000001820 */
[C---:B------:R-:W-:Y:S01]  /*cd70*/  FMUL.FTZ R39, R100.reuse, R147 ;  /* 0x0000009364277220 */ /* 0x040fe20000410000 */
[----:B------:R-:W-:Y:S01]  /*cd80*/  MOV R147, R248 ;  /* 0x000000f800937202 */ /* 0x000fe20000000f00 */
[----:B------:R-:W-:Y:S01]  /*cd90*/  FMUL.FTZ R38, R100, R146 ;  /* 0x0000009264267220 */ /* 0x000fe20000410000 */
[----:B------:R5:W-:Y:S02]  /*cda0*/  MUFU.EX2 R248, R40 ;  /* 0x0000002800f87308 */ /* 0x000be40000000800 */
[----:B------:R-:W-:Y:S01]  /*cdb0*/  MOV R146, R64 ;  /* 0x0000004000927202 */ /* 0x000fe20000000f00 */
[--C-:B------:R-:W-:Y:S02]  /*cdc0*/  FFMA.FTZ R64, R196, c[0x0][0x2d0], -R176.reuse ;  /* 0x0000b400c4407a23 */ /* 0x100fe400000108b0 */
[----:B-1----:R-:W-:Y:S05]  /*cdd0*/  FMUL.FTZ R36, R101, R144 ;  /* 0x0000009065247220 */ /* 0x002fea0000410000 */
[----:B------:R1:W-:Y:S01]  /*cde0*/  MUFU.EX2 R242, R64 ;  /* 0x0000004000f27308 */ /* 0x0003e20000000800 */
[----:B------:R-:W-:Y:S01]  /*cdf0*/  MOV R144, R237 ;  /* 0x000000ed00907202 */ /* 0x000fe20000000f00 */
[-C--:B--2---:R-:W-:Y:S03]  /*ce00*/  HMMA.16816.F32 R36, R112, R52.reuse, R36 ;  /* 0x000000347024723c */ /* 0x084fe60000001824 */
[----:B-----5:R-:W-:Y:S01]  /*ce10*/  FMUL.FTZ R40, R3, R148 ;  /* 0x0000009403287220 */ /* 0x020fe20000410000 */
[----:B------:R-:W-:Y:S01]  /*ce20*/  MOV R148, R60 ;  /* 0x0000003c00947202 */ /* 0x000fe20000000f00 */
[--C-:B------:R-:W-:Y:S05]  /*ce30*/  FFMA.FTZ R60, R195, c[0x0][0x2d0], -R176.reuse ;  /* 0x0000b400c33c7a23 */ /* 0x100fea00000108b0 */
[C---:B------:R-:W-:Y:S01]  /*ce40*/  HMMA.16816.F32 R40, R116.reuse, R52, R40 ;  /* 0x000000347428723c */ /* 0x040fe20000001828 */
[----:B------:R2:W-:Y:S03]  /*ce50*/  MUFU.EX2 R243, R60 ;  /* 0x0000003c00f37308 */ /* 0x0005e60000000800 */
[----:B-1----:R-:W-:Y:S02]  /*ce60*/  FMUL.FTZ R64, R101, R172 ;  /* 0x000000ac65407220 */ /* 0x002fe40000410000 */
[----:B------:R-:W-:Y:S01]  /*ce70*/  LDSM.16.MT88.4 R172, [R206+0x1c00] ;  /* 0x001c0000ceac783b */ /* 0x000fe20000004200 */
[----:B------:R-:W-:Y:S01]  /*ce80*/  FFMA.FTZ R52, R197, c[0x0][0x2d0], -R176 ;  /* 0x0000b400c5347a23 */ /* 0x000fe200000108b0 */
[-C--:B------:R-:W-:Y:S03]  /*ce90*/  HMMA.16816.F32 R44, R116, R54.reuse, R44 ;  /* 0x00000036742c723c */ /* 0x080fe6000000182c */
[----:B------:R1:W5:Y:S01]  /*cea0*/  MUFU.EX2 R197, R106 ;  /* 0x0000006a00c57308 */ /* 0x0003620000000800 */
[----:B------:R-:W-:Y:S04]  /*ceb0*/  FMUL.FTZ R53, R101, R161 ;  /* 0x000000a165357220 */ /* 0x000fe80000410000 */
[C---:B------:R-:W-:Y:S05]  /*cec0*/  HMMA.16816.F32 R48, R112.reuse, R54, R48 ;  /* 0x000000367030723c */ /* 0x040fea0000001830 */
[----:B------:R3:W-:Y:S02]  /*ced0*/  MUFU.EX2 R245, R52 ;  /* 0x0000003400f57308 */ /* 0x0007e40000000800 */
[C---:B------:R-:W-:Y:S02]  /*cee0*/  FMUL.FTZ R54, R100.reuse, R162 ;  /* 0x000000a264367220 */ /* 0x040fe40000410000 */
[----:B------:R-:W-:Y:S03]  /*cef0*/  FMUL.FTZ R55, R100, R163 ;  /* 0x000000a364377220 */ /* 0x000fe60000410000 */
[----:B--2---:R-:W-:Y:S02]  /*cf00*/  FMUL.FTZ R60, R3, R168 ;  /* 0x000000a8033c7220 */ /* 0x004fe40000410000 */
[--C-:B-1----:R-:W-:Y:S04]  /*cf10*/  FFMA.FTZ R106, R223, c[0x0][0x2d0], -R177.reuse ;  /* 0x0000b400df6a7a23 */ /* 0x102fe800000108b1 */
[----:B------:R1:W-:Y:S01]  /*cf20*/  MUFU.EX2 R239, R106 ;  /* 0x0000006a00ef7308 */ /* 0x0003e20000000800 */
[----:B---3--:R-:W-:Y:S07]  /*cf30*/  FMUL.FTZ R52, R101, R160 ;  /* 0x000000a065347220 */ /* 0x008fee0000410000 */
[-C--:B------:R-:W-:Y:S08]  /*cf40*/  HMMA.16816.F32 R52, R112, R120.reuse, R52 ;  /* 0x000000787034723c */ /* 0x080ff00000001834 */
[C---:B------:R-:W-:Y:S04]  /*cf50*/  HMMA.16816.F32 R56, R116.reuse, R120, R56 ;  /* 0x000000787438723c */ /* 0x040fe80000001838 */
[----:B-1----:R-:W-:Y:S04]  /*cf60*/  FFMA.FTZ R106, R222, c[0x0][0x2d0], -R177 ;  /* 0x0000b400de6a7a23 */ /* 0x002fe800000108b1 */
[-C--:B------:R-:W-:Y:S01]  /*cf70*/  HMMA.16816.F32 R60, R116, R122.reuse, R60 ;  /* 0x0000007a743c723c */ /* 0x080fe2000000183c */
[----:B------:R1:W2:Y:S07]  /*cf80*/  MUFU.EX2 R238, R106 ;  /* 0x0000006a00ee7308 */ /* 0x0002ae0000000800 */
[C---:B------:R-:W-:Y:S01]  /*cf90*/  HMMA.16816.F32 R64, R112.reuse, R122, R64 ;  /* 0x0000007a7040723c */ /* 0x040fe20000001840 */
[----:B------:R-:W3:Y:S07]  /*cfa0*/  LDSM.16.MT88.4 R120, [R206+0x2000] ;  /* 0x00200000ce78783b */ /* 0x000eee0000004200 */
[-C--:B------:R-:W-:Y:S08]  /*cfb0*/  HMMA.16816.F32 R68, R112, R124.reuse, R68 ;  /* 0x0000007c7044723c */ /* 0x080ff00000001844 */
[C---:B------:R-:W-:Y:S04]  /*cfc0*/  HMMA.16816.F32 R72, R116.reuse, R124, R72 ;  /* 0x0000007c7448723c */ /* 0x040fe80000001848 */
[--C-:B-1----:R-:W-:Y:S04]  /*cfd0*/  FFMA.FTZ R106, R226, c[0x0][0x2d0], -R2.reuse ;  /* 0x0000b400e26a7a23 */ /* 0x102fe80000010802 */
[-C--:B------:R-:W-:Y:S01]  /*cfe0*/  HMMA.16816.F32 R76, R116, R126.reuse, R76 ;  /* 0x0000007e744c723c */ /* 0x080fe2000000184c */
[----:B------:R1:W-:Y:S07]  /*cff0*/  MUFU.EX2 R194, R106 ;  /* 0x0000006a00c27308 */ /* 0x0003ee0000000800 */
[C---:B------:R-:W-:Y:S01]  /*d000*/  HMMA.16816.F32 R80, R112.reuse, R126, R80 ;  /* 0x0000007e7050723c */ /* 0x040fe20000001850 */
[----:B------:R-:W2:Y:S07]  /*d010*/  LDSM.16.MT88.4 R124, [R205+0x400] ;  /* 0x00040000cd7c783b */ /* 0x000eae0000004200 */
[-C--:B---3--:R-:W-:Y:S08]  /*d020*/  HMMA.16816.F32 R84, R112, R120.reuse, R84 ;  /* 0x000000787054723c */ /* 0x088ff00000001854 */
[C---:B------:R-:W-:Y:S04]  /*d030*/  HMMA.16816.F32 R88, R116.reuse, R120, R88 ;  /* 0x000000787458723c */ /* 0x040fe80000001858 */
[----:B-1----:R-:W-:Y:S04]  /*d040*/  FFMA.FTZ R106, R227, c[0x0][0x2d0], -R2 ;  /* 0x0000b400e36a7a23 */ /* 0x002fe80000010802 */
[-C--:B------:R-:W-:Y:S01]  /*d050*/  HMMA.16816.F32 R92, R116, R122.reuse, R92 ;  /* 0x0000007a745c723c */ /* 0x080fe2000000185c */
[----:B------:R1:W3:Y:S06]  /*d060*/  MUFU.EX2 R195, R106 ;  /* 0x0000006a00c37308 */ /* 0x0002ec0000000800 */
[----:B----4-:R-:W-:Y:S01]  /*d070*/  F2FP.PACK_AB R116, R240, R241 ;  /* 0x000000f1f074723e */ /* 0x010fe200000000ff */
[----:B------:R-:W-:Y:S01]  /*d080*/  HMMA.16816.F32 R96, R112, R122, R96 ;  /* 0x0000007a7060723c */ /* 0x000fe20000001860 */
[----:B------:R-:W4:Y:S03]  /*d090*/  LDSM.16.MT88.4 R120, [R205+0x1400] ;  /* 0x00140000cd78783b */ /* 0x000f260000004200 */
[----:B-----5:R-:W-:Y:S02]  /*d0a0*/  F2FP.PACK_AB R117, R197, R198 ;  /* 0x000000c6c575723e */ /* 0x020fe400000000ff */
[----:B--2---:R-:W-:Y:S02]  /*d0b0*/  F2FP.PACK_AB R118, R238, R239 ;  /* 0x000000efee76723e */ /* 0x004fe400000000ff */
[----:B------:R-:W-:Y:S04]  /*d0c0*/  F2FP.PACK_AB R112, R248, R249 ;  /* 0x000000f9f870723e */ /* 0x000fe800000000ff */
[----:B------:R-:W-:Y:S02]  /*d0d0*/  F2FP.PACK_AB R114, R246, R247 ;  /* 0x000000f7f672723e */ /* 0x000fe400000000ff */
[----:B------:R-:W-:Y:S02]  /*d0e0*/  F2FP.PACK_AB R113, R244, R245 ;  /* 0x000000f5f471723e */ /* 0x000fe400000000ff */
[----:B------:R-:W-:Y:S01]  /*d0f0*/  F2FP.PACK_AB R115, R242, R243 ;  /* 0x000000f3f273723e */ /* 0x000fe200000000ff */
[--C-:B-1----:R-:W-:Y:S01]  /*d100*/  FFMA.FTZ R106, R232, c[0x0][0x2d0], -R111.reuse ;  /* 0x0000b400e86a7a23 */ /* 0x102fe2000001086f */
[----:B---3--:R-:W-:Y:S03]  /*d110*/  F2FP.PACK_AB R119, R195, R194 ;  /* 0x000000c2c377723e */ /* 0x008fe600000000ff */
[----:B------:R1:W-:Y:S02]  /*d120*/  MUFU.EX2 R237, R106 ;  /* 0x0000006a00ed7308 */ /* 0x0003e40000000800 */
[-C--:B------:R-:W-:Y:S08]  /*d130*/  HMMA.16816.F32 R4, R112, R124.reuse, R4 ;  /* 0x0000007c7004723c */ /* 0x080ff00000001804 */
[C---:B------:R-:W-:Y:S08]  /*d140*/  HMMA.16816.F32 R8, R116.reuse, R124, R8 ;  /* 0x0000007c7408723c */ /* 0x040ff00000001808 */
[-C--:B------:R-:W-:Y:S04]  /*d150*/  HMMA.16816.F32 R12, R116, R126.reuse, R12 ;  /* 0x0000007e740c723c */ /* 0x080fe8000000180c */
[--C-:B-1----:R-:W-:Y:S04]  /*d160*/  FFMA.FTZ R106, R231, c[0x0][0x2d0], -R111.reuse ;  /* 0x0000b400e76a7a23 */ /* 0x102fe8000001086f */
[C---:B------:R-:W-:Y:S01]  /*d170*/  HMMA.16816.F32 R16, R112.reuse, R126, R16 ;  /* 0x0000007e7010723c */ /* 0x040fe20000001810 */
[----:B------:R-:W1:Y:S01]  /*d180*/  LDSM.16.MT88.4 R124, [R206+0x1400] ;  /* 0x00140000ce7c783b */ /* 0x000e620000004200 */
[----:B------:R2:W3:Y:S06]  /*d190*/  MUFU.EX2 R236, R106 ;  /* 0x0000006a00ec7308 */ /* 0x0004ec0000000800 */
[-C--:B------:R-:W-:Y:S08]  /*d1a0*/  HMMA.16816.F32 R20, R112, R128.reuse, R20 ;  /* 0x000000807014723c */ /* 0x080ff00000001814 */
[C---:B------:R-:W-:Y:S08]  /*d1b0*/  HMMA.16816.F32 R24, R116.reuse, R128, R24 ;  /* 0x000000807418723c */ /* 0x040ff00000001818 */
[-C--:B------:R-:W-:Y:S04]  /*d1c0*/  HMMA.16816.F32 R28, R116, R130.reuse, R28 ;  /* 0x00000082741c723c */ /* 0x080fe8000000181c */
[--C-:B--2---:R-:W-:Y:S02]  /*d1d0*/  FFMA.FTZ R106, R233, c[0x0][0x2d0], -R176.reuse ;  /* 0x0000b400e96a7a23 */ /* 0x104fe400000108b0 */
[----:B------:R2:W-:Y:S02]  /*d1e0*/  MUFU.EX2 R233, R107 ;  /* 0x0000006b00e97308 */ /* 0x0005e40000000800 */
[C---:B------:R-:W-:Y:S01]  /*d1f0*/  HMMA.16816.F32 R32, R112.reuse, R130, R32 ;  /* 0x000000827020723c */ /* 0x040fe20000001820 */
[----:B------:R-:W5:Y:S07]  /*d200*/  LDSM.16.MT88.4 R128, [R205+0x2400] ;  /* 0x00240000cd80783b */ /* 0x000f6e0000004200 */
[-C--:B----4-:R-:W-:Y:S01]  /*d210*/  HMMA.16816.F32 R36, R112, R120.reuse, R36 ;  /* 0x000000787024723c */ /* 0x090fe20000001824 */
[----:B------:R4:W1:Y:S07]  /*d220*/  MUFU.EX2 R235, R106 ;  /* 0x0000006a00eb7308 */ /* 0x00086e0000000800 */
[C---:B------:R-:W-:Y:S04]  /*d230*/  HMMA.16816.F32 R40, R116.reuse, R120, R40 ;  /* 0x000000787428723c */ /* 0x040fe80000001828 */
[--C-:B--2---:R-:W-:Y:S04]  /*d240*/  FFMA.FTZ R107, R149, c[0x0][0x2d0], -R176.reuse ;  /* 0x0000b400956b7a23 */ /* 0x104fe800000108b0 */
[-C--:B------:R-:W-:Y:S01]  /*d250*/  HMMA.16816.F32 R44, R116, R122.reuse, R44 ;  /* 0x0000007a742c723c */ /* 0x080fe2000000182c */
[----:B------:R-:W-:Y:S07]  /*d260*/  MUFU.EX2 R231, R107 ;  /* 0x0000006b00e77308 */ /* 0x000fee0000000800 */
[C---:B------:R-:W-:Y:S01]  /*d270*/  HMMA.16816.F32 R48, R112.reuse, R122, R48 ;  /* 0x0000007a7030723c */ /* 0x040fe20000001830 */
[----:B------:R-:W2:Y:S03]  /*d280*/  LDSM.16.MT88.4 R120, [R206+0x2400] ;  /* 0x00240000ce78783b */ /* 0x000ea60000004200 */
[--C-:B----4-:R-:W-:Y:S04]  /*d290*/  FFMA.FTZ R106, R228, c[0x0][0x2d0], -R111.reuse ;  /* 0x0000b400e46a7a23 */ /* 0x110fe8000001086f */
[-C--:B-1----:R-:W-:Y:S01]  /*d2a0*/  HMMA.16816.F32 R52, R112, R124.reuse, R52 ;  /* 0x0000007c7034723c */ /* 0x082fe20000001834 */
[----:B------:R1:W-:Y:S07]  /*d2b0*/  MUFU.EX2 R234, R106 ;  /* 0x0000006a00ea7308 */ /* 0x0003ee0000000800 */
[C---:B------:R-:W-:Y:S08]  /*d2c0*/  HMMA.16816.F32 R56, R116.reuse, R124, R56 ;  /* 0x0000007c7438723c */ /* 0x040ff00000001838 */
[-C--:B------:R-:W-:Y:S08]  /*d2d0*/  HMMA.16816.F32 R60, R116, R126.reuse, R60 ;  /* 0x0000007e743c723c */ /* 0x080ff0000000183c */
[C---:B------:R-:W-:Y:S01]  /*d2e0*/  HMMA.16816.F32 R64, R112.reuse, R126, R64 ;  /* 0x0000007e7040723c */ /* 0x040fe20000001840 */
[----:B------:R-:W4:Y:S03]  /*d2f0*/  LDSM.16.MT88.4 R124, [R205+0x800] ;  /* 0x00080000cd7c783b */ /* 0x000f260000004200 */
[----:B-1----:R-:W-:Y:S04]  /*d300*/  FFMA.FTZ R106, R229, c[0x0][0x2d0], -R111 ;  /* 0x0000b400e56a7a23 */ /* 0x002fe8000001086f */
[-C--:B-----5:R-:W-:Y:S01]  /*d310*/  HMMA.16816.F32 R68, R112, R128.reuse, R68 ;  /* 0x000000807044723c */ /* 0x0a0fe20000001844 */
[----:B------:R1:W5:Y:S07]  /*d320*/  MUFU.EX2 R232, R106 ;  /* 0x0000006a00e87308 */ /* 0x00036e0000000800 */
[C---:B------:R-:W-:Y:S08]  /*d330*/  HMMA.16816.F32 R72, R116.reuse, R128, R72 ;  /* 0x000000807448723c */ /* 0x040ff00000001848 */
[-C--:B------:R-:W-:Y:S08]  /*d340*/  HMMA.16816.F32 R76, R116, R130.reuse, R76 ;  /* 0x00000082744c723c */ /* 0x080ff0000000184c */
[C---:B------:R-:W-:Y:S01]  /*d350*/  HMMA.16816.F32 R80, R112.reuse, R130, R80 ;  /* 0x000000827050723c */ /* 0x040fe20000001850 */
[----:B------:R-:W4:Y:S03]  /*d360*/  LDSM.16.MT88.4 R128, [R206+0x800] ;  /* 0x00080000ce80783b */ /* 0x000f260000004200 */
[----:B-1----:R-:W-:Y:S04]  /*d370*/  FFMA.FTZ R106, R230, c[0x0][0x2d0], -R176 ;  /* 0x0000b400e66a7a23 */ /* 0x002fe800000108b0 */
[-C--:B--2---:R-:W-:Y:S01]  /*d380*/  HMMA.16816.F32 R84, R112, R120.reuse, R84 ;  /* 0x000000787054723c */ /* 0x084fe20000001854 */
[----:B------:R1:W2:Y:S07]  /*d390*/  MUFU.EX2 R230, R106 ;  /* 0x0000006a00e67308 */ /* 0x0002ae0000000800 */
[C---:B------:R-:W-:Y:S08]  /*d3a0*/  HMMA.16816.F32 R88, R116.reuse, R120, R88 ;  /* 0x000000787458723c */ /* 0x040ff00000001858 */
[-C--:B------:R-:W-:Y:S08]  /*d3b0*/  HMMA.16816.F32 R92, R116, R122.reuse, R92 ;  /* 0x0000007a745c723c */ /* 0x080ff0000000185c */
[----:B------:R-:W-:Y:S01]  /*d3c0*/  HMMA.16816.F32 R96, R112, R122, R96 ;  /* 0x0000007a7060723c */ /* 0x000fe20000001860 */
[----:B------:R-:W4:Y:S03]  /*d3d0*/  LDSM.16.MT88.4 R120, [R205+0x1800] ;  /* 0x00180000cd78783b */ /* 0x000f260000004200 */
[--C-:B-1----:R-:W-:Y:S03]  /*d3e0*/  FFMA.FTZ R106, R148, c[0x0][0x2d0], -R177.reuse ;  /* 0x0000b400946a7a23 */ /* 0x102fe600000108b1 */
[----:B---3--:R-:W-:Y:S01]  /*d3f0*/  F2FP.PACK_AB R112, R236, R237 ;  /* 0x000000edec70723e */ /* 0x008fe200000000ff */
[----:B------:R1:W-:Y:S01]  /*d400*/  MUFU.EX2 R228, R106 ;  /* 0x0000006a00e47308 */ /* 0x0003e20000000800 */
[----:B------:R-:W-:Y:S03]  /*d410*/  F2FP.PACK_AB R113, R233, R235 ;  /* 0x000000ebe971723e */ /* 0x000fe600000000ff */
[----:B-----5:R-:W-:Y:S02]  /*d420*/  F2FP.PACK_AB R114, R232, R234 ;  /* 0x000000eae872723e */ /* 0x020fe400000000ff */
[----:B--2---:R-:W-:Y:S07]  /*d430*/  F2FP.PACK_AB R115, R231, R230 ;  /* 0x000000e6e773723e */ /* 0x004fee00000000ff */
[-C--:B----4-:R-:W-:Y:S03]  /*d440*/  HMMA.16816.F32 R4, R112, R124.reuse, R4 ;  /* 0x0000007c7004723c */ /* 0x090fe60000001804 */
[--C-:B-1----:R-:W-:Y:S01]  /*d450*/  FFMA.FTZ R106, R147, c[0x0][0x2d0], -R177.reuse ;  /* 0x0000b400936a7a23 */ /* 0x102fe200000108b1 */
[----:B------:R-:W-:Y:S02]  /*d460*/  MOV R147, R146 ;  /* 0x0000009200937202 */ /* 0x000fe40000000f00 */
[----:B------:R-:W-:Y:S01]  /*d470*/  MOV R146, R144 ;  /* 0x0000009000927202 */ /* 0x000fe20000000f00 */
[----:B------:R1:W2:Y:S01]  /*d480*/  MUFU.EX2 R229, R106 ;  /* 0x0000006a00e57308 */ /* 0x0002a20000000800 */
[----:B------:R-:W-:Y:S04]  /*d490*/  MOV R144, R143 ;  /* 0x0000008f00907202 */ /* 0x000fe80000000f00 */
[----:B------:R-:W-:Y:S02]  /*d4a0*/  MOV R143, R136 ;  /* 0x00000088008f7202 */ /* 0x000fe40000000f00 */
[----:B------:R-:W-:Y:S01]  /*d4b0*/  MOV R136, R188 ;  /* 0x000000bc00887202 */ /* 0x000fe20000000f00 */
[--C-:B-1----:R-:W-:Y:S01]  /*d4c0*/  FFMA.FTZ R106, R145, c[0x0][0x2d0], -R2.reuse ;  /* 0x0000b400916a7a23 */ /* 0x102fe20000010802 */
[----:B------:R-:W-:Y:S02]  /*d4d0*/  MOV R145, R193 ;  /* 0x000000c100917202 */ /* 0x000fe40000000f00 */
[----:B------:R-:W-:Y:S01]  /*d4e0*/  MOV R193, R142 ;  /* 0x0000008e00c17202 */ /* 0x000fe20000000f00 */
[----:B------:R1:W-:Y:S01]  /*d4f0*/  MUFU.EX2 R188, R106 ;  /* 0x0000006a00bc7308 */ /* 0x0003e20000000800 */
[----:B------:R-:W-:Y:S02]  /*d500*/  MOV R142, R189 ;  /* 0x000000bd008e7202 */ /* 0x000fe40000000f00 */
[----:B--2---:R-:W-:Y:S01]  /*d510*/  F2FP.PACK_AB R116, R229, R228 ;  /* 0x000000e4e574723e */ /* 0x004fe200000000ff */
[--C-:B-1----:R-:W-:Y:S06]  /*d520*/  FFMA.FTZ R106, R110, c[0x0][0x2d0], -R2.reuse ;  /* 0x0000b4006e6a7a23 */ /* 0x102fec0000010802 */
[----:B------:R1:W2:Y:S02]  /*d530*/  MUFU.EX2 R189, R106 ;  /* 0x0000006a00bd7308 */ /* 0x0002a40000000800 */
[--C-:B-1----:R-:W-:Y:S01]  /*d540*/  FFMA.FTZ R106, R147, c[0x0][0x2d0], -R177.reuse ;  /* 0x0000b400936a7a23 */ /* 0x102fe200000108b1 */
[----:B--2---:R-:W-:Y:S07]  /*d550*/  F2FP.PACK_AB R117, R189, R188 ;  /* 0x000000bcbd75723e */ /* 0x004fee00000000ff */
[----:B------:R1:W-:Y:S02]  /*d560*/  MUFU.EX2 R226, R106 ;  /* 0x0000006a00e27308 */ /* 0x0003e40000000800 */
[----:B-1----:R-:W-:Y:S08]  /*d570*/  FFMA.FTZ R106, R146, c[0x0][0x2d0], -R177 ;  /* 0x0000b400926a7a23 */ /* 0x002ff000000108b1 */
[----:B------:R1:W2:Y:S02]  /*d580*/  MUFU.EX2 R227, R106 ;  /* 0x0000006a00e37308 */ /* 0x0002a40000000800 */
[--C-:B-1----:R-:W-:Y:S01]  /*d590*/  FFMA.FTZ R106, R144, c[0x0][0x2d0], -R2.reuse ;  /* 0x0000b400906a7a23 */ /* 0x102fe20000010802 */
[----:B------:R-:W-:Y:S02]  /*d5a0*/  MOV R144, R193 ;  /* 0x000000c100907202 */ /* 0x000fe40000000f00 */
[----:B------:R-:W-:Y:S02]  /*d5b0*/  MOV R193, R143 ;  /* 0x0000008f00c17202 */ /* 0x000fe40000000f00 */
[----:B------:R-:W-:Y:S01]  /*d5c0*/  MOV R143, R142 ;  /* 0x0000008e008f7202 */ /* 0x000fe20000000f00 */
[--C-:B------:R-:W-:Y:S01]  /*d5d0*/  FFMA.FTZ R107, R144, c[0x0][0x2d0], -R111.reuse ;  /* 0x0000b400906b7a23 */ /* 0x100fe2000001086f */
[----:B------:R-:W-:Y:S01]  /*d5e0*/  MOV R142, R136 ;  /* 0x00000088008e7202 */ /* 0x000fe20000000f00 */
[--C-:B------:R-:W-:Y:S01]  /*d5f0*/  FFMA.FTZ R110, R193, c[0x0][0x2d0], -R111.reuse ;  /* 0x0000b400c16e7a23 */ /* 0x100fe2000001086f */
[----:B------:R-:W-:Y:S01]  /*d600*/  MOV R136, R187 ;  /* 0x000000bb00887202 */ /* 0x000fe20000000f00 */
[----:B------:R-:W-:Y:S01]  /*d610*/  MUFU.EX2 R223, R107 ;  /* 0x0000006b00df7308 */ /* 0x000fe20000000800 */
[----:B--2---:R-:W-:Y:S02]  /*d620*/  F2FP.PACK_AB R118, R227, R226 ;  /* 0x000000e2e376723e */ /* 0x004fe400000000ff */
[----:B------:R-:W-:Y:S02]  /*d630*/  MOV R193, R142 ;  /* 0x0000008e00c17202 */ /* 0x000fe40000000f00 */
[----:B------:R-:W-:Y:S02]  /*d640*/  MOV R142, R203 ;  /* 0x000000cb008e7202 */ /* 0x000fe40000000f00 */
[----:B------:R-:W-:Y:S02]  /*d650*/  MOV R144, R141 ;  /* 0x0000008d00907202 */ /* 0x000fe40000000f00 */
[----:B------:R-:W-:Y:S01]  /*d660*/  MOV R141, R138 ;  /* 0x0000008a008d7202 */ /* 0x000fe20000000f00 */
[----:B------:R1:W-:Y:S01]  /*d670*/  MUFU.EX2 R187, R106 ;  /* 0x0000006a00bb7308 */ /* 0x0003e20000000800 */
[----:B------:R-:W-:Y:S09]  /*d680*/  MOV R138, R135 ;  /* 0x00000087008a7202 */ /* 0x000ff20000000f00 */
[----:B------:R-:W-:Y:S10]  /*d690*/  MUFU.EX2 R201, R110 ;  /* 0x0000006e00c97308 */ /* 0x000ff40000000800 */
[----:B------:R-:W-:Y:S01]  /*d6a0*/  MUFU.EX2 R107, R108 ;  /* 0x0000006c006b7308 */ /* 0x000fe20000000800 */
[----:B-1----:R-:W-:Y:S09]  /*d6b0*/  FFMA.FTZ R106, R186, c[0x0][0x2d0], -R2 ;  /* 0x0000b400ba6a7a23 */ /* 0x002ff20000010802 */
[----:B------:R-:W1:Y:S02]  /*d6c0*/  MUFU.EX2 R186, R106 ;  /* 0x0000006a00ba7308 */ /* 0x000e640000000800 */
[----:B-1----:R-:W-:Y:S01]  /*d6d0*/  F2FP.PACK_AB R119, R186, R187 ;  /* 0x000000bbba77723e */ /* 0x002fe200000000ff */
[--C-:B------:R-:W-:Y:S02]  /*d6e0*/  FFMA.FTZ R106, R145, c[0x0][0x2d0], -R111.reuse ;  /* 0x0000b400916a7a23 */ /* 0x100fe4000001086f */
[----:B------:R-:W-:Y:S01]  /*d6f0*/  FFMA.FTZ R111, R143, c[0x0][0x2d0], -R111 ;  /* 0x0000b4008f6f7a23 */ /* 0x000fe2000001086f */
[----:B------:R-:W-:Y:S04]  /*d700*/  MOV R143, R139 ;  /* 0x0000008b008f7202 */ /* 0x000fe80000000f00 */
[----:B------:R1:W2:Y:S01]  /*d710*/  MUFU.EX2 R222, R106 ;  /* 0x0000006a00de7308 */ /* 0x0002a20000000800 */
[----:B------:R-:W-:Y:S01]  /*d720*/  MOV R139, R134 ;  /* 0x00000086008b7202 */ /* 0x000fe20000000f00 */
[C---:B------:R-:W-:Y:S08]  /*d730*/  HMMA.16816.F32 R8, R116.reuse, R124, R8 ;  /* 0x0000007c7408723c */ /* 0x040ff00000001808 */
[-C--:B------:R-:W-:Y:S01]  /*d740*/  HMMA.16816.F32 R12, R116, R126.reuse, R12 ;  /* 0x0000007e740c723c */ /* 0x080fe2000000180c */
[----:B------:R3:W-:Y:S07]  /*d750*/  MUFU.EX2 R200, R111 ;  /* 0x0000006f00c87308 */ /* 0x0007ee0000000800 */
[C---:B------:R-:W-:Y:S01]  /*d760*/  HMMA.16816.F32 R16, R112.reuse, R126, R16 ;  /* 0x0000007e7010723c */ /* 0x040fe20000001810 */
[----:B------:R-:W4:Y:S03]  /*d770*/  LDSM.16.MT88.4 R124, [R206+0x1800] ;  /* 0x00180000ce7c783b */ /* 0x000f260000004200 */
[--C-:B-1----:R-:W-:Y:S01]  /*d780*/  FFMA.FTZ R106, R140, c[0x0][0x2d0], -R176.reuse ;  /* 0x0000b4008c6a7a23 */ /* 0x102fe200000108b0 */
[----:B------:R-:W-:Y:S03]  /*d790*/  MOV R140, R132 ;  /* 0x00000084008c7202 */ /* 0x000fe60000000f00 */
[-C--:B------:R-:W-:Y:S01]  /*d7a0*/  HMMA.16816.F32 R20, R112, R128.reuse, R20 ;  /* 0x000000807014723c */ /* 0x080fe20000001814 */
[----:B------:R1:W-:Y:S03]  /*d7b0*/  MUFU.EX2 R203, R106 ;  /* 0x0000006a00cb7308 */ /* 0x0003e60000000800 */
[----:B--2---:R-:W-:Y:S04]  /*d7c0*/  F2FP.PACK_AB R108, R223, R222 ;  /* 0x000000dedf6c723e */ /* 0x004fe800000000ff */
[C---:B------:R-:W-:Y:S01]  /*d7d0*/  HMMA.16816.F32 R24, R116.reuse, R128, R24 ;  /* 0x000000807418723c */ /* 0x040fe20000001818 */
[----:B------:R-:W2:Y:S04]  /*d7e0*/  LDL.LU R129, [R1+0x20] ;  /* 0x0000200001817983 */ /* 0x000ea80000300800 */
[----:B------:R-:W5:Y:S03]  /*d7f0*/  LDL.LU R128, [R1+0x24] ;  /* 0x0000240001807983 */ /* 0x000f660000300800 */
[-C--:B------:R-:W-:Y:S01]  /*d800*/  HMMA.16816.F32 R28, R116, R130.reuse, R28 ;  /* 0x00000082741c723c */ /* 0x080fe2000000181c */
[----:B---3--:R-:W3:Y:S04]  /*d810*/  LDL.LU R111, [R1+0x28] ;  /* 0x00002800016f7983 */ /* 0x008ee80000300800 */
[----:B------:R-:W3:Y:S03]  /*d820*/  LDL.LU R110, [R1+0x2c] ;  /* 0x00002c00016e7983 */ /* 0x000ee60000300800 */
[C---:B------:R-:W-:Y:S04]  /*d830*/  HMMA.16816.F32 R32, R112.reuse, R130, R32 ;  /* 0x000000827020723c */ /* 0x040fe80000001820 */
[--C-:B-1----:R-:W-:Y:S01]  /*d840*/  FFMA.FTZ R106, R137, c[0x0][0x2d0], -R176.reuse ;  /* 0x0000b400896a7a23 */ /* 0x102fe200000108b0 */
[----:B------:R-:W-:Y:S02]  /*d850*/  MOV R137, R133 ;  /* 0x0000008500897202 */ /* 0x000fe40000000f00 */
[----:B------:R-:W1:Y:S01]  /*d860*/  LDSM.16.MT88.4 R132, [R205+0x2800] ;  /* 0x00280000cd84783b */ /* 0x000e620000004200 */
[-C--:B------:R-:W-:Y:S01]  /*d870*/  HMMA.16816.F32 R36, R112, R120.reuse, R36 ;  /* 0x000000787024723c */ /* 0x080fe20000001824 */
[----:B------:R4:W-:Y:S07]  /*d880*/  MUFU.EX2 R221, R106 ;  /* 0x0000006a00dd7308 */ /* 0x0009ee0000000800 */
[C---:B------:R-:W-:Y:S08]  /*d890*/  HMMA.16816.F32 R40, R116.reuse, R120, R40 ;  /* 0x000000787428723c */ /* 0x040ff00000001828 */
[-C--:B------:R-:W-:Y:S08]  /*d8a0*/  HMMA.16816.F32 R44, R116, R122.reuse, R44 ;  /* 0x0000007a742c723c */ /* 0x080ff0000000182c */
[C---:B------:R-:W-:Y:S01]  /*d8b0*/  HMMA.16816.F32 R48, R112.reuse, R122, R48 ;  /* 0x0000007a7030723c */ /* 0x040fe20000001830 */
[----:B------:R-:W1:Y:S03]  /*d8c0*/  LDSM.16.MT88.4 R120, [R206+0x2800] ;  /* 0x00280000ce78783b */ /* 0x000e660000004200 */
[--C-:B----4-:R-:W-:Y:S01]  /*d8d0*/  FFMA.FTZ R106, R144, c[0x0][0x2d0], -R176.reuse ;  /* 0x0000b400906a7a23 */ /* 0x110fe200000108b0 */
[----:B------:R-:W-:Y:S03]  /*d8e0*/  MOV R144, R141 ;  /* 0x0000008d00907202 */ /* 0x000fe60000000f00 */
[-C--:B------:R-:W-:Y:S01]  /*d8f0*/  HMMA.16816.F32 R52, R112, R124.reuse, R52 ;  /* 0x0000007c7034723c */ /* 0x080fe20000001834 */
[----:B------:R4:W-:Y:S07]  /*d900*/  MUFU.EX2 R199, R106 ;  /* 0x0000006a00c77308 */ /* 0x0009ee0000000800 */
[C---:B------:R-:W-:Y:S08]  /*d910*/  HMMA.16816.F32 R56, R116.reuse, R124, R56 ;  /* 0x0000007c7438723c */ /* 0x040ff00000001838 */
[-C--:B------:R-:W-:Y:S08]  /*d920*/  HMMA.16816.F32 R60, R116, R126.reuse, R60 ;  /* 0x0000007e743c723c */ /* 0x080ff0000000183c */
[C---:B------:R-:W-:Y:S01]  /*d930*/  HMMA.16816.F32 R64, R112.reuse, R126, R64 ;  /* 0x0000007e7040723c */ /* 0x040fe20000001840 */
[----:B------:R-:W2:Y:S03]  /*d940*/  LDSM.16.MT88.4 R124, [R205+0xc00] ;  /* 0x000c0000cd7c783b */ /* 0x000ea60000004200 */
[----:B----4-:R-:W-:Y:S04]  /*d950*/  FFMA.FTZ R106, R193, c[0x0][0x2d0], -R176 ;  /* 0x0000b400c16a7a23 */ /* 0x010fe800000108b0 */
[-C--:B-1----:R-:W-:Y:S01]  /*d960*/  HMMA.16816.F32 R68, R112, R132.reuse, R68 ;  /* 0x000000847044723c */ /* 0x082fe20000001844 */
[----:B------:R1:W-:Y:S07]  /*d970*/  MUFU.EX2 R196, R106 ;  /* 0x0000006a00c47308 */ /* 0x0003ee0000000800 */
[C---:B------:R-:W-:Y:S08]  /*d980*/  HMMA.16816.F32 R72, R116.reuse, R132, R72 ;  /* 0x000000847448723c */ /* 0x040ff00000001848 */
[-C--:B------:R-:W-:Y:S08]  /*d990*/  HMMA.16816.F32 R76, R116, R134.reuse, R76 ;  /* 0x00000086744c723c */ /* 0x080ff0000000184c */
[C---:B------:R-:W-:Y:S04]  /*d9a0*/  HMMA.16816.F32 R80, R112.reuse, R134, R80 ;  /* 0x000000867050723c */ /* 0x040fe80000001850 */
[--C-:B-1----:R-:W-:Y:S04]  /*d9b0*/  FFMA.FTZ R106, R143, c[0x0][0x2d0], -R177.reuse ;  /* 0x0000b4008f6a7a23 */ /* 0x102fe800000108b1 */
[-C--:B------:R-:W-:Y:S01]  /*d9c0*/  HMMA.16816.F32 R84, R112, R120.reuse, R84 ;  /* 0x000000787054723c */ /* 0x080fe20000001854 */
[----:B------:R1:W-:Y:S07]  /*d9d0*/  MUFU.EX2 R192, R106 ;  /* 0x0000006a00c07308 */ /* 0x0003ee0000000800 */
[C---:B------:R-:W-:Y:S08]  /*d9e0*/  HMMA.16816.F32 R88, R116.reuse, R120, R88 ;  /* 0x000000787458723c */ /* 0x040ff00000001858 */
[-C--:B------:R-:W-:Y:S08]  /*d9f0*/  HMMA.16816.F32 R92, R116, R122.reuse, R92 ;  /* 0x0000007a745c723c */ /* 0x080ff0000000185c */
[----:B------:R-:W-:Y:S04]  /*da00*/  HMMA.16816.F32 R96, R112, R122, R96 ;  /* 0x0000007a7060723c */ /* 0x000fe80000001860 */
[--C-:B-1----:R-:W-:Y:S04]  /*da10*/  FFMA.FTZ R106, R142, c[0x0][0x2d0], -R177.reuse ;  /* 0x0000b4008e6a7a23 */ /* 0x102fe800000108b1 */
[----:B------:R1:W4:Y:S04]  /*da20*/  MUFU.EX2 R193, R106 ;  /* 0x0000006a00c17308 */ /* 0x0003280000000800 */
[--C-:B-1----:R-:W-:Y:S01]  /*da30*/  FFMA.FTZ R106, R184, c[0x0][0x2d0], -R2.reuse ;  /* 0x0000b400b86a7a23 */ /* 0x102fe20000010802 */
[----:B----4-:R-:W-:Y:S05]  /*da40*/  F2FP.PACK_AB R176, R193, R192 ;  /* 0x000000c0c1b0723e */ /* 0x010fea00000000ff */
[----:B------:R1:W-:Y:S02]  /*da50*/  MUFU.EX2 R184, R106 ;  /* 0x0000006a00b87308 */ /* 0x0003e40000000800 */
[--C-:B-1----:R-:W-:Y:S02]  /*da60*/  FFMA.FTZ R106, R185, c[0x0][0x2d0], -R2.reuse ;  /* 0x0000b400b96a7a23 */ /* 0x102fe40000010802 */
[----:B------:R-:W-:Y:S01]  /*da70*/  FFMA.FTZ R2, R109, c[0x0][0x2d0], -R2 ;  /* 0x0000b4006d027a23 */ /* 0x000fe20000010802 */
[----:B------:R-:W-:Y:S05]  /*da80*/  F2FP.PACK_AB R109, R221, R203 ;  /* 0x000000cbdd6d723e */ /* 0x000fea00000000ff */
[----:B------:R1:W4:Y:S02]  /*da90*/  MUFU.EX2 R185, R106 ;  /* 0x0000006a00b97308 */ /* 0x0003240000000800 */
[--C-:B-1----:R-:W-:Y:S02]  /*daa0*/  FFMA.FTZ R106, R140, c[0x0][0x2d0], -R177.reuse ;  /* 0x0000b4008c6a7a23 */ /* 0x102fe400000108b1 */
[----:B------:R-:W1:Y:S06]  /*dab0*/  LDSM.16.MT88.4 R140, [R206+0xc00] ;  /* 0x000c0000ce8c783b */ /* 0x000e6c0000004200 */
[----:B------:R4:W-:Y:S02]  /*dac0*/  MUFU.EX2 R191, R106 ;  /* 0x0000006a00bf7308 */ /* 0x0009e40000000800 */
[----:B----4-:R-:W-:Y:S01]  /*dad0*/  FFMA.FTZ R106, R136, c[0x0][0x2d0], -R177 ;  /* 0x0000b400886a7a23 */ /* 0x010fe200000108b1 */
[----:B------:R-:W-:Y:S02]  /*dae0*/  MOV R136, R190 ;  /* 0x000000be00887202 */ /* 0x000fe40000000f00 */
[----:B------:R-:W-:Y:S05]  /*daf0*/  F2FP.PACK_AB R177, R185, R184 ;  /* 0x000000b8b9b1723e */ /* 0x000fea00000000ff */
[----:B------:R-:W4:Y:S10]  /*db00*/  MUFU.EX2 R190, R106 ;  /* 0x0000006a00be7308 */ /* 0x000f340000000800 */
[----:B------:R1:W1:Y:S01]  /*db10*/  MUFU.EX2 R106, R2 ;  /* 0x00000002006a7308 */ /* 0x0002620000000800 */
[----:B--2---:R-:W-:Y:S02]  /*db20*/  FFMA.FTZ R101, R101, R129, R144 ;  /* 0x0000008165657223 */ /* 0x004fe40000010090 */
[----:B-----5:R-:W-:Y:S02]  /*db30*/  FFMA.FTZ R100, R100, R128, R181 ;  /* 0x0000008064647223 */ /* 0x020fe400000100b5 */
[----:B------:R-:W-:Y:S02]  /*db40*/  FADD.FTZ R101, R183, R101 ;  /* 0x00000065b7657221 */ /* 0x000fe40000010000 */
[----:B---3--:R-:W-:Y:S01]  /*db50*/  FFMA.FTZ R3, R3, R111, R180 ;  /* 0x0000006f03037223 */ /* 0x008fe200000100b4 */
[----:B------:R-:W-:Y:S01]  /*db60*/  F2FP.PACK_AB R111, R196, R199 ;  /* 0x000000c7c46f723e */ /* 0x000fe200000000ff */
[----:B------:R-:W-:Y:S02]  /*db70*/  FADD.FTZ R100, R182, R100 ;  /* 0x00000064b6647221 */ /* 0x000fe40000010000 */
[----:B------:R-:W-:Y:S01]  /*db80*/  FFMA.FTZ R0, R0, R110, R178 ;  /* 0x0000006e00007223 */ /* 0x000fe200000100b2 */
[----:B------:R-:W-:Y:S01]  /*db90*/  F2FP.PACK_AB R110, R200, R201 ;  /* 0x000000c9c86e723e */ /* 0x000fe200000000ff */
[----:B------:R-:W2:Y:S01]  /*dba0*/  LDSM.16.MT88.4 R180, [R205+0x2c00] ;  /* 0x002c0000cdb4783b */ /* 0x000ea20000004200 */
[----:B----4-:R-:W-:Y:S01]  /*dbb0*/  F2FP.PACK_AB R178, R190, R191 ;  /* 0x000000bfbeb2723e */ /* 0x010fe200000000ff */
[----:B-1----:R-:W-:Y:S01]  /*dbc0*/  FADD.FTZ R2, R179, R0 ;  /* 0x00000000b3027221 */ /* 0x002fe20000010000 */
[----:B------:R-:W-:Y:S01]  /*dbd0*/  F2FP.PACK_AB R179, R106, R107 ;  /* 0x0000006b6ab3723e */ /* 0x000fe200000000ff */
[----:B------:R-:W-:Y:S01]  /*dbe0*/  FADD.FTZ R3, R250, R3 ;  /* 0x00000003fa037221 */ /* 0x000fe20000010000 */
[----:B------:R-:W-:Y:S01]  /*dbf0*/  MOV R250, R139 ;  /* 0x0000008b00fa7202 */ /* 0x000fe20000000f00 */
[-C--:B------:R-:W-:Y:S02]  /*dc00*/  HMMA.16816.F32 R112, R108, R124.reuse, R4 ;  /* 0x0000007c6c70723c */ /* 0x080fe40000001804 */
[----:B------:R-:W1:Y:S03]  /*dc10*/  LDSM.16.MT88.4 R4, [R206+0x2c00] ;  /* 0x002c0000ce04783b */ /* 0x000e660000004200 */
[----:B------:R-:W-:Y:S02]  /*dc20*/  FADD.FTZ R3, R252, R3 ;  /* 0x00000003fc037221 */ /* 0x000fe40000010000 */
[----:B------:R-:W-:Y:S01]  /*dc30*/  FADD.FTZ R2, R224, R2 ;  /* 0x00000002e0027221 */ /* 0x000fe20000010000 */
[C---:B------:R-:W-:Y:S04]  /*dc40*/  HMMA.16816.F32 R116, R176.reuse, R124, R8 ;  /* 0x0000007cb074723c */ /* 0x040fe80000001808 */
[----:B------:R-:W-:Y:S01]  /*dc50*/  FADD.FTZ R0, R138, R101 ;  /* 0x000000658a007221 */ /* 0x000fe20000010000 */
[----:B------:R-:W-:Y:S02]  /*dc60*/  MOV R101, R137 ;  /* 0x0000008900657202 */ /* 0x000fe40000000f00 */
[----:B------:R-:W-:Y:S01]  /*dc70*/  FADD.FTZ R10, R251, R3 ;  /* 0x00000003fb0a7221 */ /* 0x000fe20000010000 */
[-C--:B------:R-:W-:Y:S04]  /*dc80*/  HMMA.16816.F32 R120, R176, R126.reuse, R12 ;  /* 0x0000007eb078723c */ /* 0x080fe8000000180c */
[----:B------:R-:W-:Y:S01]  /*dc90*/  FADD.FTZ R0, R101, R0 ;  /* 0x0000000065007221 */ /* 0x000fe20000010000 */
[----:B------:R-:W-:Y:S01]  /*dca0*/  MOV R11, R136 ;  /* 0x00000088000b7202 */ /* 0x000fe20000000f00 */
        /* <DEDUP_REMOVED lines=40> */
[-C--:B--2---:R-:W-:Y:S04]  /*df30*/  HMMA.16816.F32 R68, R108, R180.reuse, R68 ;  /* 0x000000b46c44723c */ /* 0x084fe80000001844 */
[----:B------:R-:W-:Y:S02]  /*df40*/  FADD.FTZ R0, R234, R9 ;  /* 0x00000009ea007221 */ /* 0x000fe40000010000 */
[----:B------:R-:W-:Y:S02]  /*df50*/  FADD.FTZ R9, R230, R8 ;  /* 0x00000008e6097221 */ /* 0x000fe40000010000 */
[C---:B------:R-:W-:Y:S04]  /*df60*/  HMMA.16816.F32 R72, R176.reuse, R180, R72 ;  /* 0x000000b4b048723c */ /* 0x040fe80000001848 */
[----:B------:R-:W-:Y:S04]  /*df70*/  FADD.FTZ R8, R232, R0 ;  /* 0x00000000e8087221 */ /* 0x000fe80000010000 */
[-C--:B------:R-:W-:Y:S04]  /*df80*/  HMMA.16816.F32 R76, R176, R182.reuse, R76 ;  /* 0x000000b6b04c723c */ /* 0x080fe8000000184c */
[----:B------:R-:W-:Y:S04]  /*df90*/  FADD.FTZ R8, R222, R8 ;  /* 0x00000008de087221 */ /* 0x000fe80000010000 */
[C---:B------:R-:W-:Y:S08]  /*dfa0*/  HMMA.16816.F32 R80, R108.reuse, R182, R80 ;  /* 0x000000b66c50723c */ /* 0x040ff00000001850 */
[-C--:B-1----:R-:W-:Y:S08]  /*dfb0*/  HMMA.16816.F32 R84, R108, R4.reuse, R84 ;  /* 0x000000046c54723c */ /* 0x082ff00000001854 */
        /* <DEDUP_REMOVED lines=24> */
[----:B------:R1:W-:Y:S01]  /*e140*/  STL [R1+0x24], R3 ;  /* 0x0000240301007387 */ /* 0x0003e20000100800 */
[----:B------:R-:W-:Y:S01]  /*e150*/  FADD.FTZ R0, R106, R0 ;  /* 0x000000006a007221 */ /* 0x000fe20000010000 */
[----:B------:R-:W-:Y:S02]  /*e160*/  MOV R106, R103 ;  /* 0x00000067006a7202 */ /* 0x000fe40000000f00 */
[----:B------:R2:W-:Y:S04]  /*e170*/  STL [R1+0x28], R2 ;  /* 0x0000280201007387 */ /* 0x0005e80000100800 */
[----:B------:R3:W-:Y:S01]  /*e180*/  STL [R1+0x2c], R0 ;  /* 0x00002c0001007387 */ /* 0x0007e20000100800 */
[----:B-1----:R-:W-:Y:S02]  /*e190*/  MOV R3, R104 ;  /* 0x0000006800037202 */ /* 0x002fe40000000f00 */
[----:B--2---:R-:W-:Y:S01]  /*e1a0*/  MOV R2, R105 ;  /* 0x0000006900027202 */ /* 0x004fe20000000f00 */
[----:B------:R-:W-:-:S05]  /*e1b0*/  @P0 BRA `(.L_x_555) ;  /* 0xffffc32000000947 */ /* 0x000fca000383ffff */
.L_x_554:
[----:B------:R-:W-:Y:S02]  /*e1c0*/  MOV R10, 0x1f ;  /* 0x0000001f000a7802 */ /* 0x000fe40000000f00 */
[----:B------:R-:W-:Y:S01]  /*e1d0*/  MOV R9, 0xffffffff ;  /* 0xffffffff00097802 */ /* 0x000fe20000000f00 */
[----:B------:R-:W-:Y:S05]  /*e1e0*/  BRA.DIV ~URZ, `(.L_x_556) ;  /* 0x00002d727f007947 */ /* 0x000fea000b800000 */
[----:B---3--:R-:W2:Y:S04]  /*e1f0*/  LDL R0, [R1+0x20] ;  /* 0x0000200001007983 */ /* 0x008ea80000100800 */
[----:B--2---:R1:W2:Y:S02]  /*e200*/  SHFL.BFLY PT, R4, R0, 0x2, 0x1f ;  /* 0x0c401f0000047f89 */ /* 0x0042a400000e0000 */
.L_x_594:
[----:B-1----:R-:W3:Y:S02]  /*e210*/  LDL.LU R0, [R1+0x20] ;  /* 0x0000200001007983 */ /* 0x002ee40000300800 */
[----:B--23--:R-:W-:Y:S01]  /*e220*/  FADD.FTZ R4, R4, R0 ;  /* 0x0000000004047221 */ /* 0x00cfe20000010000 */
[----:B------:R-:W-:Y:S05]  /*e230*/  BRA.DIV ~URZ, `(.L_x_557) ;  /* 0x00002d827f007947 */ /* 0x000fea000b800000 */
[----:B------:R-:W2:Y:S04]  /*e240*/  LDL.LU R2, [R1+0x24] ;  /* 0x0000240001027983 */ /* 0x000ea80000300800 */
[----:B------:R-:W3:Y:S04]  /*e250*/  LDL.LU R0, [R1+0x28] ;  /* 0x0000280001007983 */ /* 0x000ee80000300800 */
[----:B------:R-:W4:Y:S04]  /*e260*/  LDL.LU R9, [R1+0x2c] ;  /* 0x00002c0001097983 */ /* 0x000f280000300800 */
[----:B--2---:R-:W1:Y:S04]  /*e270*/  SHFL.BFLY PT, R5, R2, 0x2, 0x1f ;  /* 0x0c401f0002057f89 */ /* 0x004e6800000e0000 */
[----:B---3--:R-:W2:Y:S04]  /*e280*/  SHFL.BFLY PT, R6, R0, 0x2, 0x1f ;  /* 0x0c401f0000067f89 */ /* 0x008ea800000e0000 */
[----:B----4-:R-:W3:Y:S01]  /*e290*/  SHFL.BFLY PT, R7, R9, 0x2, 0x1f ;  /* 0x0c401f0009077f89 */ /* 0x010ee200000e0000 */
[----:B-1----:R-:W-:-:S02]  /*e2a0*/  FADD.FTZ R5, R5, R2 ;  /* 0x0000000205057221 */ /* 0x002fc40000010000 */
[----:B--2---:R-:W-:-:S03]  /*e2b0*/  FADD.FTZ R6, R6, R0 ;  /* 0x0000000006067221 */ /* 0x004fc60000010000 */
[----:B------:R-:W1:Y:S01]  /*e2c0*/  SHFL.BFLY PT, R2, R5, 0x1, 0x1f ;  /* 0x0c201f0005027f89 */ /* 0x000e6200000e0000 */
[----:B---3--:R-:W-:-:S03]  /*e2d0*/  FADD.FTZ R7, R7, R9 ;  /* 0x0000000907077221 */ /* 0x008fc60000010000 */
[----:B------:R-:W2:Y:S04]  /*e2e0*/  SHFL.BFLY PT, R0, R4, 0x1, 0x1f ;  /* 0x0c201f0004007f89 */ /* 0x000ea800000e0000 */
[----:B------:R-:W3:Y:S04]  /*e2f0*/  SHFL.BFLY PT, R3, R6, 0x1, 0x1f ;  /* 0x0c201f0006037f89 */ /* 0x000ee800000e0000 */
[----:B------:R4:W4:Y:S01]  /*e300*/  SHFL.BFLY PT, R8, R7, 0x1, 0x1f ;  /* 0x0c201f0007087f89 */ /* 0x00092200000e0000 */
[----:B-1----:R-:W-:Y:S02]  /*e310*/  FADD.FTZ R5, R5, R2 ;  /* 0x0000000205057221 */ /* 0x002fe40000010000 */
[----:B--2---:R-:W-:-:S02]  /*e320*/  FADD.FTZ R4, R4, R0 ;  /* 0x0000000004047221 */ /* 0x004fc40000010000 */
[----:B---3--:R-:W-:-:S03]  /*e330*/  FADD.FTZ R6, R6, R3 ;  /* 0x0000000306067221 */ /* 0x008fc60000010000 */
.L_x_595:
[----:B------:R-:W-:Y:S01]  /*e340*/  FSETP.NE.FTZ.AND P3, PT, R4, RZ, PT ;  /* 0x000000ff0400720b */ /* 0x000fe20003f75000 */
[----:B------:R-:W-:Y:S01]  /*e350*/  CS2R R2, SRZ ;  /* 0x0000000000027805 */ /* 0x000fe2000001ff00 */
[----:B------:R-:W-:Y:S01]  /*e360*/  FSETP.NE.FTZ.AND P2, PT, R5, RZ, PT ;  /* 0x000000ff0500720b */ /* 0x000fe20003f55000 */
[----:B----4-:R-:W-:Y:S01]  /*e370*/  FADD.FTZ R7, R8, R7 ;  /* 0x0000000708077221 */ /* 0x010fe20000010000 */
[----:B------:R-:W-:Y:S02]  /*e380*/  FSETP.NE.FTZ.AND P1, PT, R6, RZ, PT ;  /* 0x000000ff0600720b */ /* 0x000fe40003f35000 */
[----:B------:R-:W-:Y:S02]  /*e390*/  MOV R0, RZ ;  /* 0x000000ff00007202 */ /* 0x000fe40000000f00 */
[----:B------:R-:W-:Y:S02]  /*e3a0*/  FSETP.NE.FTZ.AND P0, PT, R7, RZ, PT ;  /* 0x000000ff0700720b */ /* 0x000fe40003f15000 */
[----:B------:R-:W-:-:S02]  /*e3b0*/  MOV R47, 0xff800000 ;  /* 0xff800000002f7802 */ /* 0x000fc40000000f00 */
[----:B------:R-:W-:Y:S01]  /*e3c0*/  MOV R46, 0xff800000 ;  /* 0xff800000002e7802 */ /* 0x000fe20000000f00 */
[----:B------:R-:W1:Y:S01]  /*e3d0*/  @P3 MUFU.RCP R0, R4 ;  /* 0x0000000400003308 */ /* 0x000e620000001000 */
[----:B------:R-:W-:Y:S02]  /*e3e0*/  MOV R45, 0xff800000 ;  /* 0xff800000002d7802 */ /* 0x000fe40000000f00 */
[----:B------:R-:W-:Y:S02]  /*e3f0*/  MOV R44, 0xff800000 ;  /* 0xff800000002c7802 */ /* 0x000fe40000000f00 */
[----:B------:R-:W-:-:S03]  /*e400*/  @P1 MOV R13, 0x3f317218 ;  /* 0x3f317218000d1802 */ /* 0x000fc60000000f00 */
[----:B------:R-:W2:Y:S08]  /*e410*/  @P2 MUFU.RCP R3, R5 ;  /* 0x0000000500032308 */ /* 0x000eb00000001000 */
[----:B------:R-:W3:Y:S01]  /*e420*/  @P1 MUFU.RCP R2, R6 ;  /* 0x0000000600021308 */ /* 0x000ee20000001000 */
[C---:B-1----:R-:W-:Y:S02]  /*e430*/  FMUL.FTZ R112, R0.reuse, R112 ;  /* 0x0000007000707220 */ /* 0x042fe40000410000 */
[----:B------:R-:W-:-:S02]  /*e440*/  FMUL.FTZ R43, R0, R113 ;  /* 0x00000071002b7220 */ /* 0x000fc40000410000 */
[C---:B------:R-:W-:Y:S02]  /*e450*/  FMUL.FTZ R124, R0.reuse, R124 ;  /* 0x0000007c007c7220 */ /* 0x040fe40000410000 */
[C---:B------:R-:W-:Y:S01]  /*e460*/  FMUL.FTZ R40, R0.reuse, R125 ;  /* 0x0000007d00287220 */ /* 0x040fe20000410000 */
[----:B------:R-:W1:Y:S01]  /*e470*/  @P3 MUFU.LG2 R8, R4 ;  /* 0x0000000400083308 */ /* 0x000e620000000c00 */
[C---:B------:R-:W-:Y:S02]  /*e480*/  FMUL.FTZ R128, R0.reuse, R128 ;  /* 0x0000008000807220 */ /* 0x040fe40000410000 */
[C---:B------:R-:W-:Y:S02]  /*e490*/  FMUL.FTZ R37, R0.reuse, R129 ;  /* 0x0000008100257220 */ /* 0x040fe40000410000 */
[C---:B------:R-:W-:Y:S02]  /*e4a0*/  FMUL.FTZ R140, R0.reuse, R140 ;  /* 0x0000008c008c7220 */ /* 0x040fe40000410000 */
[C---:B------:R-:W-:Y:S01]  /*e4b0*/  FMUL.FTZ R34, R0.reuse, R141 ;  /* 0x0000008d00227220 */ /* 0x040fe20000410000 */
[----:B------:R4:W5:Y:S01]  /*e4c0*/  @P2 MUFU.LG2 R4, R5 ;  /* 0x0000000500042308 */ /* 0x0009620000000c00 */
[----:B------:R-:W-:-:S02]  /*e4d0*/  FMUL.FTZ R144, R0, R144 ;  /* 0x0000009000907220 */ /* 0x000fc40000410000 */
        /* <DEDUP_REMOVED lines=8> */
[----:B----4-:R-:W-:Y:S01]  /*e560*/  @P3 MOV R5, 0x3f317218 ;  /* 0x3f31721800053802 */ /* 0x010fe20000000f00 */
        /* <DEDUP_REMOVED lines=8> */
[----:B------:R-:W-:Y:S01]  /*e5f0*/  MOV R0, RZ ;  /* 0x000000ff00007202 */ /* 0x000fe20000000f00 */
[C---:B--2---:R-:W-:Y:S02]  /*e600*/  FMUL.FTZ R114, R3.reuse, R114 ;  /* 0x0000007203727220 */ /* 0x044fe40000410000 */
[C---:B------:R-:W-:Y:S02]  /*e610*/  FMUL.FTZ R42, R3.reuse, R115 ;  /* 0x00000073032a7220 */ /* 0x040fe40000410000 */
[C---:B------:R-:W-:Y:S01]  /*e620*/  FMUL.FTZ R126, R3.reuse, R126 ;  /* 0x0000007e037e7220 */ /* 0x040fe20000410000 */
[----:B------:R-:W-:Y:S01]  /*e630*/  @P0 MUFU.RCP R0, R7 ;  /* 0x0000000700000308 */ /* 0x000fe20000001000 */
        /* <DEDUP_REMOVED lines=22> */
[C---:B---3--:R-:W-:Y:S02]  /*e7a0*/  FMUL.FTZ R116, R2.reuse, R116 ;  /* 0x0000007402747220 */ /* 0x048fe40000410000 */
        /* <DEDUP_REMOVED lines=22> */
[----:B------:R-:W-:Y:S02]  /*e910*/  FMUL.FTZ R93, R2, R93 ;  /* 0x0000005d025d7220 */ /* 0x000fe40000410000 */
[----:B------:R-:W2:Y:S01]  /*e920*/  @P0 MUFU.LG2 R2, R7 ;  /* 0x0000000700020308 */ /* 0x000ea20000000c00 */
[----:B-1----:R-:W-:Y:S02]  /*e930*/  @P3 FMUL.FTZ R9, R8, 0.69314718246459960938 ;  /* 0x3f31721808093820 */ /* 0x002fe40000410000 */
[----:B-----5:R-:W-:Y:S02]  /*e940*/  @P2 FMUL.FTZ R8, R4, 0.69314718246459960938 ;  /* 0x3f31721804082820 */ /* 0x020fe40000410000 */
[----:B------:R-:W-:Y:S02]  /*e950*/  @P2 FMUL.FTZ R4, R3, c[0x0][0x2d0] ;  /* 0x0000b40003042a20 */ /* 0x000fe40000410000 */
[----:B------:R-:W-:-:S02]  /*e960*/  @P1 FMUL.FTZ R6, R6, 0.69314718246459960938 ;  /* 0x3f31721806061820 */ /* 0x000fc40000410000 */
[----:B------:R-:W-:Y:S02]  /*e970*/  @P1 FMUL.FTZ R3, R13, c[0x0][0x2d0] ;  /* 0x0000b4000d031a20 */ /* 0x000fe40000410000 */
[----:B------:R-:W-:Y:S02]  /*e980*/  @P3 FMUL.FTZ R5, R5, c[0x0][0x2d0] ;  /* 0x0000b40005053a20 */ /* 0x000fe40000410000 */
[----:B------:R-:W-:Y:S01]  /*e990*/  @P1 FFMA.FTZ R47, R3, R103, R6 ;  /* 0x00000067032f1223 */ /* 0x000fe20000010006 */
[----:B------:R-:W-:Y:S01]  /*e9a0*/  @P0 MOV R3, 0x3f317218 ;  /* 0x3f31721800030802 */ /* 0x000fe20000000f00 */
[----:B------:R-:W-:Y:S01]  /*e9b0*/  @P2 FFMA.FTZ R46, R4, R104, R8 ;  /* 0x00000068042e2223 */ /* 0x000fe20000010008 */
[----:B------:R-:W-:Y:S01]  /*e9c0*/  MOV R4, 0x1 ;  /* 0x0000000100047802 */ /* 0x000fe20000000f00 */
[----:B--2---:R-:W-:Y:S02]  /*e9d0*/  @P0 FMUL.FTZ R2, R2, 0.69314718246459960938 ;  /* 0x3f31721802020820 */ /* 0x004fe40000410000 */
[----:B------:R-:W-:-:S02]  /*e9e0*/  @P0 FMUL.FTZ R3, R3, c[0x0][0x2d0] ;  /* 0x0000b40003030a20 */ /* 0x000fc40000410000 */
[----:B------:R-:W-:Y:S02]  /*e9f0*/  @P3 FFMA.FTZ R45, R5, R105, R9 ;  /* 0x00000069052d3223 */ /* 0x000fe40000010009 */
        /* <DEDUP_REMOVED lines=23> */
[----:B------:R-:W-:Y:S01]  /*eb70*/  FMUL.FTZ R95, R0, R95 ;  /* 0x0000005f005f7220 */ /* 0x000fe20000410000 */
[----:B------:R-:W-:Y:S01]  /*eb80*/  PRMT R0, R4, 0x7610, R0 ;  /* 0x0000761004007816 */ /* 0x000fe20000000000 */
[----:B------:R-:W-:Y:S02]  /*eb90*/  @P0 FFMA.FTZ R44, R3, R102, R2 ;  /* 0x00000066032c0223 */ /* 0x000fe40000010002 */
.L_x_537:
[----:B-1----:R1:W5:Y:S01]  /*eba0*/  LDL R8, [R1+0x74] ;  /* 0x0000740001087983 */ /* 0x0023620000100800 */
[----:B------:R-:W-:Y:S03]  /*ebb0*/  BSSY B0, `(.L_x_558) ;  /* 0x0000012000007945 */ /* 0x000fe60003800000 */
[----:B------:R-:W2:Y:S02]  /*ebc0*/  S2R R48, SR_TID.X ;  /* 0x0000000000307919 */ /* 0x000ea40000002100 */
[----:B--2---:R-:W-:-:S13]  /*ebd0*/  LOP3.LUT P6, RZ, R48, 0x7f, RZ, 0xc0, !PT ;  /* 0x0000007f30ff7812 */ /* 0x004fda00078cc0ff */
[----:B------:R-:W-:Y:S05]  /*ebe0*/  @P6 BRA `(.L_x_559) ;  /* 0x000000e000006947 */ /* 0x000fea0003800000 */
[----:B-1----:R-:W1:Y:S01]  /*ebf0*/  S2R R4, SR_LANEID ;  /* 0x0000000000047919 */ /* 0x002e620000000000 */
[----:B------:R-:W-:Y:S01]  /*ec00*/  VOTEU.ANY UR4, UPT, PT ;  /* 0x0000000000047886 */ /* 0x000fe200038e0100 */
[----:B------:R-:W-:Y:S01]  /*ec10*/  IMAD.MOV.U32 R6, RZ, RZ, c[0x0][0x580] ;  /* 0x00016000ff067624 */ /* 0x000fe200078e00ff */
[----:B------:R-:W1:Y:S01]  /*ec20*/  FLO.U32 R3, UR4 ;  /* 0x0000000400037d00 */ /* 0x000e6200080e0000 */
[----:B------:R-:W-:-:S07]  /*ec30*/  IMAD.MOV.U32 R7, RZ, RZ, c[0x0][0x584] ;  /* 0x00016100ff077624 */ /* 0x000fce00078e00ff */
[----:B------:R-:W2:Y:S01]  /*ec40*/  POPC R2, UR4 ;  /* 0x0000000400027d09 */ /* 0x000ea20008000000 */
[----:B-1----:R-:W-:-:S13]  /*ec50*/  ISETP.EQ.U32.AND P0, PT, R3, R4, PT ;  /* 0x000000040300720c */ /* 0x002fda0003f02070 */
[----:B--2---:R-:W2:Y:S04]  /*ec60*/  @P0 ATOMG.E.ADD.STRONG.GPU PT, R2, [R6.64], R2 ;  /* 0x00000002060209a8 */ /* 0x004ea800081ee1c6 */
[----:B------:R-:W1:Y:S04]  /*ec70*/  S2R R4, SR_LTMASK ;  /* 0x0000000000047919 */ /* 0x000e680000003900 */
[----:B--2---:R1:W2:Y:S02]  /*ec80*/  SHFL.IDX PT, R3, R2, R3, 0x1f ;  /* 0x00001f0302037589 */ /* 0x0042a400000e0000 */
[----:B-1----:R-:W-:-:S06]  /*ec90*/  LOP3.LUT R2, R4, UR4, RZ, 0xc0, !PT ;  /* 0x0000000404027c12 */ /* 0x002fcc000f8ec0ff */
[----:B------:R-:W2:Y:S02]  /*eca0*/  POPC R2, R2 ;  /* 0x0000000200027309 */ /* 0x000ea40000000000 */
[----:B--2--5:R-:W-:-:S05]  /*ecb0*/  IADD3 R8, R3, c[0x0][0xc], R2 ;  /* 0x0000030003087a10 */ /* 0x024fca0007ffe002 */
[----:B------:R1:W-:Y:S02]  /*ecc0*/  STL [R1+0x74], R8 ;  /* 0x0000740801007387 */ /* 0x0003e40000100800 */
.L_x_559:
[----:B-1----:R-:W-:Y:S05]  /*ecd0*/  BSYNC B0 ;  /* 0x0000000000007941 */ /* 0x002fea0003800000 */
.L_x_558:
[----:B------:R-:W-:Y:S01]  /*ece0*/  PRMT R0, R0, 0x9910, RZ ;  /* 0x0000991000007816 */ /* 0x000fe200000000ff */
[----:B------:R-:W-:Y:S01]  /*ecf0*/  BSSY B1, `(.L_x_560) ;  /* 0x00001e0000017945 */ /* 0x000fe20003800000 */
[----:B-----5:R-:W-:Y:S02]  /*ed00*/  IMAD.MOV.U32 R60, RZ, RZ, R8 ;  /* 0x000000ffff3c7224 */ /* 0x020fe400078e0008 */
[----:B------:R-:W-:-:S13]  /*ed10*/  ISETP.NE.AND P0, PT, R0, RZ, PT ;  /* 0x000000ff0000720c */ /* 0x000fda0003f05270 */
[----:B------:R-:W-:Y:S05]  /*ed20*/  @!P0 BRA `(.L_x_561) ;  /* 0x000012d000008947 */ /* 0x000fea0003800000 */
[----:B------:R-:W2:Y:S04]  /*ed30*/  LDL R52, [R1+0x5c] ;  /* 0x00005c0001347983 */ /* 0x000ea80000100800 */
[----:B------:R-:W3:Y:S04]  /*ed40*/  LDL R51, [R1+0x60] ;  /* 0x0000600001337983 */ /* 0x000ee80000100800 */
[----:B------:R-:W4:Y:S04]  /*ed50*/  LDL R50, [R1+0x68] ;  /* 0x0000680001327983 */ /* 0x000f280000100800 */
[----:B------:R-:W5:Y:S01]  /*ed60*/  LDL R49, [R1+0x64] ;  /* 0x0000640001317983 */ /* 0x000f620000100800 */
[----:B------:R-:W-:Y:S01]  /*ed70*/  WARPSYNC 0xffffffff ;  /* 0xffffffff00007948 */ /* 0x000fe20003800000 */
[----:B------:R-:W-:-:S02]  /*ed80*/  F2FP.PACK_AB R43, R43, R112 ;  /* 0x000000702b2b723e */ /* 0x000fc400000000ff */
[----:B------:R-:W-:Y:S01]  /*ed90*/  BAR.SYNC.DEFER_BLOCKING 0x1, 0x80 ;  /* 0x0042000000007b1d */ /* 0x000fe20000010000 */
        /* <DEDUP_REMOVED lines=46> */
[----:B------:R-:W-:Y:S01]  /*f080*/  F2FP.PACK_AB R0, R95, R94 ;  /* 0x0000005e5f00723e */ /* 0x000fe200000000ff */
[----:B--2---:R1:W-:Y:S04]  /*f090*/  STS [R52+0x80], R43 ;  /* 0x0000802b34007388 */ /* 0x0043e80000000800 */
[----:B------:R1:W-:Y:S04]  /*f0a0*/  STS [R52+0x280], R42 ;  /* 0x0002802a34007388 */ /* 0x0003e80000000800 */
[----:B---3--:R1:W-:Y:S04]  /*f0b0*/  STS [R51], R40 ;  /* 0x0000002833007388 */ /* 0x0083e80000000800 */
[----:B------:R1:W-:Y:S04]  /*f0c0*/  STS [R51+0x200], R39 ;  /* 0x0002002733007388 */ /* 0x0003e80000000800 */
[----:B------:R1:W-:Y:S04]  /*f0d0*/  STS [R52+0x1080], R41 ;  /* 0x0010802934007388 */ /* 0x0003e80000000800 */
[----:B------:R1:W-:Y:S04]  /*f0e0*/  STS [R52+0x1280], R118 ;  /* 0x0012807634007388 */ /* 0x0003e80000000800 */
[----:B------:R1:W-:Y:S04]  /*f0f0*/  STS [R51+0x1000], R38 ;  /* 0x0010002633007388 */ /* 0x0003e80000000800 */
[----:B------:R1:W-:Y:S04]  /*f100*/  STS [R51+0x1200], R122 ;  /* 0x0012007a33007388 */ /* 0x0003e80000000800 */
[----:B----4-:R1:W-:Y:S04]  /*f110*/  STS [R50+0x80], R37 ;  /* 0x0000802532007388 */ /* 0x0103e80000000800 */
[----:B------:R1:W-:Y:S04]  /*f120*/  STS [R50+0x280], R36 ;  /* 0x0002802432007388 */ /* 0x0003e80000000800 */
[----:B-----5:R1:W-:Y:S04]  /*f130*/  STS [R49], R34 ;  /* 0x0000002231007388 */ /* 0x0203e80000000800 */
[----:B------:R1:W-:Y:S04]  /*f140*/  STS [R49+0x200], R33 ;  /* 0x0002002131007388 */ /* 0x0003e80000000800 */
        /* <DEDUP_REMOVED lines=36> */
[----:B------:R-:W-:Y:S06]  /*f390*/  BAR.SYNC.DEFER_BLOCKING 0x1, 0x80 ;  /* 0x0042000000007b1d */ /* 0x000fec0000010000 */
[----:B------:R-:W-:Y:S05]  /*f3a0*/  BRA.CONV ~URZ, `(.L_x_562) ;  /* 0x000000737f007947 */ /* 0x000fea000b800000 */
[----:B-1----:R-:W-:Y:S01]  /*f3b0*/  SHF.R.S32.HI R7, RZ, 0x1f, R48 ;  /* 0x0000001fff077819 */ /* 0x002fe20000011430 */
[----:B------:R-:W-:Y:S01]  /*f3c0*/  IMAD.MOV.U32 R4, RZ, RZ, RZ ;  /* 0x000000ffff047224 */ /* 0x000fe200078e00ff */
[----:B------:R-:W-:Y:S01]  /*f3d0*/  MOV R5, 0xf420 ;  /* 0x0000f42000057802 */ /* 0x000fe20000000f00 */
[----:B------:R-:W-:Y:S01]  /*f3e0*/  IMAD.MOV.U32 R0, RZ, RZ, 0x1f ;  /* 0x0000001fff007424 */ /* 0x000fe200078e00ff */
[----:B------:R-:W-:-:S04]  /*f3f0*/  LEA.HI R7, R7, R48, RZ, 0x7 ;  /* 0x0000003007077211 */ /* 0x000fc800078f38ff */
[----:B------:R-:W-:Y:S02]  /*f400*/  SHF.R.S32.HI R7, RZ, 0x7, R7 ;  /* 0x00000007ff077819 */ /* 0x000fe40000011407 */
[----:B------:R-:W-:Y:S05]  /*f410*/  CALL.REL.NOINC `($__internal_1_$__cuda_sm70_shflsync_idx_p) ;  /* 0x000021c000007944 */ /* 0x000fea0003c00000 */
.L_x_562:
[----:B-1----:R-:W2:Y:S04]  /*f420*/  LDL R2, [R1+0x58] ;  /* 0x0000580001027983 */ /* 0x002ea80000100800 */
[----:B------:R-:W3:Y:S04]  /*f430*/  LDL.LU R8, [R1+0x4c] ;  /* 0x00004c0001087983 */ /* 0x000ee80000300800 */
[----:B------:R-:W4:Y:S04]  /*f440*/  LDL.LU R15, [R1+0x50] ;  /* 0x00005000010f7983 */ /* 0x000f280000300800 */
[----:B------:R-:W2:Y:S04]  /*f450*/  LDL R14, [R1+0x78] ;  /* 0x00007800010e7983 */ /* 0x000ea80000100800 */
[----:B------:R-:W2:Y:S01]  /*f460*/  LDL.LU R18, [R1+0x48] ;  /* 0x0000480001127983 */ /* 0x000ea20000300800 */
[----:B------:R-:W-:-:S03]  /*f470*/  IMAD.MOV.U32 R0, RZ, RZ, 0x1 ;  /* 0x00000001ff007424 */ /* 0x000fc600078e00ff */
[----:B------:R-:W4:Y:S02]  /*f480*/  LDL R13, [R1+0x80] ;  /* 0x00008000010d7983 */ /* 0x000f240000100800 */
[----:B------:R-:W-:Y:S02]  /*f490*/  ISETP.NE.AND P1, PT, R0, c[0x0][0x4e8], PT ;  /* 0x00013a0000007a0c */ /* 0x000fe40003f25270 */
[----:B------:R-:W4:Y:S04]  /*f4a0*/  LDL R17, [R1+0x30] ;  /* 0x0000300001117983 */ /* 0x000f280000100800 */
[----:B------:R1:W5:Y:S04]  /*f4b0*/  LDL.64 R66, [R1+0x38] ;  /* 0x0000380001427983 */ /* 0x0003680000100a00 */
[----:B------:R1:W5:Y:S04]  /*f4c0*/  LDL R63, [R1+0x40] ;  /* 0x00004000013f7983 */ /* 0x0003680000100800 */
[----:B------:R1:W5:Y:S04]  /*f4d0*/  LDL R61, [R1+0x44] ;  /* 0x00004400013d7983 */ /* 0x0003680000100800 */
[----:B------:R1:W5:Y:S04]  /*f4e0*/  LDL R64, [R1+0x70] ;  /* 0x0000700001407983 */ /* 0x0003680000100800 */
[----:B------:R1:W5:Y:S04]  /*f4f0*/  LDL R62, [R1+0x6c] ;  /* 0x00006c00013e7983 */ /* 0x0003680000100800 */
[----:B------:R-:W1:Y:S01]  /*f500*/  S2R R16, SR_TID.X ;  /* 0x0000000000107919 */ /* 0x000e620000002100 */
[----:B------:R-:W-:-:S02]  /*f510*/  ULDC UR5, c[0x0][0x4e8] ;  /* 0x00013a0000057ab9 */ /* 0x000fc40000000800 */
[----:B------:R-:W-:Y:S02]  /*f520*/  ULDC UR4, c[0x0][0x388] ;  /* 0x0000e20000047ab9 */ /* 0x000fe40000000800 */
[----:B------:R-:W-:Y:S01]  /*f530*/  UIMAD UR4, UR5, UR4, URZ ;  /* 0x00000004050472a4 */ /* 0x000fe2000f8e023f */
[----:B------:R-:W1:Y:S01]  /*f540*/  S2R R19, SR_TID.X ;  /* 0x0000000000137919 */ /* 0x000e620000002100 */
[----:B------:R-:W-:Y:S01]  /*f550*/  BSSY B0, `(.L_x_563) ;  /* 0x0000071000007945 */ /* 0x000fe20003800000 */
[----:B---3--:R-:W-:-:S05]  /*f560*/  SHF.R.S32.HI R5, RZ, 0x1f, R8 ;  /* 0x0000001fff057819 */ /* 0x008fca0000011408 */
[----:B------:R-:W-:Y:S02]  /*f570*/  IMAD R6, R5, c[0x0][0x490], RZ ;  /* 0x0001240005067a24 */ /* 0x000fe400078e02ff */
[----:B--2---:R-:W-:-:S04]  /*f580*/  IMAD.IADD R4, R2, 0x1, R18 ;  /* 0x0000000102047824 */ /* 0x004fc800078e0212 */
[----:B------:R-:W-:Y:S01]  /*f590*/  @P1 IMAD.HI.U32 R7, R4, c[0x0][0x4ec], RZ ;  /* 0x00013b0004071a27 */ /* 0x000fe200078e00ff */
[----:B------:R-:W-:-:S03]  /*f5a0*/  MOV R0, R4 ;  /* 0x0000000400007202 */ /* 0x000fc60000000f00 */
[----:B------:R-:W-:Y:S01]  /*f5b0*/  IMAD.WIDE.U32 R2, R8, c[0x0][0x490], RZ ;  /* 0x0001240008027a25 */ /* 0x000fe200078e00ff */
[----:B------:R-:W-:-:S03]  /*f5c0*/  @P1 SHF.R.U32.HI R0, RZ, c[0x0][0x4f0], R7 ;  /* 0x00013c00ff001a19 */ /* 0x000fc60000011607 */
[C---:B------:R-:W-:Y:S02]  /*f5d0*/  IMAD R6, R8.reuse, c[0x0][0x494], R6 ;  /* 0x0001250008067a24 */ /* 0x040fe400078e0206 */
[----:B------:R-:W-:Y:S02]  /*f5e0*/  IMAD.MOV R7, RZ, RZ, -R0 ;  /* 0x000000ffff077224 */ /* 0x000fe400078e0a00 */
[----:B------:R-:W-:Y:S02]  /*f5f0*/  IMAD.IADD R3, R3, 0x1, R6 ;  /* 0x0000000103037824 */ /* 0x000fe400078e0206 */
[----:B------:R-:W-:Y:S01]  /*f600*/  IMAD R6, R5, c[0x0][0x3e8], RZ ;  /* 0x0000fa0005067a24 */ /* 0x000fe200078e02ff */
[----:B----4-:R-:W-:Y:S01]  /*f610*/  SHF.R.S32.HI R5, RZ, 0x1f, R15 ;  /* 0x0000001fff057819 */ /* 0x010fe2000001140f */
[----:B------:R-:W-:Y:S02]  /*f620*/  IMAD R4, R7, c[0x0][0x4e8], R4 ;  /* 0x00013a0007047a24 */ /* 0x000fe400078e0204 */
[----:B------:R-:W-:-:S02]  /*f630*/  IMAD R10, R8, c[0x0][0x3ec], R6 ;  /* 0x0000fb00080a7a24 */ /* 0x000fc400078e0206 */
[----:B------:R-:W-:-:S04]  /*f640*/  IMAD.WIDE.U32 R6, R15, c[0x0][0x498], R2 ;  /* 0x000126000f067a25 */ /* 0x000fc800078e0002 */
[----:B------:R-:W-:-:S04]  /*f650*/  IMAD.WIDE.U32 R8, R8, c[0x0][0x3e8], RZ ;  /* 0x0000fa0008087a25 */ /* 0x000fc800078e00ff */
[C---:B------:R-:W-:Y:S01]  /*f660*/  IMAD R11, R5.reuse, c[0x0][0x498], RZ ;  /* 0x00012600050b7a24 */ /* 0x040fe200078e02ff */
[----:B------:R-:W-:Y:S01]  /*f670*/  IADD3 R6, P0, R0, R6, RZ ;  /* 0x0000000600067210 */ /* 0x000fe20007f1e0ff */
[----:B------:R-:W-:Y:S01]  /*f680*/  IMAD R12, R5, c[0x0][0x3f0], RZ ;  /* 0x0000fc00050c7a24 */ /* 0x000fe200078e02ff */
[----:B------:R-:W-:Y:S01]  /*f690*/  SHF.R.S32.HI R5, RZ, 0x1f, R0 ;  /* 0x0000001fff057819 */ /* 0x000fe20000011400 */
[----:B------:R-:W-:Y:S01]  /*f6a0*/  IMAD R11, R15, c[0x0][0x49c], R11 ;  /* 0x000127000f0b7a24 */ /* 0x000fe200078e020b */
[----:B------:R-:W-:Y:S01]  /*f6b0*/  IADD3 R3, R9, R10, RZ ;  /* 0x0000000a09037210 */ /* 0x000fe20007ffe0ff */
[----:B------:R-:W-:Y:S01]  /*f6c0*/  IMAD.MOV.U32 R2, RZ, RZ, R8 ;  /* 0x000000ffff027224 */ /* 0x000fe200078e0008 */
[----:B------:R-:W-:Y:S02]  /*f6d0*/  SHF.R.S32.HI R0, RZ, 0x1f, R4 ;  /* 0x0000001fff007819 */ /* 0x000fe40000011404 */
[----:B------:R-:W-:Y:S01]  /*f6e0*/  IADD3.X R7, R5, R7, R11, P0, !PT ;  /* 0x0000000705077210 */ /* 0x000fe200007fe40b */
[----:B------:R-:W-:Y:S01]  /*f6f0*/  IMAD R11, R15, c[0x0][0x3f4], R12 ;  /* 0x0000fd000f0b7a24 */ /* 0x000fe200078e020c */
[----:B------:R-:W-:Y:S01]  /*f700*/  IADD3 R14, R14, R18, RZ ;  /* 0x000000120e0e7210 */ /* 0x000fe20007ffe0ff */
[----:B------:R-:W-:-:S02]  /*f710*/  IMAD R0, R0, c[0x0][0x488], RZ ;  /* 0x0001220000007a24 */ /* 0x000fc400078e02ff */
[----:B------:R-:W-:Y:S01]  /*f720*/  IMAD.WIDE.U32 R8, R15, c[0x0][0x3f0], R2 ;  /* 0x0000fc000f087a25 */ /* 0x000fe200078e0002 */
[----:B-1----:R-:W-:-:S03]  /*f730*/  SHF.R.S32.HI R15, RZ, 0x1f, R16 ;  /* 0x0000001fff0f7819 */ /* 0x002fc60000011410 */
[C---:B------:R-:W-:Y:S01]  /*f740*/  IMAD R10, R4.reuse, c[0x0][0x48c], R0 ;  /* 0x00012300040a7a24 */ /* 0x040fe200078e0200 */
[----:B------:R-:W-:Y:S01]  /*f750*/  LEA.HI R15, R15, R16, RZ, 0x5 ;  /* 0x000000100f0f7211 */ /* 0x000fe200078f28ff */
[----:B------:R-:W-:-:S04]  /*f760*/  IMAD.WIDE.U32 R2, R4, c[0x0][0x488], R6 ;  /* 0x0001220004027a25 */ /* 0x000fc800078e0006 */
[----:B------:R-:W-:Y:S01]  /*f770*/  @P1 IMAD.HI.U32 R5, R14, c[0x0][0x4ec], RZ ;  /* 0x00013b000e051a27 */ /* 0x000fe200078e00ff */
[----:B------:R-:W-:Y:S02]  /*f780*/  LEA R4, P0, R2, c[0x0][0x450], 0x2 ;  /* 0x0001140002047a11 */ /* 0x000fe400078010ff */
[----:B------:R-:W-:Y:S01]  /*f790*/  LOP3.LUT R15, R15, 0xffffffe0, RZ, 0xc0, !PT ;  /* 0xffffffe00f0f7812 */ /* 0x000fe200078ec0ff */
[----:B------:R-:W-:Y:S02]  /*f7a0*/  IMAD.IADD R3, R3, 0x1, R10 ;  /* 0x0000000103037824 */ /* 0x000fe400078e020a */
[----:B------:R-:W-:Y:S01]  /*f7b0*/  IMAD.MOV.U32 R0, RZ, RZ, R14 ;  /* 0x000000ffff007224 */ /* 0x000fe200078e000e */
[----:B------:R-:W-:Y:S01]  /*f7c0*/  @P1 SHF.R.U32.HI R0, RZ, c[0x0][0x4f0], R5 ;  /* 0x00013c00ff001a19 */ /* 0x000fe20000011605 */
[----:B------:R-:W-:Y:S01]  /*f7d0*/  IMAD.IADD R15, R16, 0x1, -R15 ;  /* 0x00000001100f7824 */ /* 0x000fe200078e0a0f */
[----:B------:R-:W-:Y:S02]  /*f7e0*/  LEA.HI.X R3, R2, c[0x0][0x454], R3, 0x2, P0 ;  /* 0x0001150002037a11 */ /* 0x000fe400000f1403 */
[----:B------:R-:W-:Y:S01]  /*f7f0*/  SHF.R.S32.HI R5, RZ, 0x1f, R0 ;  /* 0x0000001fff057819 */ /* 0x000fe20000011400 */
[----:B------:R-:W-:Y:S01]  /*f800*/  SHFL.IDX PT, R12, R4, RZ, 0x1c1f ;  /* 0x001c1fff040c7589 */ /* 0x000fe200000e0000 */
[----:B------:R-:W-:-:S02]  /*f810*/  IADD3 R2, R13, R18, RZ ;  /* 0x000000120d027210 */ /* 0x000fc40007ffe0ff */
[----:B------:R-:W-:Y:S01]  /*f820*/  IADD3 R7, R9, R11, RZ ;  /* 0x0000000b09077210 */ /* 0x000fe20007ffe0ff */
[----:B------:R-:W1:Y:S01]  /*f830*/  SHFL.IDX PT, R13, R3, RZ, 0x1c1f ;  /* 0x001c1fff030d7589 */ /* 0x000e6200000e0000 */
[----:B------:R-:W-:Y:S02]  /*f840*/  MOV R6, R8 ;  /* 0x0000000800067202 */ /* 0x000fe40000000f00 */
[----:B------:R-:W-:Y:S01]  /*f850*/  LOP3.LUT P0, RZ, R15, 0x3, RZ, 0xc0, !PT ;  /* 0x000000030fff7812 */ /* 0x000fe2000780c0ff */
[----:B------:R-:W-:Y:S01]  /*f860*/  SHFL.IDX PT, R10, R4, 0x1, 0x1c1f ;  /* 0x003c1f00040a7f89 */ /* 0x000fe200000e0000 */
[----:B------:R-:W-:-:S03]  /*f870*/  IMAD R15, R5, c[0x0][0x3e0], RZ ;  /* 0x0000f800050f7a24 */ /* 0x000fc600078e02ff */
[----:B------:R-:W2:Y:S04]  /*f880*/  SHFL.IDX PT, R11, R3, 0x1, 0x1c1f ;  /* 0x003c1f00030b7f89 */ /* 0x000ea800000e0000 */
[----:B------:R-:W-:Y:S04]  /*f890*/  SHFL.IDX PT, R8, R4, 0x2, 0x1c1f ;  /* 0x005c1f0004087f89 */ /* 0x000fe800000e0000 */
[----:B------:R-:W3:Y:S04]  /*f8a0*/  SHFL.IDX PT, R9, R3, 0x2, 0x1c1f ;  /* 0x005c1f0003097f89 */ /* 0x000ee800000e0000 */
[----:B------:R-:W-:Y:S04]  /*f8b0*/  SHFL.IDX PT, R4, R4, 0x3, 0x1c1f ;  /* 0x007c1f0004047f89 */ /* 0x000fe800000e0000 */
[----:B------:R4:W1:Y:S01]  /*f8c0*/  SHFL.IDX PT, R5, R3, 0x3, 0x1c1f ;  /* 0x007c1f0003057f89 */ /* 0x00086200000e0000 */
[----:B------:R-:W-:-:S02]  /*f8d0*/  IADD3 R16, R2, 0x8, RZ ;  /* 0x0000000802107810 */ /* 0x000fc40007ffe0ff */
[----:B------:R-:W-:Y:S02]  /*f8e0*/  ISETP.GE.OR P3, PT, R2, UR4, P0 ;  /* 0x0000000402007c0c */ /* 0x000fe40008766670 */
[----:B------:R-:W-:Y:S01]  /*f8f0*/  ISETP.GE.OR P2, PT, R16, UR4, P0 ;  /* 0x0000000410007c0c */ /* 0x000fe20008746670 */
[C---:B------:R-:W-:Y:S02]  /*f900*/  IMAD R15, R0.reuse, c[0x0][0x3e4], R15 ;  /* 0x0000f900000f7a24 */ /* 0x040fe400078e020f */
[----:B------:R-:W-:Y:S01]  /*f910*/  IMAD.WIDE.U32 R6, R0, c[0x0][0x3e0], R6 ;  /* 0x0000f80000067a25 */ /* 0x000fe200078e0006 */
[C---:B----4-:R-:W-:Y:S02]  /*f920*/  IADD3 R3, R2.reuse, 0x40, RZ ;  /* 0x0000004002037810 */ /* 0x050fe40007ffe0ff */
[----:B------:R-:W-:Y:S02]  /*f930*/  IADD3 R2, R2, 0x48, RZ ;  /* 0x0000004802027810 */ /* 0x000fe40007ffe0ff */
[----:B------:R-:W-:-:S02]  /*f940*/  ISETP.GE.OR P1, PT, R3, UR4, P0 ;  /* 0x0000000403007c0c */ /* 0x000fc40008726670 */
[----:B------:R-:W-:Y:S01]  /*f950*/  ISETP.GE.OR P0, PT, R2, UR4, P0 ;  /* 0x0000000402007c0c */ /* 0x000fe20008706670 */
[----:B------:R-:W-:Y:S01]  /*f960*/  IMAD.MOV R0, RZ, RZ, -R0 ;  /* 0x000000ffff007224 */ /* 0x000fe200078e0a00 */
[----:B------:R-:W-:Y:S01]  /*f970*/  IADD3 R3, R7, R15, RZ ;  /* 0x0000000f07037210 */ /* 0x000fe20007ffe0ff */
[----:B-1----:R-:W-:Y:S01]  /*f980*/  @!P3 ST.E [R12.64], R45 ;  /* 0x0000002d0c00b985 */ /* 0x002fe2000c101906 */
[----:B------:R-:W-:Y:S01]  /*f990*/  SHF.L.U32 R7, R17, 0x1, RZ ;  /* 0x0000000111077819 */ /* 0x000fe200000006ff */
[----:B------:R-:W-:Y:S02]  /*f9a0*/  IMAD R0, R0, c[0x0][0x4e8], R14 ;  /* 0x00013a0000007a24 */ /* 0x000fe400078e020e */
[----:B--2---:R-:W-:Y:S01]  /*f9b0*/  @!P2 ST.E [R10.64], R46 ;  /* 0x0000002e0a00a985 */ /* 0x004fe2000c101906 */
[----:B------:R-:W-:-:S03]  /*f9c0*/  IMAD.MOV.U32 R2, RZ, RZ, R6 ;  /* 0x000000ffff027224 */ /* 0x000fc600078e0006 */
[----:B---3--:R-:W-:Y:S01]  /*f9d0*/  @!P1 ST.E [R8.64], R47 ;  /* 0x0000002f08009985 */ /* 0x008fe2000c101906 */
[----:B------:R-:W-:-:S03]  /*f9e0*/  SHF.R.S32.HI R6, RZ, 0x1f, R0 ;  /* 0x0000001fff067819 */ /* 0x000fc60000011400 */
[----:B------:R1:W-:Y:S04]  /*f9f0*/  @!P0 ST.E [R4.64], R44 ;  /* 0x0000002c04008985 */ /* 0x0003e8000c101906 */
[----:B------:R2:W3:Y:S04]  /*fa00*/  LDS.128 R32, [R7+0x880] ;  /* 0x0008800007207984 */ /* 0x0004e80000000c00 */
[----:B------:R2:W4:Y:S04]  /*fa10*/  LDS.128 R44, [R7+0x1080] ;  /* 0x00108000072c7984 */ /* 0x0005280000000c00 */
[----:B------:R2:W2:Y:S04]  /*fa20*/  LDS.128 R52, [R7+0x1880] ;  /* 0x0018800007347984 */ /* 0x0004a80000000c00 */
[----:B------:R1:W2:Y:S04]  /*fa30*/  LDS.128 R28, [R7+0x2880] ;  /* 0x00288000071c7984 */ /* 0x0002a80000000c00 */
[----:B------:R2:W2:Y:S04]  /*fa40*/  LDS.128 R40, [R7+0x3080] ;  /* 0x0030800007287984 */ /* 0x0004a80000000c00 */
[----:B------:R2:W2:Y:S04]  /*fa50*/  LDS.128 R48, [R7+0x3880] ;  /* 0x0038800007307984 */ /* 0x0004a80000000c00 */
[----:B------:R2:W2:Y:S04]  /*fa60*/  LDS.128 R24, [R7+0x4880] ;  /* 0x0048800007187984 */ /* 0x0004a80000000c00 */
[----:B------:R2:W2:Y:S04]  /*fa70*/  LDS.128 R36, [R7+0x5080] ;  /* 0x0050800007247984 */ /* 0x0004a80000000c00 */
[----:B------:R2:W2:Y:S01]  /*fa80*/  LDS.128 R56, [R7+0x5880] ;  /* 0x0058800007387984 */ /* 0x0004a20000000c00 */
[----:B------:R-:W-:Y:S01]  /*fa90*/  SHF.R.S32.HI R17, RZ, 0x1f, R19 ;  /* 0x0000001fff117819 */ /* 0x000fe20000011413 */
[----:B------:R-:W-:-:S03]  /*faa0*/  IMAD R6, R6, c[0x0][0x3d8], RZ ;  /* 0x0000f60006067a24 */ /* 0x000fc600078e02ff */
[----:B------:R-:W-:Y:S01]  /*fab0*/  LEA.HI R17, R17, R19, RZ, 0x2 ;  /* 0x0000001311117211 */ /* 0x000fe200078f10ff */
[C---:B-1----:R-:W-:Y:S02]  /*fac0*/  IMAD R4, R0.reuse, c[0x0][0x3dc], R6 ;  /* 0x0000f70000047a24 */ /* 0x042fe400078e0206 */
[----:B------:R-:W-:Y:S01]  /*fad0*/  IMAD.WIDE.U32 R2, R0, c[0x0][0x3d8], R2 ;  /* 0x0000f60000027a25 */ /* 0x000fe200078e0002 */
[----:B------:R-:W-:-:S03]  /*fae0*/  SHF.R.S32.HI R17, RZ, 0x2, R17 ;  /* 0x00000002ff117819 */ /* 0x000fc60000011411 */
[----:B------:R-:W-:Y:S01]  /*faf0*/  IMAD.IADD R3, R3, 0x1, R4 ;  /* 0x0000000103037824 */ /* 0x000fe200078e0204 */
[C---:B------:R-:W-:Y:S02]  /*fb00*/  LEA R11, P0, R2.reuse, c[0x0][0x380], 0x1 ;  /* 0x0000e000020b7a11 */ /* 0x040fe400078008ff */
[----:B------:R-:W-:Y:S02]  /*fb10*/  IADD3 R10, R17, R18, RZ ;  /* 0x00000012110a7210 */ /* 0x000fe40007ffe0ff */
[----:B------:R-:W-:Y:S02]  /*fb20*/  LEA.HI.X R3, R2, c[0x0][0x384], R3, 0x1, P0 ;  /* 0x0000e10002037a11 */ /* 0x000fe400000f0c03 */
[----:B------:R-:W-:Y:S01]  /*fb30*/  ISETP.GE.AND P0, PT, R10, UR4, PT ;  /* 0x000000040a007c0c */ /* 0x000fe2000bf06270 */
[----:B------:R1:W1:Y:S04]  /*fb40*/  SHFL.IDX PT, R0, R11, RZ, 0x1c1f ;  /* 0x001c1fff0b007589 */ /* 0x00026800000e0000 */
[----:B------:R1:W1:Y:S08]  /*fb50*/  SHFL.IDX PT, R2, R3, RZ, 0x1c1f ;  /* 0x001c1fff03027589 */ /* 0x00027000000e0000 */
[----:B------:R-:W-:Y:S05]  /*fb60*/  @P0 BRA `(.L_x_564) ;  /* 0x000000f000000947 */ /* 0x000fea0003800000 */
[----:B---34-:R-:W3:Y:S01]  /*fb70*/  LDS.128 R20, [R7+0x80] ;  /* 0x0000800007147984 */ /* 0x018ee20000000c00 */
[----:B-----5:R-:W-:-:S02]  /*fb80*/  ISETP.GE.AND P5, PT, R66, c[0x0][0x3c8], PT ;  /* 0x0000f20042007a0c */ /* 0x020fc40003fa6270 */
[----:B------:R-:W-:Y:S01]  /*fb90*/  ISETP.GE.AND P4, PT, R63, c[0x0][0x3c8], PT ;  /* 0x0000f2003f007a0c */ /* 0x000fe20003f86270 */
[----:B------:R-:W4:Y:S01]  /*fba0*/  LDS.128 R16, [R7+0x2080] ;  /* 0x0020800007107984 */ /* 0x000f220000000c00 */
[----:B------:R-:W-:-:S03]  /*fbb0*/  ISETP.GE.AND P3, PT, R61, c[0x0][0x3c8], PT ;  /* 0x0000f2003d007a0c */ /* 0x000fc60003f66270 */
[----:B------:R2:W1:Y:S06]  /*fbc0*/  LDS.128 R12, [R7+0x4080] ;  /* 0x00408000070c7984 */ /* 0x00046c0000000c00 */
[-C--:B-1----:R-:W-:Y:S02]  /*fbd0*/  @!P5 LEA R8, P2, R66, R0.reuse, 0x1 ;  /* 0x000000004208d211 */ /* 0x082fe400078408ff */
[-C--:B------:R-:W-:Y:S02]  /*fbe0*/  @!P4 LEA R6, P1, R63, R0.reuse, 0x1 ;  /* 0x000000003f06c211 */ /* 0x080fe400078208ff */
[----:B------:R-:W-:-:S02]  /*fbf0*/  @!P3 LEA R4, P0, R61, R0, 0x1 ;  /* 0x000000003d04b211 */ /* 0x000fc400078008ff */
[-C--:B------:R-:W-:Y:S02]  /*fc00*/  @!P5 LEA.HI.X R9, R66, R2.reuse, R67, 0x1, P2 ;  /* 0x000000024209d211 */ /* 0x080fe400010f0c43 */
[-C--:B------:R-:W-:Y:S02]  /*fc10*/  @!P3 LEA.HI.X R5, R61, R2.reuse, R62, 0x1, P0 ;  /* 0x000000023d05b211 */ /* 0x080fe400000f0c3e */
[----:B--2---:R-:W-:Y:S01]  /*fc20*/  @!P4 LEA.HI.X R7, R63, R2, R64, 0x1, P1 ;  /* 0x000000023f07c211 */ /* 0x004fe200008f0c40 */
[----:B---3--:R1:W-:Y:S04]  /*fc30*/  @!P5 ST.E.128 [R8.64], R20 ;  /* 0x000000140800d985 */ /* 0x0083e8000c101d06 */
[----:B----4-:R1:W-:Y:S04]  /*fc40*/  @!P4 ST.E.128 [R6.64], R16 ;  /* 0x000000100600c985 */ /* 0x0103e8000c101d06 */
[----:B------:R1:W-:Y:S02]  /*fc50*/  @!P3 ST.E.128 [R4.64], R12 ;  /* 0x0000000c0400b985 */ /* 0x0003e4000c101d06 */
.L_x_564:
[----:B---34-:R-:W-:Y:S05]  /*fc60*/  BSYNC B0 ;  /* 0x0000000000007941 */ /* 0x018fea0003800000 */
.L_x_563:
[----:B-1----:R-:W-:Y:S01]  /*fc70*/  IADD3 R4, R10, 0x20, RZ ;  /* 0x000000200a047810 */ /* 0x002fe20007ffe0ff */
[----:B------:R1:W3:Y:S01]  /*fc80*/  SHFL.IDX PT, R2, R3, 0x1, 0x1c1f ;  /* 0x003c1f0003027f89 */ /* 0x0002e200000e0000 */
[----:B------:R-:W-:Y:S02]  /*fc90*/  BSSY B0, `(.L_x_565) ;  /* 0x0000010000007945 */ /* 0x000fe40003800000 */
[----:B------:R-:W-:Y:S01]  /*fca0*/  ISETP.GE.AND P0, PT, R4, UR4, PT ;  /* 0x0000000404007c0c */ /* 0x000fe2000bf06270 */
[----:B------:R1:W4:-:S12]  /*fcb0*/  SHFL.IDX PT, R0, R11, 0x1, 0x1c1f ;  /* 0x003c1f000b007f89 */ /* 0x00031800000e0000 */
[----:B------:R-:W-:Y:S05]  /*fcc0*/  @P0 BRA `(.L_x_566) ;  /* 0x000000c000000947 */ /* 0x000fea0003800000 */
[----:B-----5:R-:W-:Y:S02]  /*fcd0*/  ISETP.GE.AND P2, PT, R66, c[0x0][0x3c8], PT ;  /* 0x0000f20042007a0c */ /* 0x020fe40003f46270 */
[----:B------:R-:W-:Y:S02]  /*fce0*/  ISETP.GE.AND P1, PT, R63, c[0x0][0x3c8], PT ;  /* 0x0000f2003f007a0c */ /* 0x000fe40003f26270 */
[----:B------:R-:W-:-:S09]  /*fcf0*/  ISETP.GE.AND P0, PT, R61, c[0x0][0x3c8], PT ;  /* 0x0000f2003d007a0c */ /* 0x000fd20003f06270 */
[CC--:B----4-:R-:W-:Y:S02]  /*fd00*/  @!P2 LEA R8, P5, R66.reuse, R0.reuse, 0x1 ;  /* 0x000000004208a211 */ /* 0x0d0fe400078a08ff */
[-C--:B------:R-:W-:Y:S02]  /*fd10*/  @!P1 LEA R6, P4, R63, R0.reuse, 0x1 ;  /* 0x000000003f069211 */ /* 0x080fe400078808ff */
[----:B------:R-:W-:Y:S02]  /*fd20*/  @!P0 LEA R4, P3, R61, R0, 0x1 ;  /* 0x000000003d048211 */ /* 0x000fe400078608ff */
[-C--:B---3--:R-:W-:Y:S02]  /*fd30*/  @!P2 LEA.HI.X R9, R66, R2.reuse, R67, 0x1, P5 ;  /* 0x000000024209a211 */ /* 0x088fe400028f0c43 */
[-C--:B--2---:R-:W-:Y:S02]  /*fd40*/  @!P1 LEA.HI.X R7, R63, R2.reuse, R64, 0x1, P4 ;  /* 0x000000023f079211 */ /* 0x084fe400020f0c40 */
[----:B------:R-:W-:Y:S01]  /*fd50*/  @!P0 LEA.HI.X R5, R61, R2, R62, 0x1, P3 ;  /* 0x000000023d058211 */ /* 0x000fe200018f0c3e */
[----:B------:R2:W-:Y:S04]  /*fd60*/  @!P2 ST.E.128 [R8.64], R32 ;  /* 0x000000200800a985 */ /* 0x0005e8000c101d06 */
[----:B------:R2:W-:Y:S04]  /*fd70*/  @!P1 ST.E.128 [R6.64], R28 ;  /* 0x0000001c06009985 */ /* 0x0005e8000c101d06 */
[----:B------:R2:W-:Y:S02]  /*fd80*/  @!P0 ST.E.128 [R4.64], R24 ;  /* 0x0000001804008985 */ /* 0x0005e4000c101d06 */
.L_x_566:
[----:B------:R-:W-:Y:S05]  /*fd90*/  BSYNC B0 ;  /* 0x0000000000007941 */ /* 0x000fea0003800000 */
.L_x_565:
[----:B--2---:R-:W-:Y:S01]  /*fda0*/  IADD3 R4, R10, 0x40, RZ ;  /* 0x000000400a047810 */ /* 0x004fe20007ffe0ff */
[----:B---3--:R2:W3:Y:S01]  /*fdb0*/  SHFL.IDX PT, R2, R3, 0x2, 0x1c1f ;  /* 0x005c1f0003027f89 */ /* 0x0084e200000e0000 */
[----:B------:R-:W-:Y:S02]  /*fdc0*/  BSSY B0, `(.L_x_567) ;  /* 0x0000010000007945 */ /* 0x000fe40003800000 */
[----:B------:R-:W-:Y:S01]  /*fdd0*/  ISETP.GE.AND P0, PT, R4, UR4, PT ;  /* 0x0000000404007c0c */ /* 0x000fe2000bf06270 */
[----:B----4-:R2:W4:-:S12]  /*fde0*/  SHFL.IDX PT, R0, R11, 0x2, 0x1c1f ;  /* 0x005c1f000b007f89 */ /* 0x01051800000e0000 */
        /* <DEDUP_REMOVED lines=8> */
[-C--:B------:R-:W-:Y:S02]  /*fe70*/  @!P1 LEA.HI.X R7, R63, R2.reuse, R64, 0x1, P4 ;  /* 0x000000023f079211 */ /* 0x080fe400020f0c40 */
[----:B------:R-:W-:Y:S01]  /*fe80*/  @!P0 LEA.HI.X R5, R61, R2, R62, 0x1, P3 ;  /* 0x000000023d058211 */ /* 0x000fe200018f0c3e */
[----:B------:R3:W-:Y:S04]  /*fe90*/  @!P2 ST.E.128 [R8.64], R44 ;  /* 0x0000002c0800a985 */ /* 0x0007e8000c101d06 */
[----:B------:R3:W-:Y:S04]  /*fea0*/  @!P1 ST.E.128 [R6.64], R40 ;  /* 0x0000002806009985 */ /* 0x0007e8000c101d06 */
[----:B------:R3:W-:Y:S02]  /*feb0*/  @!P0 ST.E.128 [R4.64], R36 ;  /* 0x0000002404008985 */ /* 0x0007e4000c101d06 */
.L_x_568:
[----:B------:R-:W-:Y:S05]  /*fec0*/  BSYNC B0 ;  /* 0x0000000000007941 */ /* 0x000fea0003800000 */
.L_x_567:
[----:B---3--:R3:W1:Y:S04]  /*fed0*/  SHFL.IDX PT, R2, R3, 0x3, 0x1c1f ;  /* 0x007c1f0003027f89 */ /* 0x00866800000e0000 */
[----:B----4-:R4:W2:Y:S02]  /*fee0*/  SHFL.IDX PT, R0, R11, 0x3, 0x1c1f ;  /* 0x007c1f000b007f89 */ /* 0x0108a400000e0000 */
[----:B-123--:R-:W-:-:S04]  /*fef0*/  IADD3 R3, R10, 0x60, RZ ;  /* 0x000000600a037810 */ /* 0x00efc80007ffe0ff */
[----:B------:R-:W-:-:S13]  /*ff00*/  ISETP.GE.AND P0, PT, R3, UR4, PT ;  /* 0x0000000403007c0c */ /* 0x000fda000bf06270 */
[----:B------:R-:W-:Y:S05]  /*ff10*/  @P0 BRA `(.L_x_569) ;  /* 0x00000bd000000947 */ /* 0x000fea0003800000 */
[----:B----45:R-:W-:Y:S02]  /*ff20*/  ISETP.GE.AND P1, PT, R66, c[0x0][0x3c8], PT ;  /* 0x0000f20042007a0c */ /* 0x030fe40003f26270 */
[----:B------:R-:W-:-:S11]  /*ff30*/  ISETP.GE.AND P0, PT, R63, c[0x0][0x3c8], PT ;  /* 0x0000f2003f007a0c */ /* 0x000fd60003f06270 */
[CC--:B------:R-:W-:Y:S02]  /*ff40*/  @!P1 LEA R6, P3, R66.reuse, R0.reuse, 0x1 ;  /* 0x0000000042069211 */ /* 0x0c0fe400078608ff */
[C---:B------:R-:W-:Y:S02]  /*ff50*/  @!P0 LEA R4, P2, R63.reuse, R0, 0x1 ;  /* 0x000000003f048211 */ /* 0x040fe400078408ff */
[-C--:B------:R-:W-:Y:S02]  /*ff60*/  @!P1 LEA.HI.X R7, R66, R2.reuse, R67, 0x1, P3 ;  /* 0x0000000242079211 */ /* 0x080fe400018f0c43 */
[----:B------:R-:W-:-:S03]  /*ff70*/  @!P0 LEA.HI.X R5, R63, R2, R64, 0x1, P2 ;  /* 0x000000023f058211 */ /* 0x000fc600010f0c40 */
[----:B------:R1:W-:Y:S04]  /*ff80*/  @!P1 ST.E.128 [R6.64], R52 ;  /* 0x0000003406009985 */ /* 0x0003e8000c101d06 */
[----:B------:R1:W-:Y:S01]  /*ff90*/  @!P0 ST.E.128 [R4.64], R48 ;  /* 0x0000003004008985 */ /* 0x0003e2000c101d06 */
[----:B------:R-:W-:-:S13]  /*ffa0*/  ISETP.GE.AND P0, PT, R61, c[0x0][0x3c8], PT ;  /* 0x0000f2003d007a0c */ /* 0x000fda0003f06270 */
[----:B------:R-:W-:Y:S05]  /*ffb0*/  @P0 BRA `(.L_x_569) ;  /* 0x00000b3000000947 */ /* 0x000fea0003800000 */
[----:B-1----:R-:W-:-:S04]  /*ffc0*/  LEA R4, P0, R61, R0, 0x1 ;  /* 0x000000003d047211 */ /* 0x002fc800078008ff */
[----:B------:R-:W-:-:S05]  /*ffd0*/  LEA.HI.X R5, R61, R2, R62, 0x1, P0 ;  /* 0x000000023d057211 */ /* 0x000fca00000f0c3e */
[----:B------:R1:W-:Y:S01]  /*ffe0*/  ST.E.128 [R4.64], R56 ;  /* 0x0000003804007985 */ /* 0x0003e2000c101d06 */
[----:B------:R-:W-:Y:S05]  /*fff0*/  BRA `(.L_x_569) ;  /* 0x00000af000007947 */ /* 0x000fea0003800000 */
.L_x_561:
[----:B------:R-:W2:Y:S04]  /*10000*/  LDL R0, [R1+0x48] ;  /* 0x0000480001007983 */ /* 0x000ea80000100800 */
[----:B------:R-:W3:Y:S04]  /*10010*/  LDL R14, [R1+0x4c] ;  /* 0x00004c00010e7983 */ /* 0x000ee80000100800 */
[----:B------:R-:W4:Y:S01]  /*10020*/  LDL R13, [R1+0x50] ;  /* 0x00005000010d7983 */ /* 0x000f220000100800 */
[----:B------:R-:W-:Y:S03]  /*10030*/  BSSY B0, `(.L_x_570) ;  /* 0x0000025000007945 */ /* 0x000fe60003800000 */
[----:B------:R-:W1:Y:S02]  /*10040*/  S2R R11, SR_TID.X ;  /* 0x00000000000b7919 */ /* 0x000e640000002100 */
[----:B-1----:R-:W-:Y:S01]  /*10050*/  ISETP.GE.AND P0, PT, R11, 0x80, PT ;  /* 0x000000800b00780c */ /* 0x002fe20003f06270 */
[----:B--2---:R-:W-:Y:S01]  /*10060*/  IMAD.MOV.U32 R12, RZ, RZ, R0 ;  /* 0x000000ffff0c7224 */ /* 0x004fe200078e0000 */
[----:B---3--:R-:W-:-:S02]  /*10070*/  SHF.R.S32.HI R8, RZ, 0x1f, R14 ;  /* 0x0000001fff087819 */ /* 0x008fc4000001140e */
[----:B----4-:R-:W-:-:S09]  /*10080*/  SHF.R.S32.HI R10, RZ, 0x1f, R13 ;  /* 0x0000001fff0a7819 */ /* 0x010fd2000001140d */
[----:B------:R-:W-:Y:S05]  /*10090*/  @P0 BRA `(.L_x_571) ;  /* 0x000001e000000947 */ /* 0x000fea0003800000 */
[----:B------:R-:W-:Y:S02]  /*100a0*/  MOV R2, c[0x0][0x4e8] ;  /* 0x00013a0000027a02 */ /* 0x000fe40000000f00 */
[----:B------:R-:W-:-:S03]  /*100b0*/  IADD3 R6, R12, R11, RZ ;  /* 0x0000000b0c067210 */ /* 0x000fc60007ffe0ff */
[----:B------:R-:W-:-:S05]  /*100c0*/  IMAD R0, R2, c[0x0][0x388], RZ ;  /* 0x0000e20002007a24 */ /* 0x000fca00078e02ff */
[----:B------:R-:W-:-:S13]  /*100d0*/  ISETP.GE.AND P0, PT, R6, R0, PT ;  /* 0x000000000600720c */ /* 0x000fda0003f06270 */
[----:B------:R-:W-:Y:S05]  /*100e0*/  @P0 BRA `(.L_x_571) ;  /* 0x0000019000000947 */ /* 0x000fea0003800000 */
[----:B------:R-:W-:Y:S01]  /*100f0*/  ISETP.NE.AND P0, PT, R2, 0x1, PT ;  /* 0x000000010200780c */ /* 0x000fe20003f05270 */
[----:B------:R-:W-:Y:S01]  /*10100*/  IMAD R4, R8, c[0x0][0x490], RZ ;  /* 0x0001240008047a24 */ /* 0x000fe200078e02ff */
[----:B------:R-:W-:Y:S01]  /*10110*/  MOV R0, R6 ;  /* 0x0000000600007202 */ /* 0x000fe20000000f00 */
[----:B------:R-:W-:-:S04]  /*10120*/  IMAD.WIDE.U32 R2, R14, c[0x0][0x490], RZ ;  /* 0x000124000e027a25 */ /* 0x000fc800078e00ff */
[----:B------:R-:W-:Y:S02]  /*10130*/  IMAD R4, R14, c[0x0][0x494], R4 ;  /* 0x000125000e047a24 */ /* 0x000fe400078e0204 */
[----:B------:R-:W-:-:S03]  /*10140*/  IMAD R9, R10, c[0x0][0x498], RZ ;  /* 0x000126000a097a24 */ /* 0x000fc600078e02ff */
[----:B------:R-:W-:Y:S01]  /*10150*/  IADD3 R3, R3, R4, RZ ;  /* 0x0000000403037210 */ /* 0x000fe20007ffe0ff */
[----:B------:R-:W-:-:S05]  /*10160*/  @P0 IMAD.HI.U32 R5, R6, c[0x0][0x4ec], RZ ;  /* 0x00013b0006050a27 */ /* 0x000fca00078e00ff */
[----:B------:R-:W-:Y:S01]  /*10170*/  @P0 SHF.R.U32.HI R0, RZ, c[0x0][0x4f0], R5 ;  /* 0x00013c00ff000a19 */ /* 0x000fe20000011605 */
[----:B------:R-:W-:-:S03]  /*10180*/  IMAD.WIDE.U32 R4, R13, c[0x0][0x498], R2 ;  /* 0x000126000d047a25 */ /* 0x000fc600078e0002 */
[C---:B------:R-:W-:Y:S01]  /*10190*/  IADD3 R7, -R0.reuse, RZ, RZ ;  /* 0x000000ff00077210 */ /* 0x040fe20007ffe1ff */
[----:B------:R-:W-:Y:S01]  /*101a0*/  IMAD R3, R13, c[0x0][0x49c], R9 ;  /* 0x000127000d037a24 */ /* 0x000fe200078e0209 */
[----:B------:R-:W-:-:S03]  /*101b0*/  IADD3 R4, P0, R0, R4, RZ ;  /* 0x0000000400047210 */ /* 0x000fc60007f1e0ff */
[----:B------:R-:W-:Y:S01]  /*101c0*/  IMAD R2, R7, c[0x0][0x4e8], R6 ;  /* 0x00013a0007027a24 */ /* 0x000fe200078e0206 */
[----:B------:R-:W-:-:S04]  /*101d0*/  SHF.R.S32.HI R6, RZ, 0x1f, R0 ;  /* 0x0000001fff067819 */ /* 0x000fc80000011400 */
[----:B------:R-:W-:Y:S02]  /*101e0*/  SHF.R.S32.HI R0, RZ, 0x1f, R2 ;  /* 0x0000001fff007819 */ /* 0x000fe40000011402 */
[----:B------:R-:W-:-:S03]  /*101f0*/  IADD3.X R5, R6, R5, R3, P0, !PT ;  /* 0x0000000506057210 */ /* 0x000fc600007fe403 */
[----:B------:R-:W-:-:S04]  /*10200*/  IMAD R0, R0, c[0x0][0x488], RZ ;  /* 0x0001220000007a24 */ /* 0x000fc800078e02ff */
[C---:B------:R-:W-:Y:S02]  /*10210*/  IMAD R0, R2.reuse, c[0x0][0x48c], R0 ;  /* 0x0001230002007a24 */ /* 0x040fe400078e0200 */
[----:B------:R-:W-:-:S05]  /*10220*/  IMAD.WIDE.U32 R2, R2, c[0x0][0x488], R4 ;  /* 0x0001220002027a25 */ /* 0x000fca00078e0004 */
[----:B------:R-:W-:Y:S02]  /*10230*/  IADD3 R0, R3, R0, RZ ;  /* 0x0000000003007210 */ /* 0x000fe40007ffe0ff */
[----:B------:R-:W-:-:S04]  /*10240*/  LEA R4, P0, R2, c[0x0][0x450], 0x2 ;  /* 0x0001140002047a11 */ /* 0x000fc800078010ff */
[----:B------:R-:W-:Y:S02]  /*10250*/  LEA.HI.X R5, R2, c[0x0][0x454], R0, 0x2, P0 ;  /* 0x0001150002057a11 */ /* 0x000fe400000f1400 */
[----:B------:R-:W-:-:S05]  /*10260*/  MOV R0, 0xff800000 ;  /* 0xff80000000007802 */ /* 0x000fca0000000f00 */
[----:B------:R1:W-:Y:S02]  /*10270*/  STG.E [R4.64], R0 ;  /* 0x0000000004007986 */ /* 0x0003e4000c101906 */
.L_x_571:
[----:B------:R-:W-:Y:S05]  /*10280*/  BSYNC B0 ;  /* 0x0000000000007941 */ /* 0x000fea0003800000 */
.L_x_570:
[----:B------:R-:W2:Y:S01]  /*10290*/  LDL R2, [R1+0x78] ;  /* 0x0000780001027983 */ /* 0x000ea20000100800 */
[----:B-1----:R-:W-:Y:S01]  /*102a0*/  MOV R0, c[0x0][0x4e8] ;  /* 0x00013a0000007a02 */ /* 0x002fe20000000f00 */
[----:B------:R-:W-:Y:S01]  /*102b0*/  IMAD R6, R10, c[0x0][0x3f0], RZ ;  /* 0x0000fc000a067a24 */ /* 0x000fe200078e02ff */
[----:B------:R-:W-:Y:S02]  /*102c0*/  SHF.R.S32.HI R9, RZ, 0x1f, R11 ;  /* 0x0000001fff097819 */ /* 0x000fe4000001140b */
[----:B------:R-:W-:Y:S01]  /*102d0*/  ISETP.NE.AND P0, PT, R0, 0x1, PT ;  /* 0x000000010000780c */ /* 0x000fe20003f05270 */
[----:B------:R-:W-:Y:S01]  /*102e0*/  IMAD R0, R8, c[0x0][0x3e8], RZ ;  /* 0x0000fa0008007a24 */ /* 0x000fe200078e02ff */
[----:B------:R-:W-:Y:S01]  /*102f0*/  LEA.HI R9, R9, R11, RZ, 0x2 ;  /* 0x0000000b09097211 */ /* 0x000fe200078f10ff */
[----:B------:R-:W-:Y:S02]  /*10300*/  IMAD R8, R13, c[0x0][0x3f4], R6 ;  /* 0x0000fd000d087a24 */ /* 0x000fe400078e0206 */
[----:B------:R-:W-:Y:S01]  /*10310*/  IMAD R5, R14, c[0x0][0x3ec], R0 ;  /* 0x0000fb000e057a24 */ /* 0x000fe200078e0200 */
[----:B------:R-:W-:-:S04]  /*10320*/  SHF.R.S32.HI R9, RZ, 0x2, R9 ;  /* 0x00000002ff097819 */ /* 0x000fc80000011409 */
[-C--:B------:R-:W-:Y:S02]  /*10330*/  IADD3 R10, R9, R12.reuse, RZ ;  /* 0x0000000c090a7210 */ /* 0x080fe40007ffe0ff */
[----:B--2---:R-:W-:Y:S01]  /*10340*/  IADD3 R4, R2, R12, RZ ;  /* 0x0000000c02047210 */ /* 0x004fe20007ffe0ff */
[----:B------:R-:W-:-:S03]  /*10350*/  IMAD.WIDE.U32 R2, R14, c[0x0][0x3e8], RZ ;  /* 0x0000fa000e027a25 */ /* 0x000fc600078e00ff */
[----:B------:R-:W-:Y:S01]  /*10360*/  MOV R0, R4 ;  /* 0x0000000400007202 */ /* 0x000fe20000000f00 */
[----:B------:R-:W-:-:S04]  /*10370*/  @P0 IMAD.HI.U32 R7, R4, c[0x0][0x4ec], RZ ;  /* 0x00013b0004070a27 */ /* 0x000fc800078e00ff */
[----:B------:R-:W-:Y:S01]  /*10380*/  IMAD.IADD R3, R3, 0x1, R5 ;  /* 0x0000000103037824 */ /* 0x000fe200078e0205 */
[----:B------:R-:W-:-:S03]  /*10390*/  @P0 SHF.R.U32.HI R0, RZ, c[0x0][0x4f0], R7 ;  /* 0x00013c00ff000a19 */ /* 0x000fc60000011607 */
[----:B------:R-:W-:Y:S01]  /*103a0*/  IMAD.WIDE.U32 R2, R13, c[0x0][0x3f0], R2 ;  /* 0x0000fc000d027a25 */ /* 0x000fe200078e0002 */
[----:B------:R-:W-:Y:S02]  /*103b0*/  SHF.R.S32.HI R6, RZ, 0x1f, R0 ;  /* 0x0000001fff067819 */ /* 0x000fe40000011400 */
[----:B------:R-:W-:Y:S02]  /*103c0*/  IADD3 R5, -R0, RZ, RZ ;  /* 0x000000ff00057210 */ /* 0x000fe40007ffe1ff */
[----:B------:R-:W-:Y:S01]  /*103d0*/  IADD3 R3, R3, R8, RZ ;  /* 0x0000000803037210 */ /* 0x000fe20007ffe0ff */
[----:B------:R-:W-:Y:S02]  /*103e0*/  IMAD R6, R6, c[0x0][0x3e0], RZ ;  /* 0x0000f80006067a24 */ /* 0x000fe400078e02ff */
[----:B------:R-:W-:Y:S02]  /*103f0*/  IMAD R4, R5, c[0x0][0x4e8], R4 ;  /* 0x00013a0005047a24 */ /* 0x000fe400078e0204 */
[----:B------:R-:W-:-:S02]  /*10400*/  IMAD R5, R0, c[0x0][0x3e4], R6 ;  /* 0x0000f90000057a24 */ /* 0x000fc400078e0206 */
[----:B------:R-:W-:Y:S01]  /*10410*/  IMAD.WIDE.U32 R2, R0, c[0x0][0x3e0], R2 ;  /* 0x0000f80000027a25 */ /* 0x000fe200078e0002 */
[----:B------:R-:W-:-:S03]  /*10420*/  SHF.R.S32.HI R0, RZ, 0x1f, R4 ;  /* 0x0000001fff007819 */ /* 0x000fc60000011404 */
[----:B------:R-:W-:Y:S02]  /*10430*/  IMAD.IADD R3, R3, 0x1, R5 ;  /* 0x0000000103037824 */ /* 0x000fe400078e0205 */
[----:B------:R-:W-:Y:S02]  /*10440*/  IMAD R0, R0, c[0x0][0x3d8], RZ ;  /* 0x0000f60000007a24 */ /* 0x000fe400078e02ff */
[----:B------:R-:W-:-:S04]  /*10450*/  IMAD.WIDE.U32 R2, R4, c[0x0][0x3d8], R2 ;  /* 0x0000f60004027a25 */ /* 0x000fc800078e0002 */
[----:B------:R-:W-:Y:S01]  /*10460*/  IMAD R4, R4, c[0x0][0x3dc], R0 ;  /* 0x0000f70004047a24 */ /* 0x000fe200078e0200 */
[----:B------:R-:W-:-:S04]  /*10470*/  LEA R11, P0, R2, c[0x0][0x380], 0x1 ;  /* 0x0000e000020b7a11 */ /* 0x000fc800078008ff */
[----:B------:R-:W-:-:S04]  /*10480*/  IADD3 R3, R3, R4, RZ ;  /* 0x0000000403037210 */ /* 0x000fc80007ffe0ff */
[----:B------:R-:W-:Y:S01]  /*10490*/  LEA.HI.X R3, R2, c[0x0][0x384], R3, 0x1, P0 ;  /* 0x0000e10002037a11 */ /* 0x000fe200000f0c03 */
[----:B------:R-:W-:Y:S05]  /*104a0*/  BRA.DIV ~URZ, `(.L_x_572) ;  /* 0x00000d727f007947 */ /* 0x000fea000b800000 */
[----:B------:R1:W2:Y:S02]  /*104b0*/  SHFL.IDX PT, R2, R3, RZ, 0x1c1f ;  /* 0x001c1fff03027589 */ /* 0x0002a400000e0000 */
.L_x_596:
[----:B------:R-:W-:Y:S05]  /*104c0*/  BRA.DIV ~URZ, `(.L_x_573) ;  /* 0x00000dc27f007947 */ /* 0x000fea000b800000 */
[----:B------:R3:W4:Y:S02]  /*104d0*/  SHFL.IDX PT, R0, R11, RZ, 0x1c1f ;  /* 0x001c1fff0b007589 */ /* 0x00072400000e0000 */
.L_x_597:
[----:B------:R-:W-:Y:S01]  /*104e0*/  MOV R12, c[0x0][0x4e8] ;  /* 0x00013a00000c7a02 */ /* 0x000fe20000000f00 */
[----:B------:R-:W-:Y:S04]  /*104f0*/  BSSY B0, `(.L_x_574) ;  /* 0x0000015000007945 */ /* 0x000fe80003800000 */
[----:B------:R-:W-:-:S05]  /*10500*/  IMAD R12, R12, c[0x0][0x388], RZ ;  /* 0x0000e2000c0c7a24 */ /* 0x000fca00078e02ff */
[----:B------:R-:W-:-:S13]  /*10510*/  ISETP.GE.AND P0, PT, R10, R12, PT ;  /* 0x0000000c0a00720c */ /* 0x000fda0003f06270 */
[----:B------:R-:W-:Y:S05]  /*10520*/  @P0 BRA `(.L_x_575) ;  /* 0x0000011000000947 */ /* 0x000fea0003800000 */
[----:B------:R-:W5:Y:S04]  /*10530*/  LDL.64 R18, [R1+0x38] ;  /* 0x0000380001127983 */ /* 0x000f680000100a00 */
[----:B---3--:R-:W3:Y:S04]  /*10540*/  LDL R15, [R1+0x40] ;  /* 0x00004000010f7983 */ /* 0x008ee80000100800 */
[----:B----4-:R-:W4:Y:S04]  /*10550*/  LDL R13, [R1+0x44] ;  /* 0x00004400010d7983 */ /* 0x010f280000100800 */
[----:B--2---:R-:W2:Y:S04]  /*10560*/  LDL R16, [R1+0x70] ;  /* 0x0000700001107983 */ /* 0x004ea80000100800 */
[----:B------:R-:W2:Y:S01]  /*10570*/  LDL R14, [R1+0x6c] ;  /* 0x00006c00010e7983 */ /* 0x000ea20000100800 */
[----:B-----5:R-:W-:-:S02]  /*10580*/  ISETP.GE.AND P2, PT, R18, c[0x0][0x3c8], PT ;  /* 0x0000f20012007a0c */ /* 0x020fc40003f46270 */
[----:B---3--:R-:W-:Y:S02]  /*10590*/  ISETP.GE.AND P1, PT, R15, c[0x0][0x3c8], PT ;  /* 0x0000f2000f007a0c */ /* 0x008fe40003f26270 */
[----:B----4-:R-:W-:-:S09]  /*105a0*/  ISETP.GE.AND P0, PT, R13, c[0x0][0x3c8], PT ;  /* 0x0000f2000d007a0c */ /* 0x010fd20003f06270 */
[CC--:B------:R-:W-:Y:S02]  /*105b0*/  @!P2 LEA R8, P5, R18.reuse, R0.reuse, 0x1 ;  /* 0x000000001208a211 */ /* 0x0c0fe400078a08ff */
[----:B------:R-:W-:Y:S02]  /*105c0*/  @!P1 LEA R6, P4, R15, R0, 0x1 ;  /* 0x000000000f069211 */ /* 0x000fe400078808ff */
[----:B------:R-:W-:Y:S02]  /*105d0*/  @!P2 LEA.HI.X R9, R18, R2, R19, 0x1, P5 ;  /* 0x000000021209a211 */ /* 0x000fe400028f0c13 */
[----:B------:R-:W-:Y:S02]  /*105e0*/  @!P0 LEA R4, P3, R13, R0, 0x1 ;  /* 0x000000000d048211 */ /* 0x000fe400078608ff */
[-C--:B--2---:R-:W-:Y:S02]  /*105f0*/  @!P1 LEA.HI.X R7, R15, R2.reuse, R16, 0x1, P4 ;  /* 0x000000020f079211 */ /* 0x084fe400020f0c10 */
[----:B------:R-:W-:Y:S01]  /*10600*/  @!P0 LEA.HI.X R5, R13, R2, R14, 0x1, P3 ;  /* 0x000000020d058211 */ /* 0x000fe200018f0c0e */
[----:B------:R2:W-:Y:S04]  /*10610*/  @!P2 ST.E.128 [R8.64], RZ ;  /* 0x000000ff0800a985 */ /* 0x0005e8000c101d06 */
[----:B------:R2:W-:Y:S04]  /*10620*/  @!P1 ST.E.128 [R6.64], RZ ;  /* 0x000000ff06009985 */ /* 0x0005e8000c101d06 */
[----:B------:R2:W-:Y:S02]  /*10630*/  @!P0 ST.E.128 [R4.64], RZ ;  /* 0x000000ff04008985 */ /* 0x0005e4000c101d06 */
.L_x_575:
[----:B------:R-:W-:Y:S05]  /*10640*/  BSYNC B0 ;  /* 0x0000000000007941 */ /* 0x000fea0003800000 */
.L_x_574:
[----:B------:R-:W-:Y:S05]  /*10650*/  BRA.DIV ~URZ, `(.L_x_576) ;  /* 0x00000c927f007947 */ /* 0x000fea000b800000 */
[----:B--2---:R2:W1:Y:S04]  /*10660*/  SHFL.IDX PT, R2, R3, 0x1, 0x1c1f ;  /* 0x003c1f0003027f89 */ /* 0x00446800000e0000 */
[----:B----4-:R2:W4:Y:S02]  /*10670*/  SHFL.IDX PT, R0, R11, 0x1, 0x1c1f ;  /* 0x003c1f000b007f89 */ /* 0x01052400000e0000 */
.L_x_598:
        /* <DEDUP_REMOVED lines=8> */
[----:B------:R-:W4:Y:S01]  /*10700*/  LDL R14, [R1+0x6c] ;  /* 0x00006c00010e7983 */ /* 0x000f220000100800 */
[----:B-----5:R-:W-:-:S02]  /*10710*/  ISETP.GE.AND P2, PT, R18, c[0x0][0x3c8], PT ;  /* 0x0000f20012007a0c */ /* 0x020fc40003f46270 */
[----:B--2---:R-:W-:Y:S02]  /*10720*/  ISETP.GE.AND P1, PT, R15, c[0x0][0x3c8], PT ;  /* 0x0000f2000f007a0c */ /* 0x004fe40003f26270 */
[----:B---3--:R-:W-:-:S09]  /*10730*/  ISETP.GE.AND P0, PT, R13, c[0x0][0x3c8], PT ;  /* 0x0000f2000d007a0c */ /* 0x008fd20003f06270 */
[CC--:B------:R-:W-:Y:S02]  /*10740*/  @!P2 LEA R8, P5, R18.reuse, R0.reuse, 0x1 ;  /* 0x000000001208a211 */ /* 0x0c0fe400078a08ff */
[----:B------:R-:W-:Y:S02]  /*10750*/  @!P1 LEA R6, P4, R15, R0, 0x1 ;  /* 0x000000000f069211 */ /* 0x000fe400078808ff */
[----:B-1----:R-:W-:Y:S02]  /*10760*/  @!P2 LEA.HI.X R9, R18, R2, R19, 0x1, P5 ;  /* 0x000000021209a211 */ /* 0x002fe400028f0c13 */
[----:B------:R-:W-:Y:S02]  /*10770*/  @!P0 LEA R4, P3, R13, R0, 0x1 ;  /* 0x000000000d048211 */ /* 0x000fe400078608ff */
[-C--:B----4-:R-:W-:Y:S02]  /*10780*/  @!P1 LEA.HI.X R7, R15, R2.reuse, R16, 0x1, P4 ;  /* 0x000000020f079211 */ /* 0x090fe400020f0c10 */
[----:B------:R-:W-:Y:S01]  /*10790*/  @!P0 LEA.HI.X R5, R13, R2, R14, 0x1, P3 ;  /* 0x000000020d058211 */ /* 0x000fe200018f0c0e */
[----:B------:R1:W-:Y:S04]  /*107a0*/  @!P2 ST.E.128 [R8.64], RZ ;  /* 0x000000ff0800a985 */ /* 0x0003e8000c101d06 */
[----:B------:R1:W-:Y:S04]  /*107b0*/  @!P1 ST.E.128 [R6.64], RZ ;  /* 0x000000ff06009985 */ /* 0x0003e8000c101d06 */
[----:B------:R1:W-:Y:S02]  /*107c0*/  @!P0 ST.E.128 [R4.64], RZ ;  /* 0x000000ff04008985 */ /* 0x0003e4000c101d06 */
.L_x_578:
[----:B------:R-:W-:Y:S05]  /*107d0*/  BSYNC B0 ;  /* 0x0000000000007941 */ /* 0x000fea0003800000 */
.L_x_577:
[----:B------:R-:W-:Y:S05]  /*107e0*/  BRA.DIV ~URZ, `(.L_x_579) ;  /* 0x00000bc27f007947 */ /* 0x000fea000b800000 */
[----:B-1----:R1:W2:Y:S02]  /*107f0*/  SHFL.IDX PT, R2, R3, 0x2, 0x1c1f ;  /* 0x005c1f0003027f89 */ /* 0x0022a400000e0000 */
.L_x_599:
[----:B------:R-:W-:Y:S05]  /*10800*/  BRA.DIV ~URZ, `(.L_x_580) ;  /* 0x00000c127f007947 */ /* 0x000fea000b800000 */
[----:B----4-:R4:W1:Y:S02]  /*10810*/  SHFL.IDX PT, R0, R11, 0x2, 0x1c1f ;  /* 0x005c1f000b007f89 */ /* 0x01086400000e0000 */
.L_x_600:
[----:B------:R-:W-:Y:S01]  /*10820*/  IADD3 R4, R10, 0x40, RZ ;  /* 0x000000400a047810 */ /* 0x000fe20007ffe0ff */
[----:B------:R-:W-:Y:S03]  /*10830*/  BSSY B0, `(.L_x_581) ;  /* 0x0000014000007945 */ /* 0x000fe60003800000 */
        /* <DEDUP_REMOVED lines=10> */
[CC--:B-1----:R-:W-:Y:S02]  /*108e0*/  @!P2 LEA R8, P5, R18.reuse, R0.reuse, 0x1 ;  /* 0x000000001208a211 */ /* 0x0c2fe400078a08ff */
        /* <DEDUP_REMOVED lines=8> */
.L_x_582:
[----:B------:R-:W-:Y:S05]  /*10970*/  BSYNC B0 ;  /* 0x0000000000007941 */ /* 0x000fea0003800000 */
.L_x_581:
[----:B------:R-:W-:Y:S05]  /*10980*/  BRA.DIV ~URZ, `(.L_x_583) ;  /* 0x00000af27f007947 */ /* 0x000fea000b800000 */
[----:B--2---:R2:W3:Y:S04]  /*10990*/  SHFL.IDX PT, R2, R3, 0x3, 0x1c1f ;  /* 0x007c1f0003027f89 */ /* 0x0044e800000e0000 */
[----:B-1----:R2:W1:Y:S02]  /*109a0*/  SHFL.IDX PT, R0, R11, 0x3, 0x1c1f ;  /* 0x007c1f000b007f89 */ /* 0x00246400000e0000 */
.L_x_601:
[----:B------:R-:W-:-:S04]  /*109b0*/  IADD3 R10, R10, 0x60, RZ ;  /* 0x000000600a0a7810 */ /* 0x000fc80007ffe0ff */
[----:B------:R-:W-:-:S13]  /*109c0*/  ISETP.GE.AND P0, PT, R10, R12, PT ;  /* 0x0000000c0a00720c */ /* 0x000fda0003f06270 */
[----:B------:R-:W-:Y:S05]  /*109d0*/  @P0 BRA `(.L_x_569) ;  /* 0x0000011000000947 */ /* 0x000fea0003800000 */
[----:B------:R-:W5:Y:S04]  /*109e0*/  LDL.64 R16, [R1+0x38] ;  /* 0x0000380001107983 */ /* 0x000f680000100a00 */
[----:B--2---:R-:W2:Y:S04]  /*109f0*/  LDL R13, [R1+0x40] ;  /* 0x00004000010d7983 */ /* 0x004ea80000100800 */
[----:B----4-:R-:W4:Y:S04]  /*10a00*/  LDL R3, [R1+0x44] ;  /* 0x0000440001037983 */ /* 0x010f280000100800 */
[----:B---3--:R-:W3:Y:S04]  /*10a10*/  LDL R14, [R1+0x70] ;  /* 0x00007000010e7983 */ /* 0x008ee80000100800 */
[----:B------:R-:W3:Y:S01]  /*10a20*/  LDL R11, [R1+0x6c] ;  /* 0x00006c00010b7983 */ /* 0x000ee20000100800 */
[----:B-----5:R-:W-:-:S02]  /*10a30*/  ISETP.GE.AND P2, PT, R16, c[0x0][0x3c8], PT ;  /* 0x0000f20010007a0c */ /* 0x020fc40003f46270 */
[----:B--2---:R-:W-:Y:S02]  /*10a40*/  ISETP.GE.AND P1, PT, R13, c[0x0][0x3c8], PT ;  /* 0x0000f2000d007a0c */ /* 0x004fe40003f26270 */
[----:B----4-:R-:W-:-:S09]  /*10a50*/  ISETP.GE.AND P0, PT, R3, c[0x0][0x3c8], PT ;  /* 0x0000f20003007a0c */ /* 0x010fd20003f06270 */
[CC--:B-1----:R-:W-:Y:S02]  /*10a60*/  @!P2 LEA R8, P5, R16.reuse, R0.reuse, 0x1 ;  /* 0x000000001008a211 */ /* 0x0c2fe400078a08ff */
[----:B------:R-:W-:Y:S02]  /*10a70*/  @!P1 LEA R6, P4, R13, R0, 0x1 ;  /* 0x000000000d069211 */ /* 0x000fe400078808ff */
[----:B------:R-:W-:Y:S02]  /*10a80*/  @!P2 LEA.HI.X R9, R16, R2, R17, 0x1, P5 ;  /* 0x000000021009a211 */ /* 0x000fe400028f0c11 */
[----:B------:R-:W-:Y:S02]  /*10a90*/  @!P0 LEA R4, P3, R3, R0, 0x1 ;  /* 0x0000000003048211 */ /* 0x000fe400078608ff */
[-C--:B---3--:R-:W-:Y:S02]  /*10aa0*/  @!P1 LEA.HI.X R7, R13, R2.reuse, R14, 0x1, P4 ;  /* 0x000000020d079211 */ /* 0x088fe400020f0c0e */
[----:B------:R-:W-:Y:S01]  /*10ab0*/  @!P0 LEA.HI.X R5, R3, R2, R11, 0x1, P3 ;  /* 0x0000000203058211 */ /* 0x000fe200018f0c0b */
[----:B------:R1:W-:Y:S04]  /*10ac0*/  @!P2 ST.E.128 [R8.64], RZ ;  /* 0x000000ff0800a985 */ /* 0x0003e8000c101d06 */
[----:B------:R1:W-:Y:S04]  /*10ad0*/  @!P1 ST.E.128 [R6.64], RZ ;  /* 0x000000ff06009985 */ /* 0x0003e8000c101d06 */
[----:B------:R1:W-:Y:S02]  /*10ae0*/  @!P0 ST.E.128 [R4.64], RZ ;  /* 0x000000ff04008985 */ /* 0x0003e4000c101d06 */
.L_x_569:
[----:B----4-:R-:W-:Y:S05]  /*10af0*/  BSYNC B1 ;  /* 0x0000000000017941 */ /* 0x010fea0003800000 */
.L_x_560:
[----:B-1----:R-:W4:Y:S02]  /*10b00*/  LDL R0, [R1+0x7c] ;  /* 0x00007c0001007983 */ /* 0x002f240000100800 */
[----:B----4-:R-:W-:-:S13]  /*10b10*/  ISETP.NE.AND P0, PT, R0, RZ, PT ;  /* 0x000000ff0000720c */ /* 0x010fda0003f05270 */
[----:B------:R-:W-:Y:S01]  /*10b20*/  @P0 WARPSYNC 0xffffffff ;  /* 0xffffffff00000948 */ /* 0x000fe20003800000 */
[----:B------:R-:W-:Y:S06]  /*10b30*/  @P0 BAR.SYNC.DEFER_BLOCKING 0x5, 0x80 ;  /* 0x0142000000000b1d */ /* 0x000fec0000010000 */
[----:B------:R-:W1:Y:S04]  /*10b40*/  @P0 LDS R0, [0xc100] ;  /* 0x00c10000ff000984 */ /* 0x000e680000000800 */
[----:B-1----:R1:W-:Y:S04]  /*10b50*/  @P0 STL [R1+0x74], R0 ;  /* 0x0000740001000387 */ /* 0x0023e80000100800 */
[----:B------:R-:W-:Y:S06]  /*10b60*/  @P0 BAR.ARV 0x4, 0x80 ;  /* 0x0102000000000b1d */ /* 0x000fec0000002000 */
[----:B------:R-:W-:Y:S05]  /*10b70*/  @P0 BRA `(.L_x_584) ;  /* 0x0000007000000947 */ /* 0x000fea0003800000 */
[----:B------:R-:W-:Y:S05]  /*10b80*/  BRA.DIV ~URZ, `(.L_x_585) ;  /* 0x000009b27f007947 */ /* 0x000fea000b800000 */
[----:B-1----:R1:W4:Y:S02]  /*10b90*/  SHFL.IDX PT, R0, R60, RZ, 0x1f ;  /* 0x00001fff3c007589 */ /* 0x00232400000e0000 */
.L_x_602:
[----:B------:R-:W-:Y:S01]  /*10ba0*/  WARPSYNC 0xffffffff ;  /* 0xffffffff00007948 */ /* 0x000fe20003800000 */
[----:B------:R-:W-:Y:S06]  /*10bb0*/  BAR.SYNC.DEFER_BLOCKING 0x4, 0x80 ;  /* 0x0102000000007b1d */ /* 0x000fec0000010000 */
[----:B----4-:R4:W-:Y:S04]  /*10bc0*/  STL [R1+0x74], R0 ;  /* 0x0000740001007387 */ /* 0x0109e80000100800 */
[----:B------:R4:W-:Y:S04]  /*10bd0*/  @!P6 STS [0xc100], R60 ;  /* 0x00c1003cff00e388 */ /* 0x0009e80000000800 */
[----:B------:R-:W-:Y:S06]  /*10be0*/  BAR.ARV 0x5, 0x80 ;  /* 0x0142000000007b1d */ /* 0x000fec0000002000 */
.L_x_584:
[----:B-1--4-:R-:W4:Y:S02]  /*10bf0*/  LDL R0, [R1+0x74] ;  /* 0x0000740001007983 */ /* 0x012f240000100800 */
[----:B----4-:R-:W-:-:S13]  /*10c00*/  ISETP.GE.AND P0, PT, R0, c[0x0][0x538], PT ;  /* 0x00014e0000007a0c */ /* 0x010fda0003f06270 */
[----:B--23-5:R-:W-:Y:S01]  /*10c10*/  @P0 CALL.REL.NOINC `(.L_x_586) ;  /* 0x0000001000000944 */ /* 0x02cfe20003c00000 */
[----:B------:R-:W-:Y:S05]  /*10c20*/  BRA `(.L_x_587) ;  /* 0xfffefe0000007947 */ /* 0x000fea000383ffff */
.L_x_586:
[----:B------:R-:W-:Y:S05]  /*10c30*/  EXIT ;  /* 0x000000000000794d */ /* 0x000fea0003800000 */
.L_x_538:
[----:B------:R-:W-:Y:S01]  /*10c40*/  IMAD.MOV.U32 R7, RZ, RZ, R10 ;  /* 0x000000ffff077224 */ /* 0x000fe200078e000a */
[----:B--2---:R-:W-:Y:S01]  /*10c50*/  MOV R4, RZ ;  /* 0x000000ff00047202 */ /* 0x004fe20000000f00 */
[----:B------:R-:W-:Y:S01]  /*10c60*/  IMAD.MOV.U32 R0, RZ, RZ, 0x1c1f ;  /* 0x00001c1fff007424 */ /* 0x000fe200078e00ff */
[----:B------:R-:W-:Y:S02]  /*10c70*/  MOV R5, 0x10c90 ;  /* 0x00010c9000057802 */ /* 0x000fe40000000f00 */
[----:B------:R-:W-:Y:S05]  /*10c80*/  CALL.REL.NOINC `($__internal_1_$__cuda_sm70_shflsync_idx_p) ;  /* 0x0000095000007944 */ /* 0x000fea0003c00000 */
[----:B------:R-:W-:Y:S01]  /*10c90*/  MOV R2, R0 ;  /* 0x0000000000027202 */ /* 0x000fe20000000f00 */
[----:B------:R-:W-:Y:S05]  /*10ca0*/  BRA `(.L_x_588) ;  /* 0xffff0b6000007947 */ /* 0x000fea000383ffff */
.L_x_539:
[----:B------:R-:W-:Y:S01]  /*10cb0*/  IMAD.MOV.U32 R7, RZ, RZ, R12 ;  /* 0x000000ffff077224 */ /* 0x000fe200078e000c */
[----:B--2---:R-:W-:Y:S01]  /*10cc0*/  MOV R4, RZ ;  /* 0x000000ff00047202 */ /* 0x004fe20000000f00 */
[----:B------:R-:W-:Y:S01]  /*10cd0*/  IMAD.MOV.U32 R0, RZ, RZ, 0x1c1f ;  /* 0x00001c1fff007424 */ /* 0x000fe200078e00ff */
[----:B------:R-:W-:Y:S02]  /*10ce0*/  MOV R5, 0x10d00 ;  /* 0x00010d0000057802 */ /* 0x000fe40000000f00 */
[----:B-1-3--:R-:W-:Y:S05]  /*10cf0*/  CALL.REL.NOINC `($__internal_1_$__cuda_sm70_shflsync_idx_p) ;  /* 0x000008e000007944 */ /* 0x00afea0003c00000 */
[----:B------:R-:W-:Y:S05]  /*10d00*/  BRA `(.L_x_589) ;  /* 0xffff0b2000007947 */ /* 0x000fea000383ffff */
.L_x_542:
[----:B--2---:R-:W-:Y:S01]  /*10d10*/  IMAD.MOV.U32 R7, RZ, RZ, R10 ;  /* 0x000000ffff077224 */ /* 0x004fe200078e000a */
[----:B------:R-:W-:Y:S01]  /*10d20*/  MOV R4, 0x1 ;  /* 0x0000000100047802 */ /* 0x000fe20000000f00 */
[----:B----4-:R-:W-:Y:S01]  /*10d30*/  IMAD.MOV.U32 R0, RZ, RZ, 0x1c1f ;  /* 0x00001c1fff007424 */ /* 0x010fe200078e00ff */
[----:B------:R-:W-:-:S02]  /*10d40*/  MOV R5, 0x10d60 ;  /* 0x00010d6000057802 */ /* 0x000fc40000000f00 */
[----:B-1-3--:R-:W-:Y:S05]  /*10d50*/  CALL.REL.NOINC `($__internal_1_$__cuda_sm70_shflsync_idx_p) ;  /* 0x0000088000007944 */ /* 0x00afea0003c00000 */
[----:B------:R-:W-:Y:S01]  /*10d60*/  IMAD.MOV.U32 R2, RZ, RZ, R0 ;  /* 0x000000ffff027224 */ /* 0x000fe200078e0000 */
[----:B------:R-:W-:Y:S01]  /*10d70*/  MOV R4, 0x1 ;  /* 0x0000000100047802 */ /* 0x000fe20000000f00 */
[----:B------:R-:W-:Y:S01]  /*10d80*/  IMAD.MOV.U32 R7, RZ, RZ, R12 ;  /* 0x000000ffff077224 */ /* 0x000fe200078e000c */
[----:B------:R-:W-:-:S02]  /*10d90*/  MOV R0, 0x1c1f ;  /* 0x00001c1f00007802 */ /* 0x000fc40000000f00 */
[----:B------:R-:W-:Y:S02]  /*10da0*/  MOV R5, 0x10dc0 ;  /* 0x00010dc000057802 */ /* 0x000fe40000000f00 */
[----:B------:R-:W-:Y:S05]  /*10db0*/  CALL.REL.NOINC `($__internal_1_$__cuda_sm70_shflsync_idx_p) ;  /* 0x0000082000007944 */ /* 0x000fea0003c00000 */
[----:B------:R-:W-:Y:S05]  /*10dc0*/  BRA `(.L_x_590) ;  /* 0xffff0c4000007947 */ /* 0x000fea000383ffff */
.L_x_545:
[----:B-1----:R-:W-:Y:S01]  /*10dd0*/  IMAD.MOV.U32 R7, RZ, RZ, R10 ;  /* 0x000000ffff077224 */ /* 0x002fe200078e000a */
[----:B------:R-:W-:Y:S01]  /*10de0*/  MOV R4, 0x2 ;  /* 0x0000000200047802 */ /* 0x000fe20000000f00 */
[----:B--2---:R-:W-:Y:S01]  /*10df0*/  IMAD.MOV.U32 R0, RZ, RZ, 0x1c1f ;  /* 0x00001c1fff007424 */ /* 0x004fe200078e00ff */
[----:B------:R-:W-:Y:S02]  /*10e00*/  MOV R5, 0x10e20 ;  /* 0x00010e2000057802 */ /* 0x000fe40000000f00 */
[----:B---3--:R-:W-:Y:S05]  /*10e10*/  CALL.REL.NOINC `($__internal_1_$__cuda_sm70_shflsync_idx_p) ;  /* 0x000007c000007944 */ /* 0x008fea0003c00000 */
[----:B------:R-:W-:Y:S01]  /*10e20*/  MOV R2, R0 ;  /* 0x0000000000027202 */ /* 0x000fe20000000f00 */
[----:B------:R-:W-:Y:S05]  /*10e30*/  BRA `(.L_x_591) ;  /* 0xffff0d9000007947 */ /* 0x000fea000383ffff */
.L_x_546:
[----:B------:R-:W-:Y:S01]  /*10e40*/  IMAD.MOV.U32 R7, RZ, RZ, R12 ;  /* 0x000000ffff077224 */ /* 0x000fe200078e000c */
[----:B------:R-:W-:Y:S01]  /*10e50*/  MOV R4, 0x2 ;  /* 0x0000000200047802 */ /* 0x000fe20000000f00 */
[----:B--2---:R-:W-:Y:S01]  /*10e60*/  IMAD.MOV.U32 R0, RZ, RZ, 0x1c1f ;  /* 0x00001c1fff007424 */ /* 0x004fe200078e00ff */
[----:B------:R-:W-:Y:S02]  /*10e70*/  MOV R5, 0x10e90 ;  /* 0x00010e9000057802 */ /* 0x000fe40000000f00 */
[----:B-1-34-:R-:W-:Y:S05]  /*10e80*/  CALL.REL.NOINC `($__internal_1_$__cuda_sm70_shflsync_idx_p) ;  /* 0x0000075000007944 */ /* 0x01afea0003c00000 */
[----:B------:R-:W-:Y:S05]  /*10e90*/  BRA `(.L_x_592) ;  /* 0xffff0d5000007947 */ /* 0x000fea000383ffff */
.L_x_549:
[----:B-1----:R-:W-:Y:S01]  /*10ea0*/  IMAD.MOV.U32 R7, RZ, RZ, R10 ;  /* 0x000000ffff077224 */ /* 0x002fe200078e000a */
[----:B------:R-:W-:Y:S01]  /*10eb0*/  MOV R4, 0x3 ;  /* 0x0000000300047802 */ /* 0x000fe20000000f00 */
[----:B------:R-:W-:Y:S01]  /*10ec0*/  IMAD.MOV.U32 R0, RZ, RZ, 0x1c1f ;  /* 0x00001c1fff007424 */ /* 0x000fe200078e00ff */
[----:B------:R-:W-:-:S02]  /*10ed0*/  MOV R5, 0x10ef0 ;  /* 0x00010ef000057802 */ /* 0x000fc40000000f00 */
[----:B--234-:R-:W-:Y:S05]  /*10ee0*/  CALL.REL.NOINC `($__internal_1_$__cuda_sm70_shflsync_idx_p) ;  /* 0x000006f000007944 */ /* 0x01cfea0003c00000 */
[----:B------:R-:W-:Y:S01]  /*10ef0*/  IMAD.MOV.U32 R2, RZ, RZ, R0 ;  /* 0x000000ffff027224 */ /* 0x000fe200078e0000 */
[----:B------:R-:W-:Y:S01]  /*10f00*/  MOV R4, 0x3 ;  /* 0x0000000300047802 */ /* 0x000fe20000000f00 */
[----:B------:R-:W-:Y:S01]  /*10f10*/  IMAD.MOV.U32 R7, RZ, RZ, R12 ;  /* 0x000000ffff077224 */ /* 0x000fe200078e000c */
[----:B------:R-:W-:-:S02]  /*10f20*/  MOV R0, 0x1c1f ;  /* 0x00001c1f00007802 */ /* 0x000fc40000000f00 */
[----:B------:R-:W-:Y:S02]  /*10f30*/  MOV R5, 0x10f50 ;  /* 0x00010f5000057802 */ /* 0x000fe40000000f00 */
[----:B------:R-:W-:Y:S05]  /*10f40*/  CALL.REL.NOINC `($__internal_1_$__cuda_sm70_shflsync_idx_p) ;  /* 0x0000069000007944 */ /* 0x000fea0003c00000 */
[----:B------:R-:W-:Y:S05]  /*10f50*/  BRA `(.L_x_593) ;  /* 0xffff0e6000007947 */ /* 0x000fea000383ffff */
.L_x_556:
[----:B---3--:R1:W5:Y:S01]  /*10f60*/  LDL R0, [R1+0x20] ;  /* 0x0000200001007983 */ /* 0x0083620000100800 */
[----:B------:R-:W-:Y:S02]  /*10f70*/  MOV R3, 0x2 ;  /* 0x0000000200037802 */ /* 0x000fe40000000f00 */
[----:B------:R-:W-:Y:S02]  /*10f80*/  MOV R2, 0x10fa0 ;  /* 0x00010fa000027802 */ /* 0x000fe40000000f00 */
[----:B-1---5:R-:W-:Y:S05]  /*10f90*/  CALL.REL.NOINC `($__internal_0_$__cuda_sm70_shflsync_bfly_p) ;  /* 0x0000060000007944 */ /* 0x022fea0003c00000 */
[----:B------:R-:W-:Y:S01]  /*10fa0*/  MOV R4, R8 ;  /* 0x0000000800047202 */ /* 0x000fe20000000f00 */
[----:B------:R-:W-:Y:S05]  /*10fb0*/  BRA `(.L_x_594) ;  /* 0xffffd25000007947 */ /* 0x000fea000383ffff */
.L_x_557:
[----:B------:R-:W-:Y:S01]  /*10fc0*/  IMAD.MOV.U32 R0, RZ, RZ, R4 ;  /* 0x000000ffff007224 */ /* 0x000fe200078e0004 */
[----:B------:R-:W-:Y:S02]  /*10fd0*/  MOV R3, 0x1 ;  /* 0x0000000100037802 */ /* 0x000fe40000000f00 */
[----:B------:R-:W-:Y:S02]  /*10fe0*/  MOV R2, 0x11000 ;  /* 0x0001100000027802 */ /* 0x000fe40000000f00 */
[----:B------:R-:W-:Y:S05]  /*10ff0*/  CALL.REL.NOINC `($__internal_0_$__cuda_sm70_shflsync_bfly_p) ;  /* 0x000005a000007944 */ /* 0x000fea0003c00000 */
[----:B------:R1:W5:Y:S01]  /*11000*/  LDL R0, [R1+0x24] ;  /* 0x0000240001007983 */ /* 0x0003620000100800 */
[----:B------:R-:W-:Y:S01]  /*11010*/  FADD.FTZ R4, R4, R8 ;  /* 0x0000000804047221 */ /* 0x000fe20000010000 */
[----:B------:R-:W-:Y:S02]  /*11020*/  MOV R3, 0x2 ;  /* 0x0000000200037802 */ /* 0x000fe40000000f00 */
[----:B------:R-:W-:-:S02]  /*11030*/  MOV R2, 0x11050 ;  /* 0x0001105000027802 */ /* 0x000fc40000000f00 */
[----:B-1---5:R-:W-:Y:S05]  /*11040*/  CALL.REL.NOINC `($__internal_0_$__cuda_sm70_shflsync_bfly_p) ;  /* 0x0000055000007944 */ /* 0x022fea0003c00000 */
[----:B------:R-:W2:Y:S01]  /*11050*/  LDL.LU R0, [R1+0x24] ;  /* 0x0000240001007983 */ /* 0x000ea20000300800 */
[----:B------:R-:W-:-:S02]  /*11060*/  MOV R3, 0x1 ;  /* 0x0000000100037802 */ /* 0x000fc40000000f00 */
[----:B------:R-:W-:Y:S01]  /*11070*/  MOV R2, 0x110b0 ;  /* 0x000110b000027802 */ /* 0x000fe20000000f00 */
[----:B--2---:R-:W-:-:S05]  /*11080*/  FADD.FTZ R5, R0, R8 ;  /* 0x0000000800057221 */ /* 0x004fca0000010000 */
[----:B------:R-:W-:Y:S02]  /*11090*/  MOV R0, R5 ;  /* 0x0000000500007202 */ /* 0x000fe40000000f00 */
[----:B------:R-:W-:Y:S05]  /*110a0*/  CALL.REL.NOINC `($__internal_0_$__cuda_sm70_shflsync_bfly_p) ;  /* 0x000004f000007944 */ /* 0x000fea0003c00000 */
[----:B------:R1:W5:Y:S01]  /*110b0*/  LDL R0, [R1+0x28] ;  /* 0x0000280001007983 */ /* 0x0003620000100800 */
[----:B------:R-:W-:Y:S01]  /*110c0*/  FADD.FTZ R5, R5, R8 ;  /* 0x0000000805057221 */ /* 0x000fe20000010000 */
[----:B------:R-:W-:Y:S02]  /*110d0*/  MOV R3, 0x2 ;  /* 0x0000000200037802 */ /* 0x000fe40000000f00 */
[----:B------:R-:W-:Y:S02]  /*110e0*/  MOV R2, 0x11100 ;  /* 0x0001110000027802 */ /* 0x000fe40000000f00 */
[----:B-1---5:R-:W-:Y:S05]  /*110f0*/  CALL.REL.NOINC `($__internal_0_$__cuda_sm70_shflsync_bfly_p) ;  /* 0x000004a000007944 */ /* 0x022fea0003c00000 */
[----:B------:R-:W2:Y:S01]  /*11100*/  LDL.LU R0, [R1+0x28] ;  /* 0x0000280001007983 */ /* 0x000ea20000300800 */
[----:B------:R-:W-:Y:S02]  /*11110*/  MOV R3, 0x1 ;  /* 0x0000000100037802 */ /* 0x000fe40000000f00 */
        /* <DEDUP_REMOVED lines=15> */
[----:B------:R-:W-:Y:S05]  /*11210*/  BRA `(.L_x_595) ;  /* 0xffffd12000007947 */ /* 0x000fea000383ffff */
.L_x_572:
[----:B------:R-:W-:Y:S01]  /*11220*/  IMAD.MOV.U32 R7, RZ, RZ, R3 ;  /* 0x000000ffff077224 */ /* 0x000fe200078e0003 */
[----:B------:R-:W-:Y:S01]  /*11230*/  MOV R4, RZ ;  /* 0x000000ff00047202 */ /* 0x000fe20000000f00 */
[----:B------:R-:W-:Y:S01]  /*11240*/  IMAD.MOV.U32 R0, RZ, RZ, 0x1c1f ;  /* 0x00001c1fff007424 */ /* 0x000fe200078e00ff */
[----:B------:R-:W-:Y:S02]  /*11250*/  MOV R5, 0x11270 ;  /* 0x0001127000057802 */ /* 0x000fe40000000f00 */
[----:B------:R-:W-:Y:S05]  /*11260*/  CALL.REL.NOINC `($__internal_1_$__cuda_sm70_shflsync_idx_p) ;  /* 0x0000037000007944 */ /* 0x000fea0003c00000 */
[----:B------:R-:W-:Y:S01]  /*11270*/  MOV R2, R0 ;  /* 0x0000000000027202 */ /* 0x000fe20000000f00 */
[----:B------:R-:W-:Y:S05]  /*11280*/  BRA `(.L_x_596) ;  /* 0xfffff23000007947 */ /* 0x000fea000383ffff */
.L_x_573:
[----:B------:R-:W-:Y:S01]  /*11290*/  IMAD.MOV.U32 R7, RZ, RZ, R11 ;  /* 0x000000ffff077224 */ /* 0x000fe200078e000b */
[----:B------:R-:W-:Y:S01]  /*112a0*/  MOV R4, RZ ;  /* 0x000000ff00047202 */ /* 0x000fe20000000f00 */
[----:B------:R-:W-:Y:S01]  /*112b0*/  IMAD.MOV.U32 R0, RZ, RZ, 0x1c1f ;  /* 0x00001c1fff007424 */ /* 0x000fe200078e00ff */
[----:B------:R-:W-:Y:S02]  /*112c0*/  MOV R5, 0x112e0 ;  /* 0x000112e000057802 */ /* 0x000fe40000000f00 */
[----:B-12---:R-:W-:Y:S05]  /*112d0*/  CALL.REL.NOINC `($__internal_1_$__cuda_sm70_shflsync_idx_p) ;  /* 0x0000030000007944 */ /* 0x006fea0003c00000 */
[----:B------:R-:W-:Y:S05]  /*112e0*/  BRA `(.L_x_597) ;  /* 0xfffff1f000007947 */ /* 0x000fea000383ffff */
.L_x_576:
        /* <DEDUP_REMOVED lines=12> */
.L_x_579:
[----:B-1----:R-:W-:Y:S01]  /*113b0*/  IMAD.MOV.U32 R7, RZ, RZ, R3 ;  /* 0x000000ffff077224 */ /* 0x002fe200078e0003 */
[----:B------:R-:W-:Y:S01]  /*113c0*/  MOV R4, 0x2 ;  /* 0x0000000200047802 */ /* 0x000fe20000000f00 */
[----:B----4-:R-:W-:Y:S01]  /*113d0*/  IMAD.MOV.U32 R0, RZ, RZ, 0x1c1f ;  /* 0x00001c1fff007424 */ /* 0x010fe200078e00ff */
[----:B------:R-:W-:Y:S02]  /*113e0*/  MOV R5, 0x11400 ;  /* 0x0001140000057802 */ /* 0x000fe40000000f00 */
[----:B--23--:R-:W-:Y:S05]  /*113f0*/  CALL.REL.NOINC `($__internal_1_$__cuda_sm70_shflsync_idx_p) ;  /* 0x000001e000007944 */ /* 0x00cfea0003c00000 */
[----:B------:R-:W-:Y:S01]  /*11400*/  MOV R2, R0 ;  /* 0x0000000000027202 */ /* 0x000fe20000000f00 */
[----:B------:R-:W-:Y:S05]  /*11410*/  BRA `(.L_x_599) ;  /* 0xfffff3e000007947 */ /* 0x000fea000383ffff */
.L_x_580:
[----:B------:R-:W-:Y:S01]  /*11420*/  IMAD.MOV.U32 R7, RZ, RZ, R11 ;  /* 0x000000ffff077224 */ /* 0x000fe200078e000b */
[----:B------:R-:W-:Y:S01]  /*11430*/  MOV R4, 0x2 ;  /* 0x0000000200047802 */ /* 0x000fe20000000f00 */
[----:B----4-:R-:W-:Y:S01]  /*11440*/  IMAD.MOV.U32 R0, RZ, RZ, 0x1c1f ;  /* 0x00001c1fff007424 */ /* 0x010fe200078e00ff */
[----:B------:R-:W-:Y:S02]  /*11450*/  MOV R5, 0x11470 ;  /* 0x0001147000057802 */ /* 0x000fe40000000f00 */
[----:B-123--:R-:W-:Y:S05]  /*11460*/  CALL.REL.NOINC `($__internal_1_$__cuda_sm70_shflsync_idx_p) ;  /* 0x0000017000007944 */ /* 0x00efea0003c00000 */
[----:B------:R-:W-:Y:S05]  /*11470*/  BRA `(.L_x_600) ;  /* 0xfffff3a000007947 */ /* 0x000fea000383ffff */
.L_x_583:
        /* <DEDUP_REMOVED lines=12> */
.L_x_585:
[----:B------:R-:W-:Y:S01]  /*11540*/  IMAD.MOV.U32 R7, RZ, RZ, R60 ;  /* 0x000000ffff077224 */ /* 0x000fe200078e003c */
[----:B------:R-:W-:Y:S01]  /*11550*/  MOV R4, RZ ;  /* 0x000000ff00047202 */ /* 0x000fe20000000f00 */
[----:B-1----:R-:W-:Y:S01]  /*11560*/  IMAD.MOV.U32 R0, RZ, RZ, 0x1f ;  /* 0x0000001fff007424 */ /* 0x002fe200078e00ff */
[----:B------:R-:W-:Y:S02]  /*11570*/  MOV R5, 0x11590 ;  /* 0x0001159000057802 */ /* 0x000fe40000000f00 */
[----:B--23-5:R-:W-:Y:S05]  /*11580*/  CALL.REL.NOINC `($__internal_1_$__cuda_sm70_shflsync_idx_p) ;  /* 0x0000005000007944 */ /* 0x02cfea0003c00000 */
[----:B------:R-:W-:Y:S05]  /*11590*/  BRA `(.L_x_602) ;  /* 0xfffff60000007947 */ /* 0x000fea000383ffff */
        .weak           $__internal_0_$__cuda_sm70_shflsync_bfly_p
        .type           $__internal_0_$__cuda_sm70_shflsync_bfly_p,@function
        .size           $__internal_0_$__cuda_sm70_shflsync_bfly_p,($__internal_1_$__cuda_sm70_shflsync_idx_p - $__internal_0_$__cuda_sm70_shflsync_bfly_p)
$__internal_0_$__cuda_sm70_shflsync_bfly_p:
[----:B------:R-:W-:Y:S04]  /*115a0*/  WARPSYNC R9 ;  /* 0x0000000900007348 */ /* 0x000fe80003800000 */
[----:B------:R1:W2:Y:S02]  /*115b0*/  SHFL.BFLY PT, R8, R0, R3, R10 ;  /* 0x0c00000300087389 */ /* 0x0002a400000e000a */
[----:B-1----:R-:W-:-:S04]  /*115c0*/  MOV R3, 0x0 ;  /* 0x0000000000037802 */ /* 0x002fc80000000f00 */
[----:B--2---:R-:W-:Y:S05]  /*115d0*/  RET.REL.NODEC R2 `(_ZN7cutlass13device_kernelIN5flash19enable_sm80_to_sm89INS1_16FlashAttnFwdSm80INS1_25CollectiveMainloopFwdSm80ILi4ELi1ELb0EN4cute5tupleIJNS5_1CILi128EEENS7_ILi64EEENS7_ILi96EEEEEELi96ENS_6half_tEfNS_4arch4Sm80ELb1ELb0ELb1ELb0ELb0ELb0ELb1ELb0EEENS1_21CollectiveEpilogueFwdINS6_IJS8_SA_S9_EEENS6_IJNS7_ILi1EEESI_SI_EEESC_SE_Li128ELb0ELb1ELb0ELb0EEENS1_30DynamicPersistentTileSchedulerILi128ELi128ELb0ELb1ELb0EEEEEEEEEvNT_6ParamsE) ;  /* 0xfffeea2002007950 */ /* 0x004fea0003c3ffff */
        .weak           $__internal_1_$__cuda_sm70_shflsync_idx_p
        .type           $__internal_1_$__cuda_sm70_shflsync_idx_p,@function
        .size           $__internal_1_$__cuda_sm70_shflsync_idx_p,(.L_x_760 - $__internal_1_$__cuda_sm70_shflsync_idx_p)
$__internal_1_$__cuda_sm70_shflsync_idx_p:
[----:B------:R-:W-:-:S04]  /*115e0*/  MOV R6, 0xffffffff ;  /* 0xffffffff00067802 */ /* 0x000fc80000000f00 */
[----:B------:R-:W-:Y:S04]  /*115f0*/  WARPSYNC R6 ;  /* 0x0000000600007348 */ /* 0x000fe80003800000 */
[----:B------:R1:W2:Y:S02]  /*11600*/  SHFL.IDX PT, R0, R7, R4, R0 ;  /* 0x0000000407007389 */ /* 0x0002a400000e0000 */
[----:B-1----:R-:W-:Y:S02]  /*11610*/  MOV R4, R5 ;  /* 0x0000000500047202 */ /* 0x002fe40000000f00 */
[----:B------:R-:W-:-:S04]  /*11620*/  MOV R5, 0x0 ;  /* 0x0000000000057802 */ /* 0x000fc80000000f00 */
[----:B--2---:R-:W-:Y:S05]  /*11630*/  RET.REL.NODEC R4 `(_ZN7cutlass13device_kernelIN5flash19enable_sm80_to_sm89INS1_16FlashAttnFwdSm80INS1_25CollectiveMainloopFwdSm80ILi4ELi1ELb0EN4cute5tupleIJNS5_1CILi128EEENS7_ILi64EEENS7_ILi96EEEEEELi96ENS_6half_tEfNS_4arch4Sm80ELb1ELb0ELb1ELb0ELb0ELb0ELb1ELb0EEENS1_21CollectiveEpilogueFwdINS6_IJS8_SA_S9_EEENS6_IJNS7_ILi1EEESI_SI_EEESC_SE_Li128ELb0ELb1ELb0ELb0EEENS1_30DynamicPersistentTileSchedulerILi128ELi128ELb0ELb1ELb0EEEEEEEEEvNT_6ParamsE) ;  /* 0xfffee9c004007950 */ /* 0x004fea0003c3ffff */
.L_x_603:
        /* <DEDUP_REMOVED lines=12> */
.L_x_760:


//--------------------- .text._ZN7cutlass13device_kernelIN5flash19enable_sm80_to_sm89INS1_16FlashAttnFwdSm80INS1_25CollectiveMainloopFwdSm80ILi4ELi1ELb0EN4cute5tupleIJNS5_1CILi128EEENS7_ILi64EEENS7_ILi96EEEEEELi96ENS_6half_tEfNS_4arch4Sm80ELb1ELb0ELb1ELb1ELb0ELb0ELb1ELb0EEENS1_21CollectiveEpilogueFwdINS6_IJS8_SA_S9_EEENS6_IJNS7_ILi1EEESI_SI_EEESC_SE_Li128ELb1ELb1ELb0ELb0EEENS1_19SingleTileSchedulerILb1ELb0ELb1ELi128EEEEEEEEEvNT_6ParamsE --------------------------
	.section	.text._ZN7cutlass13device_kernelIN5flash19enable_sm80_to_sm89INS1_16FlashAttnFwdSm80INS1_25CollectiveMainloopFwdSm80ILi4ELi1ELb0EN4cute5tupleIJNS5_1CILi128EEENS7_ILi64EEENS7_ILi96EEEEEELi96ENS_6half_tEfNS_4arch4Sm80ELb1ELb0ELb1ELb1ELb0ELb0ELb1ELb0EEENS1_21CollectiveEpilogueFwdINS6_IJS8_SA_S9_EEENS6_IJNS7_ILi1EEESI_SI_EEESC_SE_Li128ELb1ELb1ELb0ELb0EEENS1_19SingleTileSchedulerILb1ELb0ELb1ELi128EEEEEEEEEvNT_6ParamsE,"ax",@progbits
	.sectioninfo	@"SHI_REGISTERS=255"
	.align	128
.text._ZN7cutlass13device_kernelIN5flash19enable_sm80_to_sm89INS1_16FlashAttnFwdSm80INS1_25CollectiveMainloopFwdSm80ILi4ELi1ELb0EN4cute5tupleIJNS5_1CILi128EEENS7_ILi64EEENS7_ILi96EEEEEELi96ENS_6half_tEfNS_4arch4Sm80ELb1ELb0ELb1ELb1ELb0ELb0ELb1ELb0EEENS1_21CollectiveEpilogueFwdINS6_IJS8_SA_S9_EEENS6_IJNS7_ILi1EEESI_SI_EEESC_SE_Li128ELb1ELb1ELb0ELb0EEENS1_19SingleTileSchedulerILb1ELb0ELb1ELi128EEEEEEEEEvNT_6ParamsE:
        .type           _ZN7cutlass13device_kernelIN5flash19enable_sm80_to_sm89INS1_16FlashAttnFwdSm80INS1_25CollectiveMainloopFwdSm80ILi4ELi1ELb0EN4cute5tupleIJNS5_1CILi128EEENS7_ILi64EEENS7_ILi96EEEEEELi96ENS_6half_tEfNS_4arch4Sm80ELb1ELb0ELb1ELb1ELb0ELb0ELb1ELb0EEENS1_21CollectiveEpilogueFwdINS6_IJS8_SA_S9_EEENS6_IJNS7_ILi1EEESI_SI_EEESC_SE_Li128ELb1ELb1ELb0ELb0EEENS1_19SingleTileSchedulerILb1ELb0ELb1ELi128EEEEEEEEEvNT_6ParamsE,@function
        .size           _ZN7cutlass13device_kernelIN5flash19enable_sm80_to_sm89INS1_16FlashAttnFwdSm80INS1_25CollectiveMainloopFwdSm80ILi4ELi1ELb0EN4cute5tupleIJNS5_1CILi128EEENS7_ILi64EEENS7_ILi96EEEEEELi96ENS_6half_tEfNS_4arch4Sm80ELb1ELb0ELb1ELb1ELb0ELb0ELb1ELb0EEENS1_21CollectiveEpilogueFwdINS6_IJS8_SA_S9_EEENS6_IJNS7_ILi1EEESI_SI_EEESC_SE_Li128ELb1ELb1ELb0ELb0EEENS1_19SingleTileSchedulerILb1ELb0ELb1ELi128EEEEEEEEEvNT_6ParamsE,(.L_x_763 - _ZN7cutlass13device_kernelIN5flash19enable_sm80_to_sm89INS1_16FlashAttnFwdSm80INS1_25CollectiveMainloopFwdSm80ILi4ELi1ELb0EN4cute5tupleIJNS5_1CILi128EEENS7_ILi64EEENS7_ILi96EEEEEELi96ENS_6half_tEfNS_4arch4Sm80ELb1ELb0ELb1ELb1ELb0ELb0ELb1ELb0EEENS1_21CollectiveEpilogueFwdINS6_IJS8_SA_S9_EEENS6_IJNS7_ILi1EEESI_SI_EEESC_SE_Li128ELb1ELb1ELb0ELb0EEENS1_19SingleTileSchedulerILb1ELb0ELb1ELi128EEEEEEEEEvNT_6ParamsE)
        .other          _ZN7cutlass13device_kernelIN5flash19enable_sm80_to_sm89INS1_16FlashAttnFwdSm80INS1_25CollectiveMainloopFwdSm80ILi4ELi1ELb0EN4cute5tupleIJNS5_1CILi128EEENS7_ILi64EEENS7_ILi96EEEEEELi96ENS_6half_tEfNS_4arch4Sm80ELb1ELb0ELb1ELb1ELb0ELb0ELb1ELb0EEENS1_21CollectiveEpilogueFwdINS6_IJS8_SA_S9_EEENS6_IJNS7_ILi1EEESI_SI_EEESC_SE_Li128ELb1ELb1ELb0ELb0EEENS1_19SingleTileSchedulerILb1ELb0ELb1ELi128EEEEEEEEEvNT_6ParamsE,@"STO_CUDA_ENTRY STV_DEFAULT"
_ZN7cutlass13device_kernelIN5flash19enable_sm80_to_sm89INS1_16FlashAttnFwdSm80INS1_25CollectiveMainloopFwdSm80ILi4ELi1ELb0EN4cute5tupleIJNS5_1CILi128EEENS7_ILi64EEENS7_ILi96EEEEEELi96ENS_6half_tEfNS_4arch4Sm80ELb1ELb0ELb1ELb1ELb0ELb0ELb1ELb0EEENS1_21CollectiveEpilogueFwdINS6_IJS8_SA_S9_EEENS6_IJNS7_ILi1EEESI_SI_EEESC_SE_Li128ELb1ELb1ELb0ELb0EEENS1_19SingleTileSchedulerILb1ELb0ELb1ELi128EEEEEEEEEvNT_6ParamsE:
        /* <DEDUP_REMOVED lines=17> */
.L_x_605:
        /* <DEDUP_REMOVED lines=8> */
.L_x_607:
[----:B------:R-:W-:-:S04]  /*0190*/  MOV R0, c[0x0][0x54c] ;  /* 0x0001530000007a02 */ /* 0x000fc80000000f00 */
.L_x_606:
[----:B------:R-:W-:Y:S01]  /*01a0*/  USHF.L.U32 UR4, UR4, 0x7, URZ ;  /* 0x0000000704047899 */ /* 0x000fe2000800063f */
[----:B-----5:R-:W-:-:S05]  /*01b0*/  IMAD R0, R0, c[0x0][0x548], RZ ;  /* 0x0001520000007a24 */ /* 0x020fca00078e02ff */
[----:B------:R-:W-:-:S04]  /*01c0*/  MOV R10, UR4 ;  /* 0x00000004000a7c02 */ /* 0x000fc80008000f00 */
[----:B------:R-:W-:-:S04]  /*01d0*/  ISETP.GE.AND P0, PT, R10, R0, PT ;  /* 0x000000000a00720c */ /* 0x000fc80003f06270 */
[----:B------:R-:W-:-:S05]  /*01e0*/  SEL R0, R5, 0xffffffff, !P0 ;  /* 0xffffffff05007807 */ /* 0x000fca0004000000 */
[----:B------:R2:W-:Y:S01]  /*01f0*/  STL [R1+0x78], R0 ;  /* 0x0000780001007387 */ /* 0x0005e20000100800 */
[----:B------:R-:W-:Y:S05]  /*0200*/  BRA `(.L_x_608) ;  /* 0x0000014000007947 */ /* 0x000fea0003800000 */
.L_x_604:
[----:B------:R-:W-:-:S04]  /*0210*/  ISETP.NE.U32.AND P0, PT, RZ, c[0x0][0x568], PT ;  /* 0x00015a00ff007a0c */ /* 0x000fc80003f05070 */
[----:B------:R-:W-:-:S13]  /*0220*/  ISETP.NE.AND.EX P0, PT, RZ, c[0x0][0x56c], PT, P0 ;  /* 0x00015b00ff007a0c */ /* 0x000fda0003f05300 */
[----:B------:R-:W-:Y:S05]  /*0230*/  @!P0 BRA `(.L_x_609) ;  /* 0x0000002000008947 */ /* 0x000fea0003800000 */
[----:B------:R1:W5:Y:S01]  /*0240*/  LDG.E R0, [R2.64] ;  /* 0x0000000602007981 */ /* 0x000362000c1e1900 */
[----:B------:R-:W-:Y:S05]  /*0250*/  BRA `(.L_x_610) ;  /* 0x0000009000007947 */ /* 0x000fea0003800000 */
.L_x_609:
        /* <DEDUP_REMOVED lines=8> */
.L_x_611:
[----:B------:R-:W-:-:S04]  /*02e0*/  MOV R0, c[0x0][0x54c] ;  /* 0x0001530000007a02 */ /* 0x000fc80000000f00 */
.L_x_610:
[----:B------:R-:W-:Y:S01]  /*02f0*/  USHF.L.U32 UR4, UR4, 0x7, URZ ;  /* 0x0000000704047899 */ /* 0x000fe2000800063f */
[----:B-----5:R-:W-:-:S05]  /*0300*/  IMAD R0, R0, c[0x0][0x548], RZ ;  /* 0x0001520000007a24 */ /* 0x020fca00078e02ff */
[----:B------:R-:W-:-:S04]  /*0310*/  MOV R10, UR4 ;  /* 0x00000004000a7c02 */ /* 0x000fc80008000f00 */
[----:B------:R-:W-:-:S04]  /*0320*/  ISETP.GE.AND P0, PT, R10, R0, PT ;  /* 0x000000000a00720c */ /* 0x000fc80003f06270 */
[----:B------:R-:W-:-:S05]  /*0330*/  SEL R0, R5, 0xffffffff, !P0 ;  /* 0xffffffff05007807 */ /* 0x000fca0004000000 */
[----:B------:R2:W-:Y:S04]  /*0340*/  STL [R1+0x78], R0 ;  /* 0x0000780001007387 */ /* 0x0005e80000100800 */
.L_x_608:
        /* <DEDUP_REMOVED lines=10> */
[CC--:B------:R-:W-:Y:S01]  /*03f0*/  IMAD.WIDE R4, R48.reuse, R29.reuse, c[0x0][0x348] ;  /* 0x0000d20030047625 */ /* 0x0c0fe200078e021d */
[----:B------:R-:W-:Y:S02]  /*0400*/  ISETP.NE.U32.AND P3, PT, RZ, c[0x0][0x348], PT ;  /* 0x0000d200ff007a0c */ /* 0x000fe40003f65070 */
[----:B------:R-:W-:Y:S01]  /*0410*/  ISETP.NE.U32.AND P1, PT, RZ, c[0x0][0x350], PT ;  /* 0x0000d400ff007a0c */ /* 0x000fe20003f25070 */
[----:B-1----:R-:W-:Y:S01]  /*0420*/  IMAD.WIDE R2, R48, R29, c[0x0][0x350] ;  /* 0x0000d40030027625 */ /* 0x002fe200078e021d */
[----:B------:R-:W-:-:S02]  /*0430*/  ISETP.NE.AND.EX P3, PT, RZ, c[0x0][0x34c], PT, P3 ;  /* 0x0000d300ff007a0c */ /* 0x000fc40003f65330 */
[----:B------:R-:W-:-:S03]  /*0440*/  ISETP.NE.AND.EX P1, PT, RZ, c[0x0][0x354], PT, P1 ;  /* 0x0000d500ff007a0c */ /* 0x000fc60003f25310 */
[----:B------:R-:W-:-:S04]  /*0450*/  @P0 IMAD.WIDE R6, R48, R29, c[0x0][0x360] ;  /* 0x0000d80030060625 */ /* 0x000fc800078e021d */
[----:B------:R-:W-:Y:S01]  /*0460*/  @P2 IMAD.WIDE R8, R48, R29, c[0x0][0x370] ;  /* 0x0000dc0030082625 */ /* 0x000fe200078e021d */
[----:B------:R1:W2:Y:S04]  /*0470*/  @P0 LDG.E R0, [R6.64] ;  /* 0x0000000606000981 */ /* 0x0002a8000c1e1900 */
[----:B------:R3:W5:Y:S04]  /*0480*/  @P2 LDG.E R12, [R8.64] ;  /* 0x00000006080c2981 */ /* 0x000768000c1e1900 */
[----:B------:R3:W5:Y:S04]  /*0490*/  @P3 LDG.E R11, [R4.64] ;  /* 0x00000006040b3981 */ /* 0x000768000c1e1900 */
[----:B------:R3:W5:Y:S01]  /*04a0*/  @P1 LDG.E R13, [R2.64] ;  /* 0x00000006020d1981 */ /* 0x000762000c1e1900 */
[----:B-1----:R-:W-:-:S03]  /*04b0*/  IMAD.MOV.U32 R6, RZ, RZ, c[0x0][0x1d0] ;  /* 0x00007400ff067624 */ /* 0x002fc600078e00ff */
[----:B--2---:R3:W-:Y:S01]  /*04c0*/  STL [R1+0x74], R0 ;  /* 0x0000740001007387 */ /* 0x0047e20000100800 */
[----:B------:R-:W-:Y:S01]  /*04d0*/  IMAD.MOV.U32 R161, RZ, RZ, R0 ;  /* 0x000000ffffa17224 */ /* 0x000fe200078e0000 */
[----:B------:R-:W-:Y:S05]  /*04e0*/  @P0 BRA `(.L_x_612) ;  /* 0x0000005000000947 */ /* 0x000fea0003800000 */
[----:B------:R-:W-:Y:S05]  /*04f0*/  @!P3 BRA `(.L_x_612) ;  /* 0x000000400000b947 */ /* 0x000fea0003800000 */
[----:B---3--:R1:W2:Y:S04]  /*0500*/  LDG.E R0, [R4.64] ;  /* 0x0000000604007981 */ /* 0x0082a8000c1e1900 */
[----:B-1----:R-:W2:Y:S02]  /*0510*/  LDG.E R4, [R4.64+0x4] ;  /* 0x0000040604047981 */ /* 0x002ea4000c1e1900 */
[----:B--2---:R-:W-:-:S05]  /*0520*/  IADD3 R161, -R0, R4, RZ ;  /* 0x0000000400a17210 */ /* 0x004fca0007ffe1ff */
[----:B------:R1:W-:Y:S02]  /*0530*/  STL [R1+0x74], R161 ;  /* 0x000074a101007387 */ /* 0x0003e40000100800 */
.L_x_612:
[----:B------:R-:W-:-:S04]  /*0540*/  ISETP.NE.U32.AND P0, PT, RZ, c[0x0][0x368], PT ;  /* 0x0000da00ff007a0c */ /* 0x000fc80003f05070 */
[----:B------:R-:W-:-:S13]  /*0550*/  ISETP.NE.AND.EX P0, PT, RZ, c[0x0][0x36c], PT, P0 ;  /* 0x0000db00ff007a0c */ /* 0x000fda0003f05300 */
[----:B------:R-:W-:Y:S05]  /*0560*/  @!P0 BRA `(.L_x_613) ;  /* 0x0000003000008947 */ /* 0x000fea0003800000 */
[----:B---3--:R-:W-:-:S05]  /*0570*/  IMAD.WIDE R2, R48, R29, c[0x0][0x368] ;  /* 0x0000da0030027625 */ /* 0x008fca00078e021d */
[----:B------:R2:W5:Y:S01]  /*0580*/  LDG.E R6, [R2.64] ;  /* 0x0000000602067981 */ /* 0x000562000c1e1900 */
[----:B------:R-:W-:Y:S05]  /*0590*/  BRA `(.L_x_614) ;  /* 0x0000004000007947 */ /* 0x000fea0003800000 */
.L_x_613:
[----:B------:R-:W-:Y:S05]  /*05a0*/  @!P1 BRA `(.L_x_614) ;  /* 0x0000003000009947 */ /* 0x000fea0003800000 */
[----:B------:R2:W4:Y:S04]  /*05b0*/  LDG.E R6, [R2.64] ;  /* 0x0000000602067981 */ /* 0x000528000c1e1900 */
[----:B--23--:R-:W4:Y:S02]  /*05c0*/  LDG.E R2, [R2.64+0x4] ;  /* 0x0000040602027981 */ /* 0x00cf24000c1e1900 */
[----:B----4-:R-:W-:-:S03]  /*05d0*/  IADD3 R6, -R6, R2, RZ ;  /* 0x0000000206067210 */ /* 0x010fc60007ffe1ff */
.L_x_614:
[----:B---3--:R-:W-:Y:S01]  /*05e0*/  IMAD.MOV.U32 R0, RZ, RZ, c[0x0][0x2c4] ;  /* 0x0000b100ff007624 */ /* 0x008fe200078e00ff */
[----:B-----5:R-:W-:Y:S01]  /*05f0*/  IADD3 R159, -R12, R6, RZ ;  /* 0x000000060c9f7210 */ /* 0x020fe20007ffe1ff */
[----:B------:R-:W-:Y:S01]  /*0600*/  IMAD.MOV.U32 R236, RZ, RZ, R10 ;  /* 0x000000ffffec7224 */ /* 0x000fe200078e000a */
[----:B--2---:R-:W-:Y:S01]  /*0610*/  IADD3 R3, R10, 0x7f, RZ ;  /* 0x0000007f0a037810 */ /* 0x004fe20007ffe0ff */
[----:B------:R-:W-:Y:S01]  /*0620*/  CS2R R94, SRZ ;  /* 0x00000000005e7805 */ /* 0x000fe2000001ff00 */
[----:B------:R-:W-:Y:S01]  /*0630*/  ISETP.NE.AND P2, PT, R0, 0x1, PT ;  /* 0x000000010000780c */ /* 0x000fe20003f45270 */
[----:B------:R2:W-:Y:S01]  /*0640*/  STL [R1+0x50], R159 ;  /* 0x0000509f01007387 */ /* 0x0005e20000100800 */
[C---:B------:R-:W-:Y:S01]  /*0650*/  IADD3 R4, R159.reuse, 0x40, -R161 ;  /* 0x000000409f047810 */ /* 0x040fe20007ffe8a1 */
[----:B------:R-:W-:Y:S01]  /*0660*/  CS2R R92, SRZ ;  /* 0x00000000005c7805 */ /* 0x000fe2000001ff00 */
[----:B------:R-:W-:Y:S01]  /*0670*/  IADD3 R2, R159, 0x3f, RZ ;  /* 0x0000003f9f027810 */ /* 0x000fe20007ffe0ff */
[----:B------:R-:W-:Y:S01]  /*0680*/  CS2R R98, SRZ ;  /* 0x0000000000627805 */ /* 0x000fe2000001ff00 */
[----:B------:R-:W-:Y:S01]  /*0690*/  PLOP3.LUT P0, PT, PT, PT, PT, 0x80, 0x0 ;  /* 0x000000000000781c */ /* 0x000fe20003f0f070 */
[----:B------:R-:W-:Y:S01]  /*06a0*/  CS2R R96, SRZ ;  /* 0x0000000000607805 */ /* 0x000fe2000001ff00 */
[----:B------:R-:W-:Y:S01]  /*06b0*/  IMAD.MOV.U32 R90, RZ, RZ, RZ ;  /* 0x000000ffff5a7224 */ /* 0x000fe200078e00ff */
[----:B------:R-:W-:Y:S01]  /*06c0*/  CS2R R88, SRZ ;  /* 0x0000000000587805 */ /* 0x000fe2000001ff00 */
[----:B------:R-:W-:Y:S01]  /*06d0*/  CS2R R86, SRZ ;  /* 0x0000000000567805 */ /* 0x000fe2000001ff00 */
[----:B------:R-:W-:Y:S01]  /*06e0*/  CS2R R84, SRZ ;  /* 0x0000000000547805 */ /* 0x000fe2000001ff00 */
[----:B------:R-:W-:Y:S01]  /*06f0*/  CS2R R14, SRZ ;  /* 0x00000000000e7805 */ /* 0x000fe2000001ff00 */
[----:B------:R-:W-:Y:S01]  /*0700*/  @P2 IADD3 R0, R236, 0x7f, RZ ;  /* 0x0000007fec002810 */ /* 0x000fe20007ffe0ff */
[----:B------:R-:W-:Y:S01]  /*0710*/  IMAD.MOV.U32 R78, RZ, RZ, RZ ;  /* 0x000000ffff4e7224 */ /* 0x000fe200078e00ff */
[----:B------:R-:W-:Y:S01]  /*0720*/  MOV R76, RZ ;  /* 0x000000ff004c7202 */ /* 0x000fe20000000f00 */
[----:B------:R-:W-:Y:S01]  /*0730*/  CS2R R16, SRZ ;  /* 0x0000000000107805 */ /* 0x000fe2000001ff00 */
[----:B------:R-:W-:Y:S01]  /*0740*/  IMAD.MOV.U32 R82, RZ, RZ, RZ ;  /* 0x000000ffff527224 */ /* 0x000fe200078e00ff */
[----:B------:R-:W-:Y:S01]  /*0750*/  CS2R R18, SRZ ;  /* 0x0000000000127805 */ /* 0x000fe2000001ff00 */
[----:B------:R-:W-:Y:S01]  /*0760*/  @P2 IMAD.HI.U32 R0, R0, c[0x0][0x2c8], RZ ;  /* 0x0000b20000002a27 */ /* 0x000fe200078e00ff */
[----:B------:R-:W-:Y:S01]  /*0770*/  MOV R74, RZ ;  /* 0x000000ff004a7202 */ /* 0x000fe20000000f00 */
[----:B------:R-:W-:Y:S01]  /*0780*/  CS2R R20, SRZ ;  /* 0x0000000000147805 */ /* 0x000fe2000001ff00 */
[----:B------:R-:W-:Y:S01]  /*0790*/  MOV R68, RZ ;  /* 0x000000ff00447202 */ /* 0x000fe20000000f00 */
[----:B------:R-:W-:Y:S01]  /*07a0*/  IMAD.MOV.U32 R80, RZ, RZ, RZ ;  /* 0x000000ffff507224 */ /* 0x000fe200078e00ff */
[----:B------:R-:W-:Y:S01]  /*07b0*/  @P2 SHF.R.U32.HI R3, RZ, c[0x0][0x2cc], R0 ;  /* 0x0000b300ff032a19 */ /* 0x000fe20000011600 */
[----:B------:R-:W-:Y:S01]  /*07c0*/  IMAD.MOV.U32 R72, RZ, RZ, RZ ;  /* 0x000000ffff487224 */ /* 0x000fe200078e00ff */
[----:B------:R-:W-:Y:S01]  /*07d0*/  CS2R R22, SRZ ;  /* 0x0000000000167805 */ /* 0x000fe2000001ff00 */
[----:B------:R-:W-:Y:S01]  /*07e0*/  IMAD.MOV.U32 R70, RZ, RZ, RZ ;  /* 0x000000ffff467224 */ /* 0x000fe200078e00ff */
[----:B------:R-:W-:Y:S01]  /*07f0*/  CS2R R24, SRZ ;  /* 0x0000000000187805 */ /* 0x000fe2000001ff00 */
[----:B------:R-:W-:Y:S01]  /*0800*/  IMAD.IADD R0, R4, 0x1, R3 ;  /* 0x0000000104007824 */ /* 0x000fe200078e0203 */
[----:B------:R-:W-:Y:S01]  /*0810*/  SHF.R.S32.HI R3, RZ, 0x1f, R2 ;  /* 0x0000001fff037819 */ /* 0x000fe20000011402 */
[----:B------:R-:W-:Y:S01]  /*0820*/  IMAD.MOV.U32 R170, RZ, RZ, RZ ;  /* 0x000000ffffaa7224 */ /* 0x000fe200078e00ff */
[----:B------:R-:W-:Y:S01]  /*0830*/  MOV R174, RZ ;  /* 0x000000ff00ae7202 */ /* 0x000fe20000000f00 */
[----:B------:R-:W-:Y:S01]  /*0840*/  IMAD.MOV.U32 R168, RZ, RZ, RZ ;  /* 0x000000ffffa87224 */ /* 0x000fe200078e00ff */
[----:B------:R-:W-:Y:S01]  /*0850*/  SHF.R.S32.HI R4, RZ, 0x1f, R0 ;  /* 0x0000001fff047819 */ /* 0x000fe20000011400 */
[----:B------:R-:W-:Y:S01]  /*0860*/  IMAD.MOV.U32 R172, RZ, RZ, RZ ;  /* 0x000000ffffac7224 */ /* 0x000fe200078e00ff */
[----:B------:R-:W-:Y:S01]  /*0870*/  LEA.HI R2, R3, R2, RZ, 0x6 ;  /* 0x0000000203027211 */ /* 0x000fe200078f30ff */
[----:B------:R-:W-:Y:S01]  /*0880*/  CS2R R166, SRZ ;  /* 0x0000000000a67805 */ /* 0x000fe2000001ff00 */
[----:B------:R-:W-:Y:S01]  /*0890*/  LEA.HI R0, R4, R0, RZ, 0x6 ;  /* 0x0000000004007211 */ /* 0x000fe200078f30ff */
[----:B------:R-:W-:Y:S01]  /*08a0*/  IMAD.IADD R4, R13, 0x1, R12 ;  /* 0x000000010d047824 */ /* 0x000fe200078e020c */
[----:B------:R-:W-:Y:S01]  /*08b0*/  SHF.R.S32.HI R2, RZ, 0x6, R2 ;  /* 0x00000006ff027819 */ /* 0x000fe20000011402 */
[----:B------:R-:W-:Y:S01]  /*08c0*/  CS2R R26, SRZ ;  /* 0x00000000001a7805 */ /* 0x000fe2000001ff00 */
[----:B------:R-:W-:Y:S01]  /*08d0*/  SHF.R.S32.HI R0, RZ, 0x6, R0 ;  /* 0x00000006ff007819 */ /* 0x000fe20000011400 */
[----:B------:R-:W-:Y:S01]  /*08e0*/  IMAD.MOV.U32 R164, RZ, RZ, RZ ;  /* 0x000000ffffa47224 */ /* 0x000fe200078e00ff */
[----:B------:R-:W-:Y:S01]  /*08f0*/  MOV R12, RZ ;  /* 0x000000ff000c7202 */ /* 0x000fe20000000f00 */
[----:B------:R-:W-:Y:S01]  /*0900*/  IMAD.MOV.U32 R28, RZ, RZ, RZ ;  /* 0x000000ffff1c7224 */ /* 0x000fe200078e00ff */
[----:B------:R-:W-:Y:S01]  /*0910*/  IMNMX R204, R2, R0, PT ;  /* 0x0000000002cc7217 */ /* 0x000fe20003800200 */
[----:B------:R-:W-:Y:S01]  /*0920*/  IMAD.MOV.U32 R160, RZ, RZ, RZ ;  /* 0x000000ffffa07224 */ /* 0x000fe200078e00ff */
[----:B------:R-:W-:Y:S01]  /*0930*/  MOV R162, RZ ;  /* 0x000000ff00a27202 */ /* 0x000fe20000000f00 */
[----:B------:R-:W-:Y:S01]  /*0940*/  CS2R R154, SRZ ;  /* 0x00000000009a7805 */ /* 0x000fe2000001ff00 */
[----:B------:R-:W-:Y:S01]  /*0950*/  ISETP.GE.AND P4, PT, R204, 0x1, PT ;  /* 0x00000001cc00780c */ /* 0x000fe20003f86270 */
[----:B------:R-:W-:Y:S01]  /*0960*/  CS2R R30, SRZ ;  /* 0x00000000001e7805 */ /* 0x000fe2000001ff00 */
[----:B------:R-:W-:Y:S01]  /*0970*/  MOV R152, RZ ;  /* 0x000000ff00987202 */ /* 0x000fe20000000f00 */
[----:B------:R-:W-:Y:S01]  /*0980*/  IMAD.MOV.U32 R158, RZ, RZ, RZ ;  /* 0x000000ffff9e7224 */ /* 0x000fe200078e00ff */
[----:B------:R-:W-:Y:S01]  /*0990*/  CS2R R32, SRZ ;  /* 0x0000000000207805 */ /* 0x000fe2000001ff00 */
[----:B------:R-:W-:Y:S01]  /*09a0*/  IMAD.MOV.U32 R156, RZ, RZ, RZ ;  /* 0x000000ffff9c7224 */ /* 0x000fe200078e00ff */
[----:B------:R-:W-:Y:S01]  /*09b0*/  CS2R R150, SRZ ;  /* 0x0000000000967805 */ /* 0x000fe2000001ff00 */
[----:B------:R-:W-:Y:S01]  /*09c0*/  MOV R148, RZ ;  /* 0x000000ff00947202 */ /* 0x000fe20000000f00 */
[----:B------:R-:W-:Y:S01]  /*09d0*/  CS2R R34, SRZ ;  /* 0x0000000000227805 */ /* 0x000fe2000001ff00 */
[----:B------:R-:W-:Y:S01]  /*09e0*/  IMAD.MOV.U32 R146, RZ, RZ, RZ ;  /* 0x000000ffff927224 */ /* 0x000fe200078e00ff */
[----:B------:R-:W-:Y:S01]  /*09f0*/  CS2R R138, SRZ ;  /* 0x00000000008a7805 */ /* 0x000fe2000001ff00 */
[----:B------:R-:W-:Y:S01]  /*0a00*/  IMAD.MOV.U32 R144, RZ, RZ, RZ ;  /* 0x000000ffff907224 */ /* 0x000fe200078e00ff */
        /* <DEDUP_REMOVED lines=25> */
[----:B--2---:R-:W-:-:S04]  /*0ba0*/  ISETP.NE.U32.AND P0, PT, RZ, c[0x0][0x340], PT ;  /* 0x0000d000ff007a0c */ /* 0x004fc80003f05070 */
[----:B------:R-:W-:-:S13]  /*0bb0*/  ISETP.NE.AND.EX P0, PT, RZ, c[0x0][0x344], PT, P0 ;  /* 0x0000d100ff007a0c */ /* 0x000fda0003f05300 */
[----:B------:R-:W-:-:S05]  /*0bc0*/  @P0 IMAD.WIDE R2, R48, R29, c[0x0][0x340] ;  /* 0x0000d00030020625 */ /* 0x000fca00078e021d */
[----:B------:R2:W3:Y:S01]  /*0bd0*/  @P0 LDG.E R22, [R2.64] ;  /* 0x0000000602160981 */ /* 0x0004e2000c1e1900 */
[----:B------:R-:W-:Y:S01]  /*0be0*/  SHF.R.S32.HI R0, RZ, 0x1f, R11 ;  /* 0x0000001fff007819 */ /* 0x000fe2000001140b */
[----:B------:R-:W-:Y:S01]  /*0bf0*/  BSSY B0, `(.L_x_616) ;  /* 0x000008d000007945 */ /* 0x000fe20003800000 */
[----:B------:R-:W-:Y:S01]  /*0c00*/  SHF.R.S32.HI R14, RZ, 0x1f, R157 ;  /* 0x0000001fff0e7819 */ /* 0x000fe2000001149d */
[----:B------:R-:W4:Y:S01]  /*0c10*/  S2R R30, SR_CTAID.Y ;  /* 0x00000000001e7919 */ /* 0x000f220000002600 */
[----:B------:R-:W-:Y:S01]  /*0c20*/  SHF.R.S32.HI R7, RZ, 0x1f, R4 ;  /* 0x0000001fff077819 */ /* 0x000fe20000011404 */
[----:B------:R-:W-:Y:S01]  /*0c30*/  IMAD R0, R0, c[0x0][0x178], RZ ;  /* 0x00005e0000007a24 */ /* 0x000fe200078e02ff */
[CC--:B------:R-:W-:Y:S02]  /*0c40*/  LEA.HI R10, R14.reuse, R157.reuse, RZ, 0x2 ;  /* 0x0000009d0e0a7211 */ /* 0x0c0fe400078f10ff */
[----:B------:R-:W-:Y:S01]  /*0c50*/  LEA.HI R28, R14, R157, RZ, 0x3 ;  /* 0x0000009d0e1c7211 */ /* 0x000fe200078f18ff */
[----:B------:R-:W-:Y:S01]  /*0c60*/  IMAD R0, R11, c[0x0][0x17c], R0 ;  /* 0x00005f000b007a24 */ /* 0x000fe200078e0200 */
[----:B------:R-:W-:-:S02]  /*0c70*/  LOP3.LUT R5, R10, 0xfffffffc, RZ, 0xc0, !PT ;  /* 0xfffffffc0a057812 */ /* 0x000fc400078ec0ff */
[----:B------:R-:W-:Y:S02]  /*0c80*/  SHF.R.S32.HI R26, RZ, 0x3, R28 ;  /* 0x00000003ff1a7819 */ /* 0x000fe4000001141c */
[----:B------:R-:W-:Y:S01]  /*0c90*/  SHF.R.S32.HI R24, RZ, 0x2, R10 ;  /* 0x00000002ff187819 */ /* 0x000fe2000001140a */
[----:B------:R-:W-:Y:S01]  /*0ca0*/  IMAD.IADD R84, R157, 0x1, -R5 ;  /* 0x000000019d547824 */ /* 0x000fe200078e0a05 */
[----:B------:R-:W-:Y:S02]  /*0cb0*/  LEA.HI R27, R14, R157, RZ, 0x4 ;  /* 0x0000009d0e1b7211 */ /* 0x000fe400078f20ff */
[----:B------:R-:W-:Y:S02]  /*0cc0*/  IADD3 R4, P4, R4, R24, RZ ;  /* 0x0000001804047210 */ /* 0x000fe40007f9e0ff */
[----:B------:R-:W-:Y:S02]  /*0cd0*/  SHF.L.U32 R12, R84, 0x3, RZ ;  /* 0x00000003540c7819 */ /* 0x000fe400000006ff */
[----:B------:R-:W-:Y:S01]  /*0ce0*/  LEA.HI.X.SX32 R7, R24, R7, 0x1, P4 ;  /* 0x0000000718077211 */ /* 0x000fe200020f0eff */
[----:B--2---:R-:W-:Y:S01]  /*0cf0*/  IMAD.WIDE.U32 R2, R11, c[0x0][0x178], RZ ;  /* 0x00005e000b027a25 */ /* 0x004fe200078e00ff */
[----:B------:R-:W-:-:S02]  /*0d00*/  SHF.R.S32.HI R13, RZ, 0x1f, R12 ;  /* 0x0000001fff0d7819 */ /* 0x000fc4000001140c */
[----:B----4-:R-:W-:Y:S01]  /*0d10*/  SHF.R.S32.HI R29, RZ, 0x1f, R30 ;  /* 0x0000001fff1d7819 */ /* 0x010fe2000001141e */
[----:B------:R-:W-:Y:S01]  /*0d20*/  IMAD.IADD R3, R3, 0x1, R0 ;  /* 0x0000000103037824 */ /* 0x000fe200078e0200 */
[----:B------:R-:W-:Y:S01]  /*0d30*/  LEA.HI R153, R14, R157, RZ, 0x5 ;  /* 0x0000009d0e997211 */ /* 0x000fe200078f28ff */
[----:B------:R-:W-:Y:S01]  /*0d40*/  IMAD.SHL.U32 R0, R26, 0x40, RZ ;  /* 0x000000401a007824 */ /* 0x000fe200078e00ff */
[----:B------:R-:W-:Y:S01]  /*0d50*/  SHF.R.S32.HI R19, RZ, 0x1f, R48 ;  /* 0x0000001fff137819 */ /* 0x000fe20000011430 */
[----:B------:R-:W-:Y:S01]  /*0d60*/  IMAD R8, R29, c[0x0][0x1b8], RZ ;  /* 0x00006e001d087a24 */ /* 0x000fe200078e02ff */
[----:B------:R-:W-:Y:S01]  /*0d70*/  SHF.R.S32.HI R152, RZ, 0x5, R153 ;  /* 0x00000005ff987819 */ /* 0x000fe20000011499 */
[----:B------:R-:W-:Y:S01]  /*0d80*/  IMAD.WIDE.U32 R16, R4, c[0x0][0x208], R12 ;  /* 0x0000820004107a25 */ /* 0x000fe200078e000c */
[----:B------:R-:W-:Y:S02]  /*0d90*/  LOP3.LUT R0, R0, 0xc0, RZ, 0xc0, !PT ;  /* 0x000000c000007812 */ /* 0x000fe400078ec0ff */
[----:B------:R-:W-:Y:S01]  /*0da0*/  ISETP.GE.AND P6, PT, R12, c[0x0][0x1d4], PT ;  /* 0x000075000c007a0c */ /* 0x000fe20003fc6270 */
[----:B------:R-:W-:Y:S01]  /*0db0*/  IMAD.WIDE.U32 R2, R30, c[0x0][0x1b8], R2 ;  /* 0x00006e001e027a25 */ /* 0x000fe200078e0002 */
[----:B------:R-:W-:-:S02]  /*0dc0*/  LOP3.LUT R6, R0, 0x18, R12, 0xf8, !PT ;  /* 0x0000001800067812 */ /* 0x000fc400078ef80c */
[----:B------:R-:W-:Y:S02]  /*0dd0*/  SHF.R.U32.HI R5, RZ, 0x3, R0 ;  /* 0x00000003ff057819 */ /* 0x000fe40000011600 */
[----:B------:R-:W-:Y:S02]  /*0de0*/  IADD3 R0, R12, 0x40, RZ ;  /* 0x000000400c007810 */ /* 0x000fe40007ffe0ff */
[----:B------:R-:W-:Y:S01]  /*0df0*/  LOP3.LUT R18, R6, R5, RZ, 0x3c, !PT ;  /* 0x0000000506127212 */ /* 0x000fe200078e3cff */
[----:B------:R-:W-:Y:S01]  /*0e00*/  IMAD R5, R30, c[0x0][0x1bc], R8 ;  /* 0x00006f001e057a24 */ /* 0x000fe200078e0208 */
[----:B------:R-:W-:Y:S01]  /*0e10*/  ISETP.GE.AND P4, PT, R0, c[0x0][0x1d4], PT ;  /* 0x0000750000007a0c */ /* 0x000fe20003f86270 */
[C---:B------:R-:W-:Y:S01]  /*0e20*/  IMAD R0, R7.reuse, c[0x0][0x1e0], RZ ;  /* 0x0000780007007a24 */ /* 0x040fe200078e02ff */
[----:B------:R-:W-:Y:S01]  /*0e30*/  SEL R6, R48, RZ, !P3 ;  /* 0x000000ff30067207 */ /* 0x000fe20005800000 */
[----:B------:R-:W-:Y:S02]  /*0e40*/  IMAD R7, R7, c[0x0][0x208], RZ ;  /* 0x0000820007077a24 */ /* 0x000fe400078e02ff */
[C---:B------:R-:W-:Y:S01]  /*0e50*/  IMAD R20, R4.reuse, c[0x0][0x1e4], R0 ;  /* 0x0000790004147a24 */ /* 0x040fe200078e0200 */
[----:B------:R-:W-:Y:S01]  /*0e60*/  LOP3.LUT R0, R27, 0xfffffff0, RZ, 0xc0, !PT ;  /* 0xfffffff01b007812 */ /* 0x000fe200078ec0ff */
[----:B------:R-:W-:-:S02]  /*0e70*/  IMAD R21, R4, c[0x0][0x20c], R7 ;  /* 0x0000830004157a24 */ /* 0x000fc400078e0207 */
[----:B------:R-:W-:Y:S01]  /*0e80*/  IMAD.WIDE.U32 R8, R4, c[0x0][0x1e0], R12 ;  /* 0x0000780004087a25 */ /* 0x000fe200078e000c */
[----:B------:R-:W-:Y:S02]  /*0e90*/  LEA.HI R4, R10, R24, RZ, 0x1 ;  /* 0x000000180a047211 */ /* 0x000fe400078f08ff */
[----:B------:R-:W-:Y:S01]  /*0ea0*/  SEL R10, R19, RZ, !P3 ;  /* 0x000000ff130a7207 */ /* 0x000fe20005800000 */
[----:B------:R-:W-:Y:S02]  /*0eb0*/  IMAD R7, R84, 0x20, R24 ;  /* 0x0000002054077824 */ /* 0x000fe400078e0218 */
[----:B------:R-:W-:Y:S01]  /*0ec0*/  IMAD.IADD R23, R157, 0x1, -R0 ;  /* 0x000000019d177824 */ /* 0x000fe200078e0a00 */
[----:B------:R-:W-:Y:S01]  /*0ed0*/  LOP3.LUT R0, R4, 0x7fffffe, RZ, 0xc0, !PT ;  /* 0x07fffffe04007812 */ /* 0x000fe200078ec0ff */
[----:B------:R-:W-:Y:S01]  /*0ee0*/  IMAD.IADD R3, R3, 0x1, R5 ;  /* 0x0000000103037824 */ /* 0x000fe200078e0205 */
[----:B------:R-:W-:Y:S01]  /*0ef0*/  IADD3 R7, R236, R7, RZ ;  /* 0x00000007ec077210 */ /* 0x000fe20007ffe0ff */
[----:B------:R-:W-:Y:S01]  /*0f00*/  IMAD.IADD R9, R9, 0x1, R20 ;  /* 0x0000000109097824 */ /* 0x000fe200078e0214 */
[----:B------:R-:W-:Y:S01]  /*0f10*/  LEA.HI R25, R23, R23, RZ, 0x1 ;  /* 0x0000001717197211 */ /* 0x000fe200078f08ff */
[----:B------:R-:W-:-:S02]  /*0f20*/  IMAD.IADD R0, R24, 0x1, -R0 ;  /* 0x0000000118007824 */ /* 0x000fc400078e0a00 */
[----:B------:R-:W-:Y:S01]  /*0f30*/  @P2 IMAD.HI.U32 R11, R7, c[0x0][0x2c8], RZ ;  /* 0x0000b200070b2a27 */ /* 0x000fe200078e00ff */
[--C-:B------:R-:W-:Y:S02]  /*0f40*/  SHF.R.S32.HI R15, RZ, 0x1, R25.reuse ;  /* 0x00000001ff0f7819 */ /* 0x100fe40000011419 */
[----:B------:R-:W-:Y:S01]  /*0f50*/  SHF.R.S32.HI R14, RZ, 0x1f, R25 ;  /* 0x0000001fff0e7819 */ /* 0x000fe20000011419 */
[----:B------:R-:W-:Y:S02]  /*0f60*/  IMAD R5, R152, 0x8, R0 ;  /* 0x0000000898057824 */ /* 0x000fe400078e0200 */
[----:B------:R-:W-:Y:S01]  /*0f70*/  IMAD.MOV.U32 R4, RZ, RZ, R7 ;  /* 0x000000ffff047224 */ /* 0x000fe200078e0007 */
[----:B------:R-:W-:Y:S01]  /*0f80*/  @P2 SHF.R.U32.HI R4, RZ, c[0x0][0x2cc], R11 ;  /* 0x0000b300ff042a19 */ /* 0x000fe2000001160b */
[----:B------:R-:W-:Y:S01]  /*0f90*/  IMAD R0, R10, c[0x0][0x1c0], RZ ;  /* 0x000070000a007a24 */ /* 0x000fe200078e02ff */
[----:B------:R-:W-:Y:S01]  /*0fa0*/  LEA.HI R10, R14, R15, RZ, 0x2 ;  /* 0x0000000f0e0a7211 */ /* 0x000fe200078f10ff */
[----:B------:R-:W-:Y:S01]  /*0fb0*/  IMAD.WIDE.U32 R2, R6, c[0x0][0x1c0], R2 ;  /* 0x0000700006027a25 */ /* 0x000fe200078e0002 */
[----:B------:R-:W-:-:S02]  /*0fc0*/  LEA R226, R5, R18, 0x5 ;  /* 0x0000001205e27211 */ /* 0x000fc400078e28ff */
[----:B------:R-:W-:Y:S01]  /*0fd0*/  LOP3.LUT R5, R10, 0xfffffffc, RZ, 0xc0, !PT ;  /* 0xfffffffc0a057812 */ /* 0x000fe200078ec0ff */
[----:B------:R-:W-:Y:S01]  /*0fe0*/  IMAD R11, R6, c[0x0][0x1c4], R0 ;  /* 0x00007100060b7a24 */ /* 0x000fe200078e0200 */
[--C-:B------:R-:W-:Y:S01]  /*0ff0*/  SHF.R.S32.HI R0, RZ, 0x1f, R4.reuse ;  /* 0x0000001fff007819 */ /* 0x100fe20000011404 */
[----:B------:R-:W-:Y:S01]  /*1000*/  IMAD.MOV R6, RZ, RZ, -R4 ;  /* 0x000000ffff067224 */ /* 0x000fe200078e0a04 */
[----:B------:R-:W-:Y:S01]  /*1010*/  IADD3 R20, R15, -R5, RZ ;  /* 0x800000050f147210 */ /* 0x000fe20007ffe0ff */
[----:B------:R-:W-:Y:S01]  /*1020*/  IMAD.IADD R3, R3, 0x1, R11 ;  /* 0x0000000103037824 */ /* 0x000fe200078e020b */
        /* <DEDUP_REMOVED lines=8> */
[----:B------:R-:W-:Y:S02]  /*10b0*/  IMAD R11, R29, c[0x0][0x1e8], RZ ;  /* 0x00007a001d0b7a24 */ /* 0x000fe400078e02ff */
[C---:B------:R-:W-:Y:S02]  /*10c0*/  IMAD R10, R0.reuse, c[0x0][0x1ac], R4 ;  /* 0x00006b00000a7a24 */ /* 0x040fe400078e0204 */
[----:B------:R-:W-:-:S04]  /*10d0*/  IMAD.WIDE.U32 R2, R0, c[0x0][0x1a8], R2 ;  /* 0x00006a0000027a25 */ /* 0x000fc800078e0002 */
[----:B------:R-:W-:Y:S02]  /*10e0*/  IMAD.IADD R7, R17, 0x1, R21 ;  /* 0x0000000111077824 */ /* 0x000fe400078e0215 */
[----:B------:R-:W-:Y:S02]  /*10f0*/  IMAD R14, R29, c[0x0][0x210], RZ ;  /* 0x000084001d0e7a24 */ /* 0x000fe400078e02ff */
[----:B------:R-:W-:Y:S02]  /*1100*/  IMAD.MOV.U32 R6, RZ, RZ, R16 ;  /* 0x000000ffff067224 */ /* 0x000fe400078e0010 */
[C---:B------:R-:W-:Y:S02]  /*1110*/  IMAD R11, R30.reuse, c[0x0][0x1ec], R11 ;  /* 0x00007b001e0b7a24 */ /* 0x040fe400078e020b */
[----:B------:R-:W-:-:S04]  /*1120*/  IMAD.WIDE.U32 R8, R30, c[0x0][0x1e8], R8 ;  /* 0x00007a001e087a25 */ /* 0x000fc800078e0008 */
[----:B------:R-:W-:Y:S01]  /*1130*/  IMAD.IADD R3, R3, 0x1, R10 ;  /* 0x0000000103037824 */ /* 0x000fe200078e020a */
[----:B------:R-:W-:Y:S01]  /*1140*/  IADD3 R9, R9, R11, RZ ;  /* 0x0000000b09097210 */ /* 0x000fe20007ffe0ff */
[----:B------:R-:W-:Y:S01]  /*1150*/  IMAD R14, R30, c[0x0][0x214], R14 ;  /* 0x000085001e0e7a24 */ /* 0x000fe200078e020e */
[----:B------:R-:W-:Y:S01]  /*1160*/  IADD3 R10, R12, 0x20, RZ ;  /* 0x000000200c0a7810 */ /* 0x000fe20007ffe0ff */
[----:B------:R-:W-:-:S03]  /*1170*/  IMAD.WIDE.U32 R6, R30, c[0x0][0x210], R6 ;  /* 0x000084001e067a25 */ /* 0x000fc600078e0006 */
[----:B------:R-:W-:Y:S01]  /*1180*/  ISETP.GE.AND P5, PT, R10, c[0x0][0x1d4], PT ;  /* 0x000075000a007a0c */ /* 0x000fe20003fa6270 */
[----:B------:R-:W-:Y:S02]  /*1190*/  IMAD.IADD R7, R7, 0x1, R14 ;  /* 0x0000000107077824 */ /* 0x000fe400078e020e */
[----:B------:R-:W-:Y:S02]  /*11a0*/  IMAD R16, R161, c[0x0][0x2c4], RZ ;  /* 0x0000b100a1107a24 */ /* 0x000fe400078e02ff */
[----:B------:R-:W-:-:S05]  /*11b0*/  IMAD.SHL.U32 R14, R84, 0x8, RZ ;  /* 0x00000008540e7824 */ /* 0x000fca00078e00ff */
[----:B------:R-:W-:Y:S02]  /*11c0*/  ISETP.GE.AND P3, PT, R14, c[0x0][0x198], PT ;  /* 0x000066000e007a0c */ /* 0x000fe40003f66270 */
[----:B---3--:R-:W-:Y:S01]  /*11d0*/  @P0 SHF.R.S32.HI R5, RZ, 0x1f, R22 ;  /* 0x0000001fff050819 */ /* 0x008fe20000011416 */
[----:B------:R-:W-:Y:S01]  /*11e0*/  @!P0 IMAD.MOV.U32 R5, RZ, RZ, R19 ;  /* 0x000000ffff058224 */ /* 0x000fe200078e0013 */
[----:B------:R-:W-:Y:S01]  /*11f0*/  @P0 MOV R4, R22 ;  /* 0x0000001600040202 */ /* 0x000fe20000000f00 */
[----:B------:R-:W-:Y:S01]  /*1200*/  @!P0 IMAD.MOV.U32 R4, RZ, RZ, R48 ;  /* 0x000000ffff048224 */ /* 0x000fe200078e0030 */
[C---:B------:R-:W-:Y:S02]  /*1210*/  LEA R18, P0, R2.reuse, c[0x0][0x160], 0x1 ;  /* 0x0000580002127a11 */ /* 0x040fe400078008ff */
[----:B------:R-:W-:Y:S02]  /*1220*/  SEL R0, R5, RZ, !P1 ;  /* 0x000000ff05007207 */ /* 0x000fe40004800000 */
[----:B------:R-:W-:-:S02]  /*1230*/  LEA.HI.X R17, R2, c[0x0][0x164], R3, 0x1, P0 ;  /* 0x0000590002117a11 */ /* 0x000fc400000f0c03 */
[----:B------:R-:W-:Y:S01]  /*1240*/  SEL R4, R4, RZ, !P1 ;  /* 0x000000ff04047207 */ /* 0x000fe20004800000 */
[C---:B------:R-:W-:Y:S01]  /*1250*/  IMAD R2, R0.reuse, c[0x0][0x1f0], RZ ;  /* 0x00007c0000027a24 */ /* 0x040fe200078e02ff */
[----:B------:R-:W-:Y:S01]  /*1260*/  ISETP.GE.AND P0, PT, R15, R16, PT ;  /* 0x000000100f00720c */ /* 0x000fe20003f06270 */
[----:B------:R-:W-:Y:S01]  /*1270*/  IMAD R0, R0, c[0x0][0x218], RZ ;  /* 0x0000860000007a24 */ /* 0x000fe200078e02ff */
[----:B------:R-:W-:Y:S01]  /*1280*/  LOP3.LUT P1, RZ, R20, 0x2, RZ, 0xc0, !PT ;  /* 0x0000000214ff7812 */ /* 0x000fe2000782c0ff */
[C---:B------:R-:W-:Y:S01]  /*1290*/  IMAD R11, R4.reuse, c[0x0][0x1f4], R2 ;  /* 0x00007d00040b7a24 */ /* 0x040fe200078e0202 */
[----:B------:R2:W3:Y:S01]  /*12a0*/  SHFL.IDX PT, R5, R17, RZ, 0x1c1f ;  /* 0x001c1fff11057589 */ /* 0x0004e200000e0000 */
[----:B------:R-:W-:-:S04]  /*12b0*/  IMAD.WIDE.U32 R34, R4, c[0x0][0x1f0], R8 ;  /* 0x00007c0004227a25 */ /* 0x000fc800078e0008 */
[C---:B------:R-:W-:Y:S01]  /*12c0*/  IMAD R2, R4.reuse, c[0x0][0x21c], R0 ;  /* 0x0000870004027a24 */ /* 0x040fe200078e0200 */
[----:B------:R-:W-:Y:S01]  /*12d0*/  IADD3 R37, R35, R11, RZ ;  /* 0x0000000b23257210 */ /* 0x000fe20007ffe0ff */
[----:B------:R-:W-:Y:S01]  /*12e0*/  IMAD.WIDE.U32 R30, R4, c[0x0][0x218], R6 ;  /* 0x00008600041e7a25 */ /* 0x000fe200078e0006 */
[----:B------:R2:W-:Y:S01]  /*12f0*/  STL.64 [R1+0x58], R34 ;  /* 0x0000582201007387 */ /* 0x0005e20000100a00 */
[----:B------:R-:W-:Y:S02]  /*1300*/  IADD3 R0, R14, 0x40, RZ ;  /* 0x000000400e007810 */ /* 0x000fe40007ffe0ff */
[----:B------:R-:W-:Y:S01]  /*1310*/  IMAD.IADD R33, R31, 0x1, R2 ;  /* 0x000000011f217824 */ /* 0x000fe200078e0202 */
[----:B------:R2:W-:Y:S01]  /*1320*/  STL.64 [R1+0x60], R30 ;  /* 0x0000601e01007387 */ /* 0x0005e20000100a00 */
[----:B------:R-:W-:Y:S01]  /*1330*/  IMAD.MOV.U32 R6, RZ, RZ, 0x10 ;  /* 0x00000010ff067424 */ /* 0x000fe200078e00ff */
[----:B------:R-:W-:Y:S02]  /*1340*/  ISETP.GE.AND P3, PT, R0, c[0x0][0x198], PT ;  /* 0x0000660000007a0c */ /* 0x000fe40003f66270 */
[----:B------:R2:W-:Y:S02]  /*1350*/  STL [R1+0x4c], R37 ;  /* 0x00004c2501007387 */ /* 0x0005e40000100800 */
[----:B------:R-:W-:-:S02]  /*1360*/  SEL R3, R6, 0xfffffff0, !P1 ;  /* 0xfffffff006037807 */ /* 0x000fc40004800000 */
[----:B------:R2:W-:Y:S01]  /*1370*/  STL [R1+0x54], R33 ;  /* 0x0000542101007387 */ /* 0x0005e20000100800 */
[----:B------:R-:W-:-:S03]  /*1380*/  ISETP.GE.AND P1, PT, R10, c[0x0][0x198], PT ;  /* 0x000066000a007a0c */ /* 0x000fc60003f26270 */
[----:B------:R2:W4:Y:S01]  /*1390*/  SHFL.IDX PT, R4, R18, RZ, 0x1c1f ;  /* 0x001c1fff12047589 */ /* 0x00052200000e0000 */
[----:B------:R-:W-:Y:S01]  /*13a0*/  P2R R11, PR, RZ, 0x2 ;  /* 0x00000002ff0b7803 */ /* 0x000fe20000000000 */
[----:B------:R-:W-:Y:S05]  /*13b0*/  @P0 BRA `(.L_x_617) ;  /* 0x0000010000000947 */ /* 0x000fea0003800000 */
[C---:B---34-:R-:W-:Y:S02]  /*13c0*/  LEA R6, P0, R14.reuse, R4, 0x1 ;  /* 0x000000040e067211 */ /* 0x058fe400078008ff */
[----:B------:R-:W-:Y:S02]  /*13d0*/  SHF.R.S32.HI R2, RZ, 0x1f, R10 ;  /* 0x0000001fff027819 */ /* 0x000fe4000001140a */
[----:B------:R-:W-:Y:S02]  /*13e0*/  SHF.R.S32.HI R8, RZ, 0x1f, R0 ;  /* 0x0000001fff087819 */ /* 0x000fe40000011400 */
[----:B------:R-:W-:Y:S02]  /*13f0*/  LEA.HI.X R7, R14, R5, R13, 0x1, P0 ;  /* 0x000000050e077211 */ /* 0x000fe400000f0c0d */
[----:B------:R-:W-:-:S02]  /*1400*/  LEA.HI R2, R2, R10, RZ, 0x3 ;  /* 0x0000000a02027211 */ /* 0x000fc400078f18ff */
[----:B------:R-:W-:Y:S02]  /*1410*/  ISETP.GE.AND P0, PT, R14, c[0x0][0x198], PT ;  /* 0x000066000e007a0c */ /* 0x000fe40003f06270 */
[----:B------:R-:W-:Y:S02]  /*1420*/  LEA.HI R0, R8, R0, RZ, 0x3 ;  /* 0x0000000008007211 */ /* 0x000fe400078f18ff */
[----:B------:R-:W-:Y:S02]  /*1430*/  LOP3.LUT R8, R2, 0xfffffff8, RZ, 0xc0, !PT ;  /* 0xfffffff802087812 */ /* 0x000fe400078ec0ff */
[----:B------:R-:W-:Y:S01]  /*1440*/  LOP3.LUT R2, R0, 0xfffffff8, RZ, 0xc0, !PT ;  /* 0xfffffff800027812 */ /* 0x000fe200078ec0ff */
[----:B------:R-:W-:Y:S02]  /*1450*/  IMAD.SHL.U32 R0, R226, 0x2, RZ ;  /* 0x00000002e2007824 */ /* 0x000fe400078e00ff */
[----:B------:R-:W-:-:S04]  /*1460*/  IMAD.WIDE R8, R8, 0x2, R4 ;  /* 0x0000000208087825 */ /* 0x000fc800078e0204 */
[----:B------:R-:W-:Y:S01]  /*1470*/  IMAD.WIDE R4, R2, 0x2, R4 ;  /* 0x0000000202047825 */ /* 0x000fe200078e0204 */
[----:B------:R-:W-:Y:S01]  /*1480*/  @!PT LDS RZ, [RZ] ;  /* 0x00000000fffff984 */ /* 0x000fe20000000800 */
[----:B------:R3:W-:Y:S04]  /*1490*/  LDGSTS.E.BYPASS.LTC128B.128 [R0+0x6100], [R6.64], !P0 ;  /* 0x0610000006007fae */ /* 0x0007e8000c101d46 */
[----:B------:R3:W-:Y:S04]  /*14a0*/  LDGSTS.E.BYPASS.LTC128B.128 [R0+0x8100], [R8.64], !P1 ;  /* 0x0810000008007fae */ /* 0x0007e8000c901d46 */
[----:B------:R3:W-:Y:S02]  /*14b0*/  LDGSTS.E.BYPASS.LTC128B.128 [R0+0xa100], [R4.64], !P3 ;  /* 0x0a10000004007fae */ /* 0x0007e4000d901d46 */
.L_x_617:
[----:B---3--:R-:W-:Y:S05]  /*14c0*/  BSYNC B0 ;  /* 0x0000000000007941 */ /* 0x008fea0003800000 */
.L_x_616:
[----:B------:R-:W-:Y:S01]  /*14d0*/  IADD3 R0, R15, 0x20, RZ ;  /* 0x000000200f007810 */ /* 0x000fe20007ffe0ff */
[----:B------:R3:W1:Y:S01]  /*14e0*/  SHFL.IDX PT, R5, R17, 0x1, 0x1c1f ;  /* 0x003c1f0011057f89 */ /* 0x00066200000e0000 */
[----:B------:R-:W-:Y:S02]  /*14f0*/  BSSY B0, `(.L_x_618) ;  /* 0x0000015000007945 */ /* 0x000fe40003800000 */
[----:B------:R-:W-:Y:S01]  /*1500*/  ISETP.GE.AND P0, PT, R0, R16, PT ;  /* 0x000000100000720c */ /* 0x000fe20003f06270 */
[----:B----4-:R3:W4:-:S12]  /*1510*/  SHFL.IDX PT, R4, R18, 0x1, 0x1c1f ;  /* 0x003c1f0012047f89 */ /* 0x01071800000e0000 */
[----:B------:R-:W-:Y:S05]  /*1520*/  @P0 BRA `(.L_x_619) ;  /* 0x0000011000000947 */ /* 0x000fea0003800000 */
[C---:B------:R-:W-:Y:S02]  /*1530*/  IADD3 R0, R14.reuse, 0x40, RZ ;  /* 0x000000400e007810 */ /* 0x040fe40007ffe0ff */
[C---:B----4-:R-:W-:Y:S02]  /*1540*/  LEA R6, P0, R14.reuse, R4, 0x1 ;  /* 0x000000040e067211 */ /* 0x050fe400078008ff */
[----:B------:R-:W-:Y:S02]  /*1550*/  SHF.R.S32.HI R8, RZ, 0x1f, R10 ;  /* 0x0000001fff087819 */ /* 0x000fe4000001140a */
[----:B------:R-:W-:Y:S02]  /*1560*/  SHF.R.S32.HI R2, RZ, 0x1f, R0 ;  /* 0x0000001fff027819 */ /* 0x000fe40000011400 */
[----:B-1----:R-:W-:Y:S02]  /*1570*/  LEA.HI.X R7, R14, R5, R13, 0x1, P0 ;  /* 0x000000050e077211 */ /* 0x002fe400000f0c0d */
        /* <DEDUP_REMOVED lines=12> */
.L_x_619:
[----:B------:R-:W-:Y:S05]  /*1640*/  BSYNC B0 ;  /* 0x0000000000007941 */ /* 0x000fea0003800000 */
.L_x_618:
[----:B-1----:R-:W-:Y:S01]  /*1650*/  IADD3 R0, R15, 0x40, RZ ;  /* 0x000000400f007810 */ /* 0x002fe20007ffe0ff */
[----:B------:R1:W2:Y:S01]  /*1660*/  SHFL.IDX PT, R5, R17, 0x2, 0x1c1f ;  /* 0x005c1f0011057f89 */ /* 0x0002a200000e0000 */
        /* <DEDUP_REMOVED lines=8> */
[----:B--2---:R-:W-:Y:S02]  /*16f0*/  LEA.HI.X R7, R14, R5, R13, 0x1, P0 ;  /* 0x000000050e077211 */ /* 0x004fe400000f0c0d */
        /* <DEDUP_REMOVED lines=12> */
.L_x_621:
[----:B------:R-:W-:Y:S05]  /*17c0*/  BSYNC B0 ;  /* 0x0000000000007941 */ /* 0x000fea0003800000 */
.L_x_620:
[----:B--2-4-:R-:W2:Y:S01]  /*17d0*/  SHFL.IDX PT, R4, R18, 0x3, 0x1c1f ;  /* 0x007c1f0012047f89 */ /* 0x014ea200000e0000 */
[----:B------:R-:W-:Y:S01]  /*17e0*/  IADD3 R0, R15, 0x60, RZ ;  /* 0x000000600f007810 */ /* 0x000fe20007ffe0ff */
[----:B------:R-:W-:Y:S01]  /*17f0*/  IMAD.SHL.U32 R226, R226, 0x2, RZ ;  /* 0x00000002e2e27824 */ /* 0x000fe200078e00ff */
[----:B------:R-:W-:Y:S01]  /*1800*/  P2R R2, PR, RZ, 0x4 ;  /* 0x00000004ff027803 */ /* 0x000fe20000000000 */
[----:B------:R-:W4:Y:S01]  /*1810*/  SHFL.IDX PT, R5, R17, 0x3, 0x1c1f ;  /* 0x007c1f0011057f89 */ /* 0x000f2200000e0000 */
[----:B------:R-:W-:Y:S01]  /*1820*/  ISETP.GE.AND P1, PT, R0, R16, PT ;  /* 0x000000100000720c */ /* 0x000fe20003f26270 */
[----:B------:R-:W-:Y:S01]  /*1830*/  IMAD.IADD R8, R159, 0x1, -R24 ;  /* 0x000000019f087824 */ /* 0x000fe200078e0a18 */
[----:B------:R-:W-:Y:S01]  /*1840*/  ISETP.GE.AND P2, PT, R14, c[0x0][0x198], PT ;  /* 0x000066000e007a0c */ /* 0x000fe20003f46270 */
[----:B------:R-:W-:Y:S01]  /*1850*/  IMAD.MOV.U32 R9, RZ, RZ, c[0x0][0x1e0] ;  /* 0x00007800ff097624 */ /* 0x000fe200078e00ff */
[----:B------:R-:W-:Y:S01]  /*1860*/  IADD3 R148, R204, -0x1, RZ ;  /* 0xffffffffcc947810 */ /* 0x000fe20007ffe0ff */
[----:B------:R-:W-:Y:S01]  /*1870*/  IMAD.MOV.U32 R162, RZ, RZ, R36 ;  /* 0x000000ffffa27224 */ /* 0x000fe200078e0024 */
[----:B------:R-:W-:Y:S01]  /*1880*/  SHF.R.S32.HI R12, RZ, 0x4, R27 ;  /* 0x00000004ff0c7819 */ /* 0x000fe2000001141b */
[----:B------:R-:W-:-:S02]  /*1890*/  IMAD.MOV.U32 R163, RZ, RZ, R37 ;  /* 0x000000ffffa37224 */ /* 0x000fc400078e0025 */
[C---:B------:R-:W-:Y:S02]  /*18a0*/  IMAD.SHL.U32 R155, R9.reuse, 0x40, RZ ;  /* 0x00000040099b7824 */ /* 0x040fe400078e00ff */
[----:B------:R-:W-:Y:S02]  /*18b0*/  IMAD.MOV.U32 R162, RZ, RZ, R34 ;  /* 0x000000ffffa27224 */ /* 0x000fe400078e0022 */
[----:B------:R-:W-:Y:S01]  /*18c0*/  @!P1 IADD3 R0, R14, 0x40, RZ ;  /* 0x000000400e009810 */ /* 0x000fe20007ffe0ff */
[----:B------:R-:W-:Y:S02]  /*18d0*/  IMAD.SHL.U32 R156, R9, 0x20, RZ ;  /* 0x00000020099c7824 */ /* 0x000fe400078e00ff */
[----:B------:R-:W-:Y:S01]  /*18e0*/  IMAD R86, R148, -0x40, R159 ;  /* 0xffffffc094567824 */ /* 0x000fe200078e029f */
[----:B------:R-:W-:Y:S01]  /*18f0*/  STL.64 [R1+0x48], R162 ;  /* 0x000048a201007387 */ /* 0x000fe20000100a00 */
[----:B--2---:R-:W-:-:S04]  /*1900*/  @!P1 LEA R6, P0, R14, R4, 0x1 ;  /* 0x000000040e069211 */ /* 0x004fc800078008ff */
[----:B----4-:R-:W-:Y:S01]  /*1910*/  @!P1 LEA.HI.X R7, R14, R5, R13, 0x1, P0 ;  /* 0x000000050e079211 */ /* 0x010fe200000f0c0d */
[----:B------:R-:W-:Y:S01]  /*1920*/  IMAD.MOV.U32 R14, RZ, RZ, 0x6 ;  /* 0x00000006ff0e7424 */ /* 0x000fe200078e00ff */
[----:B------:R-:W-:Y:S02]  /*1930*/  ISETP.NE.AND P0, PT, R11, RZ, PT ;  /* 0x000000ff0b00720c */ /* 0x000fe40003f05270 */
[----:B------:R-:W-:Y:S01]  /*1940*/  SHF.R.S32.HI R13, RZ, 0x1f, R148 ;  /* 0x0000001fff0d7819 */ /* 0x000fe20000011494 */
[----:B------:R-:W-:Y:S01]  /*1950*/  @!PT LDS RZ, [RZ] ;  /* 0x00000000fffff984 */ /* 0x000fe20000000800 */
[----:B------:R2:W-:Y:S01]  /*1960*/  @!P1 LDGSTS.E.BYPASS.LTC128B.128 [R226+0x7900], [R6.64], !P2 ;  /* 0x0790000006e29fae */ /* 0x0005e2000d101d46 */
[----:B------:R-:W-:Y:S02]  /*1970*/  ISETP.NE.AND P2, PT, R2, RZ, PT ;  /* 0x000000ff0200720c */ /* 0x000fe40003f45270 */
[----:B------:R-:W-:Y:S02]  /*1980*/  @!P1 SHF.R.S32.HI R2, RZ, 0x1f, R0 ;  /* 0x0000001fff029819 */ /* 0x000fe40000011400 */
[----:B------:R-:W-:-:S02]  /*1990*/  SHF.L.U64.HI R154, R9, R14, c[0x0][0x1e4] ;  /* 0x00007900099a7619 */ /* 0x000fc4000001020e */
[----:B------:R-:W-:Y:S02]  /*19a0*/  @!P1 LEA.HI R0, R2, R0, RZ, 0x3 ;  /* 0x0000000002009211 */ /* 0x000fe400078f18ff */
[----:B------:R-:W-:Y:S02]  /*19b0*/  SHF.R.S32.HI R11, RZ, 0x1f, R23 ;  /* 0x0000001fff0b7819 */ /* 0x000fe40000011417 */
[----:B------:R-:W-:Y:S01]  /*19c0*/  @!P1 LOP3.LUT R2, R0, 0xfffffff8, RZ, 0xc0, !PT ;  /* 0xfffffff800029812 */ /* 0x000fe200078ec0ff */
[----:B------:R-:W-:Y:S01]  /*19d0*/  IMAD R0, R148, -0x40, R8 ;  /* 0xffffffc094007824 */ /* 0x000fe200078e0208 */
[----:B------:R-:W-:Y:S02]  /*19e0*/  LEA.HI R11, R11, R23, RZ, 0x3 ;  /* 0x000000170b0b7211 */ /* 0x000fe400078f18ff */
[----:B--2---:R-:W-:-:S04]  /*19f0*/  @!P1 SHF.R.S32.HI R6, RZ, 0x1f, R10 ;  /* 0x0000001fff069819 */ /* 0x004fc8000001140a */
[----:B------:R-:W-:-:S04]  /*1a00*/  @!P1 LEA.HI R6, R6, R10, RZ, 0x3 ;  /* 0x0000000a06069211 */ /* 0x000fc800078f18ff */
[----:B------:R-:W-:-:S05]  /*1a10*/  @!P1 LOP3.LUT R6, R6, 0xfffffff8, RZ, 0xc0, !PT ;  /* 0xfffffff806069812 */ /* 0x000fca00078ec0ff */
[----:B------:R-:W-:-:S04]  /*1a20*/  @!P1 IMAD.WIDE R6, R6, 0x2, R4 ;  /* 0x0000000206069825 */ /* 0x000fc800078e0204 */
[----:B------:R-:W-:Y:S01]  /*1a30*/  @!P1 IMAD.WIDE R4, R2, 0x2, R4 ;  /* 0x0000000202049825 */ /* 0x000fe200078e0204 */
[----:B------:R2:W-:Y:S01]  /*1a40*/  @!P1 LDGSTS.E.BYPASS.LTC128B.128 [R226+0x9900], [R6.64], !P0 ;  /* 0x0990000006e29fae */ /* 0x0005e2000c101d46 */
[----:B------:R-:W-:Y:S02]  /*1a50*/  ISETP.GE.AND P0, PT, R0, 0x1, PT ;  /* 0x000000010000780c */ /* 0x000fe40003f06270 */
[----:B------:R-:W-:Y:S01]  /*1a60*/  LOP3.LUT R2, R28, 0xfffffff8, RZ, 0xc0, !PT ;  /* 0xfffffff81c027812 */ /* 0x000fe200078ec0ff */
[----:B------:R4:W-:Y:S01]  /*1a70*/  @!P1 LDGSTS.E.BYPASS.LTC128B.128 [R226+0xb900], [R4.64], !P3 ;  /* 0x0b90000004e29fae */ /* 0x0009e2000d901d46 */
[----:B------:R-:W-:Y:S01]  /*1a80*/  ISETP.GE.AND P3, PT, R0, 0x21, PT ;  /* 0x000000210000780c */ /* 0x000fe20003f66270 */
[----:B------:R-:W-:Y:S02]  /*1a90*/  IMAD R0, R154, R148, RZ ;  /* 0x000000949a007224 */ /* 0x000fe400078e02ff */
[----:B------:R-:W0:Y:S01]  /*1aa0*/  LDGDEPBAR ;  /* 0x00000000000079af */ /* 0x000e220000000000 */
[----:B------:R-:W-:-:S02]  /*1ab0*/  IMAD.IADD R2, R157, 0x1, -R2 ;  /* 0x000000019d027824 */ /* 0x000fc400078e0a02 */
[----:B------:R-:W-:-:S03]  /*1ac0*/  IMAD R0, R13, R155, R0 ;  /* 0x0000009b0d007224 */ /* 0x000fc600078e0200 */
[----:B------:R-:W-:-:S04]  /*1ad0*/  LEA.HI R8, R2, R2, RZ, 0x1 ;  /* 0x0000000202087211 */ /* 0x000fc800078f08ff */
[----:B------:R-:W-:-:S05]  /*1ae0*/  LOP3.LUT R10, R8, 0x3fffffe, RZ, 0xc0, !PT ;  /* 0x03fffffe080a7812 */ /* 0x000fca00078ec0ff */
[----:B------:R-:W-:Y:S02]  /*1af0*/  IMAD.IADD R10, R2, 0x1, -R10 ;  /* 0x00000001020a7824 */ /* 0x000fe400078e0a0a */
[----:B------:R-:W-:Y:S02]  /*1b00*/  IMAD.SHL.U32 R2, R20, 0x40, RZ ;  /* 0x0000004014027824 */ /* 0x000fe400078e00ff */
[----:B--2---:R-:W-:-:S03]  /*1b10*/  IMAD.MOV.U32 R6, RZ, RZ, 0x5 ;  /* 0x00000005ff067424 */ /* 0x004fc600078e00ff */
[----:B------:R-:W-:Y:S01]  /*1b20*/  LOP3.LUT R2, R2, 0xc0, RZ, 0xc0, !PT ;  /* 0x000000c002027812 */ /* 0x000fe200078ec0ff */
[----:B----4-:R-:W-:Y:S01]  /*1b30*/  IMAD.WIDE.U32 R4, R148, R155, R162 ;  /* 0x0000009b94047225 */ /* 0x010fe200078e00a2 */
[----:B------:R-:W-:Y:S02]  /*1b40*/  SHF.L.U64.HI R158, R9, R6, c[0x0][0x1e4] ;  /* 0x00007900099e7619 */ /* 0x000fe40000010206 */
[----:B------:R-:W-:Y:S01]  /*1b50*/  LEA.HI R9, R27, R12, RZ, 0x1 ;  /* 0x0000000c1b097211 */ /* 0x000fe200078f08ff */
[----:B------:R-:W-:Y:S01]  /*1b60*/  IMAD.IADD R0, R5, 0x1, R0 ;  /* 0x0000000105007824 */ /* 0x000fe200078e0200 */
[----:B------:R-:W-:Y:S01]  /*1b70*/  BAR.SYNC.DEFER_BLOCKING 0x0 ;  /* 0x0000000000007b1d */ /* 0x000fe20000010000 */
[C---:B------:R-:W-:Y:S02]  /*1b80*/  @P0 LEA R6, P1, R4.reuse, c[0x0][0x1c8], 0x1 ;  /* 0x0000720004060a11 */ /* 0x040fe400078208ff */
[----:B------:R-:W-:Y:S02]  /*1b90*/  LOP3.LUT R9, R9, 0xfffffffe, RZ, 0xc0, !PT ;  /* 0xfffffffe09097812 */ /* 0x000fe400078ec0ff */
[----:B------:R-:W-:-:S02]  /*1ba0*/  @P0 LEA.HI.X R7, R4, c[0x0][0x1cc], R0, 0x1, P1 ;  /* 0x0000730004070a11 */ /* 0x000fc400008f0c00 */
[----:B------:R-:W-:Y:S01]  /*1bb0*/  @P3 IADD3 R5, P1, R156, R4, RZ ;  /* 0x000000049c053210 */ /* 0x000fe20007f3e0ff */
[----:B------:R-:W-:Y:S01]  /*1bc0*/  IMAD.IADD R9, R12, 0x1, -R9 ;  /* 0x000000010c097824 */ /* 0x000fe200078e0a09 */
[----:B------:R-:W-:Y:S02]  /*1bd0*/  LOP3.LUT R4, R25, 0x7fffffe, RZ, 0xc0, !PT ;  /* 0x07fffffe19047812 */ /* 0x000fe400078ec0ff */
[----:B------:R-:W-:Y:S01]  /*1be0*/  SHF.R.S32.HI R12, RZ, 0x1, R8 ;  /* 0x00000001ff0c7819 */ /* 0x000fe20000011408 */
[----:B------:R-:W-:Y:S02]  /*1bf0*/  @P3 IMAD.X R0, R158, 0x1, R0, P1 ;  /* 0x000000019e003824 */ /* 0x000fe400008e0600 */
[----:B------:R-:W-:Y:S01]  /*1c00*/  IMAD.IADD R151, R23, 0x1, -R4 ;  /* 0x0000000117977824 */ /* 0x000fe200078e0a04 */
[----:B------:R-:W-:Y:S01]  /*1c10*/  @P3 LEA R4, P1, R5, c[0x0][0x1c8], 0x1 ;  /* 0x0000720005043a11 */ /* 0x000fe200078208ff */
[----:B------:R-:W-:-:S03]  /*1c20*/  IMAD R10, R9, 0x8, R10 ;  /* 0x00000008090a7824 */ /* 0x000fc600078e020a */
[----:B------:R-:W-:Y:S01]  /*1c30*/  @P3 LEA.HI.X R5, R5, c[0x0][0x1cc], R0, 0x1, P1 ;  /* 0x0000730005053a11 */ /* 0x000fe200008f0c00 */
[C---:B------:R-:W-:Y:S01]  /*1c40*/  IMAD.SHL.U32 R0, R12.reuse, 0x40, RZ ;  /* 0x000000400c007824 */ /* 0x040fe200078e00ff */
[----:B------:R-:W-:Y:S01]  /*1c50*/  LOP3.LUT P1, RZ, R12, 0x2, RZ, 0xc0, !PT ;  /* 0x000000020cff7812 */ /* 0x000fe2000782c0ff */
[----:B------:R-:W-:Y:S01]  /*1c60*/  @!PT LDS RZ, [RZ] ;  /* 0x00000000fffff984 */ /* 0x000fe20000000800 */
[----:B------:R-:W-:Y:S01]  /*1c70*/  @!PT LDS RZ, [RZ] ;  /* 0x00000000fffff984 */ /* 0x000fe20000000800 */
[----:B------:R-:W-:Y:S01]  /*1c80*/  @!PT LDS RZ, [RZ] ;  /* 0x00000000fffff984 */ /* 0x000fe20000000800 */
[----:B------:R2:W-:Y:S03]  /*1c90*/  @P0 LDGSTS.E.BYPASS.LTC128B.128 [R226+0x3100], [R6.64], !P6 ;  /* 0x0310000006e20fae */ /* 0x0005e6000f101d46 */
[----:B------:R-:W-:Y:S01]  /*1ca0*/  LOP3.LUT R0, R0, 0xc0, RZ, 0xc0, !PT ;  /* 0x000000c000007812 */ /* 0x000fe200078ec0ff */
[----:B------:R2:W-:Y:S04]  /*1cb0*/  @P0 LDGSTS.E.BYPASS.LTC128B.128 [R226+0x4100], [R6.64+0x40], !P5 ;  /* 0x0410004006e20fae */ /* 0x0005e8000e901d46 */
[----:B------:R2:W-:Y:S04]  /*1cc0*/  @P0 LDGSTS.E.BYPASS.LTC128B.128 [R226+0x5100], [R6.64+0x80], !P4 ;  /* 0x0510008006e20fae */ /* 0x0005e8000e101d46 */
[----:B------:R4:W-:Y:S04]  /*1cd0*/  @P3 LDGSTS.E.BYPASS.LTC128B.128 [R226+0x3900], [R4.64], !P6 ;  /* 0x0390000004e23fae */ /* 0x0009e8000f101d46 */
[----:B------:R4:W-:Y:S04]  /*1ce0*/  @P3 LDGSTS.E.BYPASS.LTC128B.128 [R226+0x4900], [R4.64+0x40], !P5 ;  /* 0x0490004004e23fae */ /* 0x0009e8000e901d46 */
[----:B------:R4:W-:Y:S04]  /*1cf0*/  @P3 LDGSTS.E.BYPASS.LTC128B.128 [R226+0x5900], [R4.64+0x80], !P4 ;  /* 0x0590008004e23fae */ /* 0x0009e8000e101d46 */
[----:B------:R-:W0:Y:S01]  /*1d00*/  LDGDEPBAR ;  /* 0x00000000000079af */ /* 0x000e220000000000 */
[----:B--2---:R-:W-:-:S02]  /*1d10*/  IMAD.SHL.U32 R7, R26, 0x8, RZ ;  /* 0x000000081a077824 */ /* 0x004fc400078e00ff */
[----:B----4-:R-:W-:Y:S01]  /*1d20*/  IMAD.SHL.U32 R5, R11, 0x20, RZ ;  /* 0x000000200b057824 */ /* 0x010fe200078e00ff */
[----:B------:R-:W-:-:S04]  /*1d30*/  DEPBAR.LE SB0, 0x1 ;  /* 0x000080400000791a */ /* 0x000fc80000000000 */
[----:B------:R-:W-:Y:S01]  /*1d40*/  IMAD.SHL.U32 R4, R9, 0x8, RZ ;  /* 0x0000000809047824 */ /* 0x000fe200078e00ff */
[----:B------:R-:W-:Y:S01]  /*1d50*/  LOP3.LUT R149, R5, 0xffffff00, RZ, 0xc0, !PT ;  /* 0xffffff0005957812 */ /* 0x000fe200078ec0ff */
[----:B------:R-:W-:-:S04]  /*1d60*/  DEPBAR.LE SB0, 0x0 ;  /* 0x000080000000791a */ /* 0x000fc80000000000 */
[----:B------:R-:W-:Y:S01]  /*1d70*/  LOP3.LUT R6, R2, 0x8, R4, 0xf8, !PT ;  /* 0x0000000802067812 */ /* 0x000fe200078ef804 */
[----:B------:R-:W-:Y:S01]  /*1d80*/  IMAD R4, R152, 0x200, R149 ;  /* 0x0000020098047824 */ /* 0x000fe200078e0295 */
[----:B------:R-:W-:Y:S02]  /*1d90*/  SHF.R.U32.HI R5, RZ, 0x3, R2 ;  /* 0x00000003ff057819 */ /* 0x000fe40000011602 */
[----:B------:R-:W-:Y:S02]  /*1da0*/  LOP3.LUT R2, R0, 0x8, R7, 0xf8, !PT ;  /* 0x0000000800027812 */ /* 0x000fe400078ef807 */
[----:B------:R-:W-:Y:S02]  /*1db0*/  SHF.R.U32.HI R0, RZ, 0x3, R0 ;  /* 0x00000003ff007819 */ /* 0x000fe40000011600 */
[----:B------:R-:W-:Y:S01]  /*1dc0*/  LOP3.LUT R150, R6, R5, RZ, 0x3c, !PT ;  /* 0x0000000506967212 */ /* 0x000fe200078e3cff */
[----:B------:R-:W-:Y:S01]  /*1dd0*/  IMAD R5, R13, c[0x0][0x208], RZ ;  /* 0x000082000d057a24 */ /* 0x000fe200078e02ff */
[----:B------:R-:W-:Y:S01]  /*1de0*/  LOP3.LUT R0, R2, R0, RZ, 0x3c, !PT ;  /* 0x0000000002007212 */ /* 0x000fe200078e3cff */
[----:B------:R-:W-:-:S04]  /*1df0*/  IMAD.WIDE.U32 R6, R148, c[0x0][0x208], RZ ;  /* 0x0000820094067a25 */ /* 0x000fc800078e00ff */
[----:B------:R-:W-:Y:S02]  /*1e00*/  IMAD R5, R148, c[0x0][0x20c], R5 ;  /* 0x0000830094057a24 */ /* 0x000fe400078e0205 */
[----:B------:R-:W-:Y:S01]  /*1e10*/  IMAD R2, R151, 0x20, R4 ;  /* 0x0000002097027824 */ /* 0x000fe200078e0204 */
[----:B------:R-:W-:Y:S01]  /*1e20*/  BAR.SYNC.DEFER_BLOCKING 0x0 ;  /* 0x0000000000007b1d */ /* 0x000fe20000010000 */
[----:B------:R-:W-:Y:S01]  /*1e30*/  IMAD.U32 R0, R10, 0x20, R0 ;  /* 0x000000200a007824 */ /* 0x000fe200078e0000 */
[----:B------:R-:W-:Y:S01]  /*1e40*/  LEA R4, P0, R6, R30, 0x6 ;  /* 0x0000001e06047211 */ /* 0x000fe200078030ff */
[----:B------:R-:W-:Y:S02]  /*1e50*/  IMAD.IADD R5, R7, 0x1, R5 ;  /* 0x0000000107057824 */ /* 0x000fe400078e0205 */
[----:B------:R-:W-:Y:S02]  /*1e60*/  IMAD.SHL.U32 R208, R0, 0x2, RZ ;  /* 0x0000000200d07824 */ /* 0x000fe400078e00ff */
[----:B------:R-:W-:Y:S01]  /*1e70*/  IMAD.IADD R2, R150, 0x1, R2 ;  /* 0x0000000196027824 */ /* 0x000fe200078e0202 */
[----:B------:R-:W-:-:S02]  /*1e80*/  LEA.HI.X R0, R6, R33, R5, 0x6, P0 ;  /* 0x0000002106007211 */ /* 0x000fc400000f3405 */
[----:B------:R-:W-:Y:S01]  /*1e90*/  LEA R16, P0, R4, c[0x0][0x1f8], 0x1 ;  /* 0x00007e0004107a11 */ /* 0x000fe200078008ff */
[----:B------:R-:W-:Y:S01]  /*1ea0*/  IMAD.SHL.U32 R211, R2, 0x2, RZ ;  /* 0x0000000202d37824 */ /* 0x000fe200078e00ff */
[----:B------:R-:W-:Y:S02]  /*1eb0*/  SEL R2, RZ, 0x1, P6 ;  /* 0x00000001ff027807 */ /* 0x000fe40003000000 */
[----:B-1-3--:R-:W-:Y:S01]  /*1ec0*/  LEA.HI.X R17, R4, c[0x0][0x1fc], R0, 0x1, P0 ;  /* 0x00007f0004117a11 */ /* 0x00afe200000f0c00 */
[----:B------:R-:W-:Y:S01]  /*1ed0*/  IMAD.MOV.U32 R0, RZ, RZ, c[0x0][0x208] ;  /* 0x00008200ff007624 */ /* 0x000fe200078e00ff */
[----:B------:R-:W-:Y:S01]  /*1ee0*/  SEL R6, RZ, 0x2, P5 ;  /* 0x00000002ff067807 */ /* 0x000fe20002800000 */
[----:B------:R-:W-:Y:S01]  /*1ef0*/  IMAD R212, R3, 0x2, R211 ;  /* 0x0000000203d47824 */ /* 0x000fe200078e02d3 */
[----:B------:R-:W-:Y:S01]  /*1f00*/  SEL R5, RZ, 0x4, P4 ;  /* 0x00000004ff057807 */ /* 0x000fe20002000000 */
[C---:B------:R-:W-:Y:S01]  /*1f10*/  IMAD.SHL.U32 R12, R0.reuse, 0x40, RZ ;  /* 0x00000040000c7824 */ /* 0x040fe200078e00ff */
[----:B------:R-:W-:Y:S01]  /*1f20*/  SHF.L.U64.HI R21, R0, R14, c[0x0][0x20c] ;  /* 0x0000830000157619 */ /* 0x000fe2000001020e */
[----:B------:R-:W-:Y:S01]  /*1f30*/  IMAD.IADD R0, R86, 0x1, -R24 ;  /* 0x0000000156007824 */ /* 0x000fe200078e0a18 */
[----:B------:R-:W-:-:S02]  /*1f40*/  IADD3 R20, R5, R6, R2 ;  /* 0x0000000605147210 */ /* 0x000fc40007ffe002 */
[C---:B------:R-:W-:Y:S01]  /*1f50*/  IADD3 R2, R208.reuse, 0x3100, RZ ;  /* 0x00003100d0027810 */ /* 0x040fe20007ffe0ff */
[----:B------:R-:W-:Y:S01]  /*1f60*/  LDSM.16.M88.4 R8, [R211+0x7100] ;  /* 0x00710000d308783b */ /* 0x000fe20000000200 */
[----:B------:R-:W-:Y:S02]  /*1f70*/  IADD3 R213, R208, 0x3120, RZ ;  /* 0x00003120d0d57810 */ /* 0x000fe40007ffe0ff */
[----:B------:R-:W-:Y:S01]  /*1f80*/  IADD3 R18, P0, R12, R16, RZ ;  /* 0x000000100c127210 */ /* 0x000fe20007f1e0ff */
[----:B------:R-:W1:Y:S01]  /*1f90*/  LDSM.16.M88.4 R28, [R208+0x3100] ;  /* 0x00310000d01c783b */ /* 0x000e620000000200 */
[----:B------:R-:W-:Y:S02]  /*1fa0*/  @P1 IADD3 R213, R2, -0x20, RZ ;  /* 0xffffffe002d51810 */ /* 0x000fe40007ffe0ff */
[----:B------:R-:W-:Y:S01]  /*1fb0*/  LOP3.LUT P1, RZ, R20, 0x2, RZ, 0xc0, !PT ;  /* 0x0000000214ff7812 */ /* 0x000fe2000782c0ff */
[----:B------:R-:W2:Y:S01]  /*1fc0*/  LDSM.16.M88.4 R32, [R208+0x3500] ;  /* 0x00350000d020783b */ /* 0x000ea20000000200 */
[C---:B------:R-:W-:Y:S01]  /*1fd0*/  ISETP.LT.OR P3, PT, R0.reuse, 0x1, P6 ;  /* 0x000000010000780c */ /* 0x040fe20003761670 */
[----:B------:R-:W-:Y:S01]  /*1fe0*/  IMAD.X R19, R21, 0x1, R17, P0 ;  /* 0x0000000115137824 */ /* 0x000fe200000e0611 */
[C---:B------:R-:W-:Y:S01]  /*1ff0*/  ISETP.LT.OR P0, PT, R0.reuse, 0x1, !P1 ;  /* 0x000000010000780c */ /* 0x040fe20004f01670 */
[----:B------:R-:W3:Y:S01]  /*2000*/  LDSM.16.M88.4 R44, [R208+0x3900] ;  /* 0x00390000d02c783b */ /* 0x000ee20000000200 */
[----:B------:R-:W-:-:S02]  /*2010*/  ISETP.LT.OR P1, PT, R0, 0x21, !P1 ;  /* 0x000000210000780c */ /* 0x000fc40004f21670 */
[----:B------:R-:W-:Y:S01]  /*2020*/  LOP3.LUT R2, R153, 0xffffffe0, RZ, 0xc0, !PT ;  /* 0xffffffe099027812 */ /* 0x000fe200078ec0ff */
[----:B------:R-:W4:Y:S04]  /*2030*/  LDSM.16.M88.4 R40, [R208+0x3d00] ;  /* 0x003d0000d028783b */ /* 0x000f280000000200 */
[----:B------:R-:W5:Y:S01]  /*2040*/  LDSM.16.M88.4 R12, [R211+0x6100] ;  /* 0x00610000d30c783b */ /* 0x000f620000000200 */
[----:B------:R-:W-:-:S03]  /*2050*/  IMAD.IADD R2, R157, 0x1, -R2 ;  /* 0x000000019d027824 */ /* 0x000fc600078e0a02 */
[----:B------:R-:W-:Y:S04]  /*2060*/  LDSM.16.M88.4 R24, [R212+0x6100] ;  /* 0x00610000d418783b */ /* 0x000fe80000000200 */
[----:B------:R-:W-:Y:S04]  /*2070*/  LDSM.16.M88.4 R4, [R212+0x7100] ;  /* 0x00710000d404783b */ /* 0x000fe80000000200 */
[----:B------:R-:W5:Y:S04]  /*2080*/  LDSM.16.M88.4 R48, [R213] ;  /* 0x00000000d530783b */ /* 0x000f680000000200 */
[----:B------:R-:W-:Y:S04]  /*2090*/  LDSM.16.M88.4 R72, [R213+0x400] ;  /* 0x00040000d548783b */ /* 0x000fe80000000200 */
[----:B------:R-:W-:Y:S04]  /*20a0*/  LDSM.16.M88.4 R68, [R213+0x800] ;  /* 0x00080000d544783b */ /* 0x000fe80000000200 */
        /* <DEDUP_REMOVED lines=11> */
[----:B---3--:R-:W-:Y:S04]  /*2160*/  HMMA.16816.F32 R76, R8, R44, RZ ;  /* 0x0000002c084c723c */ /* 0x008fe800000018ff */
[----:B------:R1:W-:Y:S01]  /*2170*/  LDGSTS.E.BYPASS.LTC128B.128 [R226+0x2100], [R16.64+0x80], !P0 ;  /* 0x0210008010e27fae */ /* 0x0003e2000c101d46 */
[----:B------:R-:W-:-:S03]  /*2180*/  ISETP.LT.OR P0, PT, R0, 0x21, P6 ;  /* 0x000000210000780c */ /* 0x000fc60003701670 */
[C---:B----4-:R-:W-:Y:S08]  /*2190*/  HMMA.16816.F32 R56, R8.reuse, R40, RZ ;  /* 0x000000280838723c */ /* 0x050ff000000018ff */
[----:B------:R-:W-:Y:S02]  /*21a0*/  HMMA.16816.F32 R88, R8, R30, RZ ;  /* 0x0000001e0858723c */ /* 0x000fe400000018ff */
[----:B------:R1:W-:Y:S01]  /*21b0*/  LDGSTS.E.BYPASS.LTC128B.128 [R226+0x900], [R18.64], !P0 ;  /* 0x0090000012e27fae */ /* 0x0003e2000c101d46 */
[----:B------:R-:W-:-:S02]  /*21c0*/  ISETP.GE.AND P0, PT, R204, 0x2, PT ;  /* 0x00000002cc00780c */ /* 0x000fc40003f06270 */
[----:B------:R-:W-:Y:S01]  /*21d0*/  IADD3 R204, R204, -0x2, RZ ;  /* 0xfffffffecccc7810 */ /* 0x000fe20007ffe0ff */
[----:B------:R1:W-:Y:S02]  /*21e0*/  LDGSTS.E.BYPASS.LTC128B.128 [R226+0x1900], [R18.64+0x40], !P1 ;  /* 0x0190004012e27fae */ /* 0x0003e4000c901d46 */
[C---:B------:R-:W-:Y:S02]  /*21f0*/  HMMA.16816.F32 R100, R8.reuse, R34, RZ ;  /* 0x000000220864723c */ /* 0x040fe400000018ff */
[----:B------:R1:W-:Y:S04]  /*2200*/  LDGSTS.E.BYPASS.LTC128B.128 [R226+0x2900], [R18.64+0x80], !P3 ;  /* 0x0290008012e27fae */ /* 0x0003e8000d901d46 */
[----:B------:R-:W-:Y:S02]  /*2210*/  LDSM.16.M88.4 R36, [R208+0x4100] ;  /* 0x00410000d024783b */ /* 0x000fe40000000200 */
[C---:B------:R-:W-:Y:S02]  /*2220*/  HMMA.16816.F32 R96, R8.reuse, R46, RZ ;  /* 0x0000002e0860723c */ /* 0x040fe400000018ff */
[----:B------:R-:W-:Y:S04]  /*2230*/  LDSM.16.M88.4 R20, [R211+0x9100] ;  /* 0x00910000d314783b */ /* 0x000fe80000000200 */
[----:B------:R-:W0:Y:S02]  /*2240*/  LDGDEPBAR ;  /* 0x00000000000079af */ /* 0x000e240000000000 */
[----:B------:R-:W-:Y:S08]  /*2250*/  HMMA.16816.F32 R60, R8, R42, RZ ;  /* 0x0000002a083c723c */ /* 0x000ff000000018ff */
[C---:B-----5:R-:W-:Y:S01]  /*2260*/  HMMA.16816.F32 R8, R12.reuse, R28, RZ ;  /* 0x0000001c0c08723c */ /* 0x060fe200000018ff */
[----:B-1----:R-:W-:Y:S07]  /*2270*/  LDSM.16.M88.4 R16, [R212+0x8100] ;  /* 0x00810000d410783b */ /* 0x002fee0000000200 */
[C---:B------:R-:W-:Y:S01]  /*2280*/  HMMA.16816.F32 R108, R12.reuse, R30, RZ ;  /* 0x0000001e0c6c723c */ /* 0x040fe200000018ff */
[----:B------:R-:W1:Y:S07]  /*2290*/  LDSM.16.M88.4 R28, [R211+0x8100] ;  /* 0x00810000d31c783b */ /* 0x000e6e0000000200 */
[C---:B------:R-:W-:Y:S08]  /*22a0*/  HMMA.16816.F32 R92, R12.reuse, R44, RZ ;  /* 0x0000002c0c5c723c */ /* 0x040ff000000018ff */
[C---:B------:R-:W-:Y:S08]  /*22b0*/  HMMA.16816.F32 R116, R12.reuse, R46, RZ ;  /* 0x0000002e0c74723c */ /* 0x040ff000000018ff */
[C---:B------:R-:W-:Y:S08]  /*22c0*/  HMMA.16816.F32 R44, R12.reuse, R40, RZ ;  /* 0x000000280c2c723c */ /* 0x040ff000000018ff */
[----:B------:R-:W-:Y:S08]  /*22d0*/  HMMA.16816.F32 R112, R12, R42, RZ ;  /* 0x0000002a0c70723c */ /* 0x000ff000000018ff */
[----:B------:R-:W-:Y:S08]  /*22e0*/  HMMA.16816.F32 R40, R24, R48, R8 ;  /* 0x000000301828723c */ /* 0x000ff00000001808 */
[C---:B------:R-:W-:Y:S08]  /*22f0*/  HMMA.16816.F32 R128, R4.reuse, R64, R56 ;  /* 0x000000400480723c */ /* 0x040ff00000001838 */
[----:B------:R-:W-:Y:S08]  /*2300*/  HMMA.16816.F32 R56, R4, R50, R88 ;  /* 0x000000320438723c */ /* 0x000ff00000001858 */
[C---:B------:R-:W-:Y:S08]  /*2310*/  HMMA.16816.F32 R104, R12.reuse, R32, RZ ;  /* 0x000000200c68723c */ /* 0x040ff000000018ff */
[----:B------:R-:W-:Y:S01]  /*2320*/  HMMA.16816.F32 R120, R12, R34, RZ ;  /* 0x000000220c78723c */ /* 0x000fe200000018ff */
[----:B------:R-:W2:Y:S04]  /*2330*/  LDSM.16.M88.4 R32, [R213+0x1000] ;  /* 0x00100000d520783b */ /* 0x000ea80000000200 */
[----:B------:R-:W3:Y:S03]  /*2340*/  LDSM.16.M88.4 R12, [R212+0x9100] ;  /* 0x00910000d40c783b */ /* 0x000ee60000000200 */
[C---:B------:R-:W-:Y:S01]  /*2350*/  HMMA.16816.F32 R8, R4.reuse, R48, R52 ;  /* 0x000000300408723c */ /* 0x040fe20000001834 */
[----:B------:R-:W-:Y:S07]  /*2360*/  LDSM.16.M88.4 R52, [R208+0x4500] ;  /* 0x00450000d034783b */ /* 0x000fee0000000200 */
[----:B------:R-:W-:Y:S08]  /*2370*/  HMMA.16816.F32 R132, R4, R68, R76 ;  /* 0x000000440484723c */ /* 0x000ff0000000184c */
[----:B------:R-:W-:Y:S01]  /*2380*/  HMMA.16816.F32 R76, R24, R50, R108 ;  /* 0x00000032184c723c */ /* 0x000fe2000000186c */
[----:B------:R-:W-:Y:S07]  /*2390*/  LDSM.16.M88.4 R48, [R208+0x4900] ;  /* 0x00490000d030783b */ /* 0x000fee0000000200 */
[----:B-1----:R-:W-:Y:S08]  /*23a0*/  HMMA.16816.F32 R40, R28, R36, R40 ;  /* 0x000000241c28723c */ /* 0x002ff00000001828 */
[C---:B------:R-:W-:Y:S08]  /*23b0*/  HMMA.16816.F32 R136, R4.reuse, R72, R80 ;  /* 0x000000480488723c */ /* 0x040ff00000001850 */
[C---:B------:R-:W-:Y:S08]  /*23c0*/  HMMA.16816.F32 R100, R4.reuse, R74, R100 ;  /* 0x0000004a0464723c */ /* 0x040ff00000001864 */
[C---:B------:R-:W-:Y:S08]  /*23d0*/  HMMA.16816.F32 R124, R4.reuse, R70, R96 ;  /* 0x00000046047c723c */ /* 0x040ff00000001860 */
[----:B------:R-:W-:Y:S08]  /*23e0*/  HMMA.16816.F32 R80, R4, R66, R60 ;  /* 0x000000420450723c */ /* 0x000ff0000000183c */
[----:B------:R-:W-:Y:S01]  /*23f0*/  HMMA.16816.F32 R4, R20, R38, R56 ;  /* 0x000000261404723c */ /* 0x000fe20000001838 */
[----:B------:R-:W-:Y:S07]  /*2400*/  LDSM.16.M88.4 R56, [R208+0x4d00] ;  /* 0x004d0000d038783b */ /* 0x000fee0000000200 */
[----:B------:R-:W-:Y:S01]  /*2410*/  HMMA.16816.F32 R144, R24, R64, R44 ;  /* 0x000000401890723c */ /* 0x000fe2000000182c */
[----:B------:R-:W-:Y:S07]  /*2420*/  LDSM.16.M88.4 R44, [R208+0x5100] ;  /* 0x00510000d02c783b */ /* 0x000fee0000000200 */
[----:B------:R-:W-:Y:S01]  /*2430*/  HMMA.16816.F32 R60, R20, R36, R8 ;  /* 0x00000024143c723c */ /* 0x000fe20000001808 */
[----:B------:R-:W1:Y:S07]  /*2440*/  LDSM.16.M88.4 R8, [R211+0xa100] ;  /* 0x00a10000d308783b */ /* 0x000e6e0000000200 */
[----:B------:R-:W-:Y:S01]  /*2450*/  HMMA.16816.F32 R76, R28, R38, R76 ;  /* 0x000000261c4c723c */ /* 0x000fe2000000184c */
[----:B------:R-:W-:Y:S07]  /*2460*/  LDSM.16.M88.4 R36, [R213+0x2000] ;  /* 0x00200000d524783b */ /* 0x000fee0000000200 */
[----:B--2---:R-:W-:Y:S08]  /*2470*/  HMMA.16816.F32 R40, R16, R32, R40 ;  /* 0x000000201028723c */ /* 0x004ff00000001828 */
[C---:B------:R-:W-:Y:S08]  /*2480*/  HMMA.16816.F32 R140, R24.reuse, R68, R92 ;  /* 0x00000044188c723c */ /* 0x040ff0000000185c */
[----:B------:R-:W-:Y:S08]  /*2490*/  HMMA.16816.F32 R92, R24, R66, R112 ;  /* 0x00000042185c723c */ /* 0x000ff00000001870 */
[----:B---3--:R-:W-:Y:S01]  /*24a0*/  HMMA.16816.F32 R64, R12, R34, R4 ;  /* 0x000000220c40723c */ /* 0x008fe20000001804 */
[----:B------:R-:W2:Y:S07]  /*24b0*/  LDSM.16.M88.4 R4, [R211+0xb100] ;  /* 0x00b10000d304783b */ /* 0x000eae0000000200 */
[C---:B------:R-:W-:Y:S08]  /*24c0*/  HMMA.16816.F32 R104, R24.reuse, R72, R104 ;  /* 0x000000481868723c */ /* 0x040ff00000001868 */
[C---:B------:R-:W-:Y:S08]  /*24d0*/  HMMA.16816.F32 R72, R24.reuse, R74, R120 ;  /* 0x0000004a1848723c */ /* 0x040ff00000001878 */
[----:B------:R-:W-:Y:S01]  /*24e0*/  HMMA.16816.F32 R88, R24, R70, R116 ;  /* 0x000000461858723c */ /* 0x000fe20000001874 */
[----:B------:R-:W3:Y:S07]  /*24f0*/  LDSM.16.M88.4 R24, [R212+0xa100] ;  /* 0x00a10000d418783b */ /* 0x000eee0000000200 */
[----:B------:R-:W-:Y:S08]  /*2500*/  HMMA.16816.F32 R60, R12, R32, R60 ;  /* 0x000000200c3c723c */ /* 0x000ff0000000183c */
[----:B------:R-:W-:Y:S08]  /*2510*/  HMMA.16816.F32 R32, R16, R34, R76 ;  /* 0x000000221020723c */ /* 0x000ff0000000184c */
[----:B-1----:R-:W-:Y:S01]  /*2520*/  HMMA.16816.F32 R68, R8, R44, R40 ;  /* 0x0000002c0844723c */ /* 0x002fe20000001828 */
[----:B------:R-:W-:Y:S07]  /*2530*/  LDSM.16.M88.4 R40, [R213+0x1400] ;  /* 0x00140000d528783b */ /* 0x000fee0000000200 */
[C---:B------:R-:W-:Y:S08]  /*2540*/  HMMA.16816.F32 R108, R20.reuse, R48, R132 ;  /* 0x00000030146c723c */ /* 0x040ff00000001884 */
[C---:B------:R-:W-:Y:S08]  /*2550*/  HMMA.16816.F32 R96, R20.reuse, R52, R136 ;  /* 0x000000341460723c */ /* 0x040ff00000001888 */
[C---:B------:R-:W-:Y:S08]  /*2560*/  HMMA.16816.F32 R132, R20.reuse, R56, R128 ;  /* 0x000000381484723c */ /* 0x040ff00000001880 */
[C---:B------:R-:W-:Y:S08]  /*2570*/  HMMA.16816.F32 R100, R20.reuse, R54, R100 ;  /* 0x000000361464723c */ /* 0x040ff00000001864 */
[C---:B------:R-:W-:Y:S08]  /*2580*/  HMMA.16816.F32 R124, R20.reuse, R50, R124 ;  /* 0x00000032147c723c */ /* 0x040ff0000000187c */
[----:B------:R-:W-:Y:S01]  /*2590*/  HMMA.16816.F32 R120, R20, R58, R80 ;  /* 0x0000003a1478723c */ /* 0x000fe20000001850 */
[----:B------:R-:W1:Y:S07]  /*25a0*/  LDSM.16.M88.4 R20, [R212+0xb100] ;  /* 0x00b10000d414783b */ /* 0x000e6e0000000200 */
[-C--:B------:R-:W-:Y:S08]  /*25b0*/  HMMA.16816.F32 R32, R8, R46.reuse, R32 ;  /* 0x0000002e0820723c */ /* 0x080ff00000001820 */
[----:B--2---:R-:W-:Y:S08]  /*25c0*/  HMMA.16816.F32 R64, R4, R46, R64 ;  /* 0x0000002e0440723c */ /* 0x004ff00000001840 */
[----:B---3--:R-:W-:Y:S08]  /*25d0*/  HMMA.16816.F32 R76, R24, R36, R68 ;  /* 0x00000024184c723c */ /* 0x008ff00000001844 */
[----:B------:R-:W-:Y:S01]  /*25e0*/  HMMA.16816.F32 R60, R4, R44, R60 ;  /* 0x0000002c043c723c */ /* 0x000fe2000000183c */
[----:B------:R-:W2:Y:S07]  /*25f0*/  LDSM.16.M88.4 R44, [R213+0x1800] ;  /* 0x00180000d52c783b */ /* 0x000eae0000000200 */
[----:B------:R-:W-:Y:S08]  /*2600*/  HMMA.16816.F32 R80, R28, R52, R104 ;  /* 0x000000341c50723c */ /* 0x000ff00000001868 */
[----:B------:R-:W-:Y:S01]  /*2610*/  HMMA.16816.F32 R68, R24, R38, R32 ;  /* 0x000000261844723c */ /* 0x000fe20000001820 */
[----:B------:R-:W-:Y:S01]  /*2620*/  FMUL.FTZ R0, R76, c[0x0][0x320] ;  /* 0x0000c8004c007a20 */ /* 0x000fe20000410000 */
[----:B------:R-:W-:Y:S06]  /*2630*/  LDSM.16.M88.4 R32, [R213+0x1c00] ;  /* 0x001c0000d520783b */ /* 0x000fec0000000200 */
[C---:B------:R-:W-:Y:S08]  /*2640*/  HMMA.16816.F32 R72, R28.reuse, R54, R72 ;  /* 0x000000361c48723c */ /* 0x040ff00000001848 */
[C---:B------:R-:W-:Y:S01]  /*2650*/  HMMA.16816.F32 R104, R28.reuse, R48, R140 ;  /* 0x000000301c68723c */ /* 0x040fe2000000188c */
[----:B------:R3:W4:Y:S07]  /*2660*/  MUFU.TANH R142, R0 ;  /* 0x00000000008e7308 */ /* 0x00072e0000002400 */
[C---:B------:R-:W-:Y:S08]  /*2670*/  HMMA.16816.F32 R116, R28.reuse, R50, R88 ;  /* 0x000000321c74723c */ /* 0x040ff00000001858 */
[----:B------:R-:W-:Y:S01]  /*2680*/  HMMA.16816.F32 R128, R28, R56, R144 ;  /* 0x000000381c80723c */ /* 0x000fe20000001890 */
[----:B---3--:R-:W-:-:S04]  /*2690*/  FMUL.FTZ R0, R77, c[0x0][0x320] ;  /* 0x0000c8004d007a20 */ /* 0x008fc80000410000 */
[----:B------:R3:W5:Y:S03]  /*26a0*/  MUFU.TANH R141, R0 ;  /* 0x00000000008d7308 */ /* 0x0007660000002400 */
[----:B------:R-:W-:Y:S01]  /*26b0*/  HMMA.16816.F32 R112, R28, R58, R92 ;  /* 0x0000003a1c70723c */ /* 0x000fe2000000185c */
[----:B------:R-:W2:Y:S07]  /*26c0*/  LDSM.16.M88.4 R28, [R208+0x5500] ;  /* 0x00550000d01c783b */ /* 0x000eae0000000200 */
[----:B-1----:R-:W-:Y:S01]  /*26d0*/  HMMA.16816.F32 R64, R20, R38, R64 ;  /* 0x000000261440723c */ /* 0x002fe20000001840 */
[----:B---3--:R-:W-:-:S07]  /*26e0*/  FMUL.FTZ R0, R68, c[0x0][0x320] ;  /* 0x0000c80044007a20 */ /* 0x008fce0000410000 */
[----:B------:R-:W-:Y:S01]  /*26f0*/  HMMA.16816.F32 R52, R20, R36, R60 ;  /* 0x000000241434723c */ /* 0x000fe2000000183c */
[----:B------:R1:W3:Y:S01]  /*2700*/  MUFU.TANH R140, R0 ;  /* 0x00000000008c7308 */ /* 0x0002e20000002400 */
[----:B------:R-:W3:Y:S06]  /*2710*/  LDSM.16.M88.4 R36, [R213+0x2400] ;  /* 0x00240000d524783b */ /* 0x000eec0000000200 */
[-C--:B------:R-:W-:Y:S08]  /*2720*/  HMMA.16816.F32 R48, R16, R40.reuse, R80 ;  /* 0x000000281030723c */ /* 0x080ff00000001850 */
[----:B------:R-:W-:Y:S01]  /*2730*/  HMMA.16816.F32 R56, R12, R40, R96 ;  /* 0x000000280c38723c */ /* 0x000fe20000001860 */
[----:B-1----:R-:W-:-:S04]  /*2740*/  FMUL.FTZ R0, R69, c[0x0][0x320] ;  /* 0x0000c80045007a20 */ /* 0x002fc80000410000 */
[----:B------:R1:W1:Y:S03]  /*2750*/  MUFU.TANH R139, R0 ;  /* 0x00000000008b7308 */ /* 0x0002660000002400 */
[-C--:B------:R-:W-:Y:S08]  /*2760*/  HMMA.16816.F32 R96, R12, R42.reuse, R100 ;  /* 0x0000002a0c60723c */ /* 0x080ff00000001864 */
[----:B------:R-:W-:Y:S01]  /*2770*/  HMMA.16816.F32 R40, R16, R42, R72 ;  /* 0x0000002a1028723c */ /* 0x000fe20000001848 */
[----:B-1----:R-:W-:-:S07]  /*2780*/  FMUL.FTZ R0, R67, c[0x0][0x320] ;  /* 0x0000c80043007a20 */ /* 0x002fce0000410000 */
[----:B--2---:R-:W-:Y:S01]  /*2790*/  HMMA.16816.F32 R88, R12, R44, R108 ;  /* 0x0000002c0c58723c */ /* 0x004fe2000000186c */
[----:B------:R1:W-:Y:S07]  /*27a0*/  MUFU.TANH R143, R0 ;  /* 0x00000000008f7308 */ /* 0x0003ee0000002400 */
[C---:B------:R-:W-:Y:S08]  /*27b0*/  HMMA.16816.F32 R48, R8.reuse, R28, R48 ;  /* 0x0000001c0830723c */ /* 0x040ff00000001830 */
[----:B------:R-:W-:Y:S01]  /*27c0*/  HMMA.16816.F32 R40, R8, R30, R40 ;  /* 0x0000001e0828723c */ /* 0x000fe20000001828 */
[----:B-1----:R-:W-:-:S04]  /*27d0*/  FMUL.FTZ R0, R52, c[0x0][0x320] ;  /* 0x0000c80034007a20 */ /* 0x002fc80000410000 */
[----:B------:R1:W-:Y:S03]  /*27e0*/  MUFU.TANH R109, R0 ;  /* 0x00000000006d7308 */ /* 0x0003e60000002400 */
[C---:B------:R-:W-:Y:S08]  /*27f0*/  HMMA.16816.F32 R80, R12.reuse, R34, R120 ;  /* 0x000000220c50723c */ /* 0x040ff00000001878 */
[----:B------:R-:W-:Y:S01]  /*2800*/  HMMA.16816.F32 R92, R12, R46, R124 ;  /* 0x0000002e0c5c723c */ /* 0x000fe2000000187c */
[----:B-1----:R-:W-:-:S07]  /*2810*/  FMUL.FTZ R0, R53, c[0x0][0x320] ;  /* 0x0000c80035007a20 */ /* 0x002fce0000410000 */
[----:B------:R-:W-:Y:S01]  /*2820*/  HMMA.16816.F32 R100, R12, R32, R132 ;  /* 0x000000200c64723c */ /* 0x000fe20000001884 */
[----:B------:R1:W-:Y:S01]  /*2830*/  MUFU.TANH R108, R0 ;  /* 0x00000000006c7308 */ /* 0x0003e20000002400 */
[----:B------:R-:W2:Y:S06]  /*2840*/  LDSM.16.M88.4 R12, [R208+0x5900] ;  /* 0x00590000d00c783b */ /* 0x000eac0000000200 */
[C---:B------:R-:W-:Y:S08]  /*2850*/  HMMA.16816.F32 R72, R16.reuse, R44, R104 ;  /* 0x0000002c1048723c */ /* 0x040ff00000001868 */
[----:B------:R-:W-:Y:S01]  /*2860*/  HMMA.16816.F32 R60, R16, R46, R116 ;  /* 0x0000002e103c723c */ /* 0x000fe20000001874 */
[----:B-1----:R-:W-:-:S04]  /*2870*/  FMUL.FTZ R0, R54, c[0x0][0x320] ;  /* 0x0000c80036007a20 */ /* 0x002fc80000410000 */
[----:B------:R1:W-:Y:S02]  /*2880*/  MUFU.TANH R111, R0 ;  /* 0x00000000006f7308 */ /* 0x0003e40000002400 */
[----:B-1----:R-:W-:Y:S02]  /*2890*/  FMUL.FTZ R0, R55, c[0x0][0x320] ;  /* 0x0000c80037007a20 */ /* 0x002fe40000410000 */
[----:B---3--:R-:W-:Y:S04]  /*28a0*/  HMMA.16816.F32 R52, R24, R36, R48 ;  /* 0x000000241834723c */ /* 0x008fe80000001830 */
[----:B------:R1:W-:Y:S04]  /*28b0*/  MUFU.TANH R110, R0 ;  /* 0x00000000006e7308 */ /* 0x0003e80000002400 */
[----:B------:R-:W-:Y:S08]  /*28c0*/  HMMA.16816.F32 R48, R4, R28, R56 ;  /* 0x0000001c0430723c */ /* 0x000ff00000001838 */
[----:B------:R-:W-:Y:S01]  /*28d0*/  HMMA.16816.F32 R56, R24, R38, R40 ;  /* 0x000000261838723c */ /* 0x000fe20000001828 */
[----:B------:R-:W3:Y:S01]  /*28e0*/  LDSM.16.M88.4 R40, [R208+0x5d00] ;  /* 0x005d0000d028783b */ /* 0x000ee20000000200 */
[----:B-1----:R-:W-:-:S04]  /*28f0*/  FMUL.FTZ R0, R78, c[0x0][0x320] ;  /* 0x0000c8004e007a20 */ /* 0x002fc80000410000 */
[----:B------:R1:W-:Y:S02]  /*2900*/  MUFU.TANH R123, R0 ;  /* 0x00000000007b7308 */ /* 0x0003e40000002400 */
[----:B------:R-:W-:Y:S08]  /*2910*/  HMMA.16816.F32 R28, R4, R30, R96 ;  /* 0x0000001e041c723c */ /* 0x000ff00000001860 */
[----:B--2---:R-:W-:Y:S01]  /*2920*/  HMMA.16816.F32 R44, R8, R12, R72 ;  /* 0x0000000c082c723c */ /* 0x004fe20000001848 */
[----:B-1----:R-:W-:-:S07]  /*2930*/  FMUL.FTZ R0, R79, c[0x0][0x320] ;  /* 0x0000c8004f007a20 */ /* 0x002fce0000410000 */
[----:B------:R-:W-:Y:S01]  /*2940*/  HMMA.16816.F32 R76, R4, R14, R92 ;  /* 0x0000000e044c723c */ /* 0x000fe2000000185c */
[----:B------:R1:W-:Y:S07]  /*2950*/  MUFU.TANH R122, R0 ;  /* 0x00000000007a7308 */ /* 0x0003ee0000002400 */
[----:B------:R-:W-:Y:S08]  /*2960*/  HMMA.16816.F32 R28, R20, R38, R28 ;  /* 0x00000026141c723c */ /* 0x000ff0000000181c */
[----:B---3--:R-:W-:Y:S01]  /*2970*/  HMMA.16816.F32 R100, R4, R40, R100 ;  /* 0x000000280464723c */ /* 0x008fe20000001864 */
[----:B-1----:R-:W-:-:S04]  /*2980*/  FMUL.FTZ R0, R70, c[0x0][0x320] ;  /* 0x0000c80046007a20 */ /* 0x002fc80000410000 */
[----:B------:R1:W-:Y:S03]  /*2990*/  MUFU.TANH R121, R0 ;  /* 0x0000000000797308 */ /* 0x0003e60000002400 */
[----:B------:R-:W-:Y:S01]  /*29a0*/  HMMA.16816.F32 R80, R4, R42, R80 ;  /* 0x0000002a0450723c */ /* 0x000fe20000001850 */
[----:B-1----:R-:W-:-:S07]  /*29b0*/  FMUL.FTZ R0, R71, c[0x0][0x320] ;  /* 0x0000c80047007a20 */ /* 0x002fce0000410000 */
[----:B------:R-:W-:Y:S01]  /*29c0*/  HMMA.16816.F32 R68, R16, R34, R112 ;  /* 0x000000221044723c */ /* 0x000fe20000001870 */
[----:B------:R1:W-:Y:S02]  /*29d0*/  MUFU.TANH R120, R0 ;  /* 0x0000000000787308 */ /* 0x0003e40000002400 */
[----:B-1----:R-:W-:-:S06]  /*29e0*/  FMUL.FTZ R0, R64, c[0x0][0x320] ;  /* 0x0000c80040007a20 */ /* 0x002fcc0000410000 */
[----:B------:R1:W-:Y:S02]  /*29f0*/  MUFU.TANH R104, R0 ;  /* 0x0000000000687308 */ /* 0x0003e40000002400 */
[----:B-1----:R-:W-:-:S06]  /*2a00*/  FMUL.FTZ R0, R65, c[0x0][0x320] ;  /* 0x0000c80041007a20 */ /* 0x002fcc0000410000 */
[----:B------:R1:W-:Y:S02]  /*2a10*/  MUFU.TANH R87, R0 ;  /* 0x0000000000577308 */ /* 0x0003e40000002400 */
[----:B-1----:R-:W-:Y:S02]  /*2a20*/  FMUL.FTZ R0, R66, c[0x0][0x320] ;  /* 0x0000c80042007a20 */ /* 0x002fe40000410000 */
[----:B------:R-:W-:Y:S01]  /*2a30*/  HMMA.16816.F32 R64, R16, R32, R128 ;  /* 0x000000201040723c */ /* 0x000fe20000001880 */
[----:B------:R-:W1:Y:S03]  /*2a40*/  LDSM.16.M88.4 R32, [R213+0x2800] ;  /* 0x00280000d520783b */ /* 0x000e660000000200 */
[----:B------:R2:W-:Y:S04]  /*2a50*/  MUFU.TANH R105, R0 ;  /* 0x0000000000697308 */ /* 0x0005e80000002400 */
[----:B------:R-:W-:Y:S08]  /*2a60*/  HMMA.16816.F32 R16, R20, R36, R48 ;  /* 0x000000241410723c */ /* 0x000ff00000001830 */
[----:B------:R-:W-:Y:S01]  /*2a70*/  HMMA.16816.F32 R48, R4, R12, R88 ;  /* 0x0000000c0430723c */ /* 0x000fe20000001858 */
[----:B--2---:R-:W-:-:S04]  /*2a80*/  FMUL.FTZ R0, R52, c[0x0][0x320] ;  /* 0x0000c80034007a20 */ /* 0x004fc80000410000 */
[----:B------:R2:W3:Y:S02]  /*2a90*/  MUFU.TANH R136, R0 ;  /* 0x0000000000887308 */ /* 0x0004e40000002400 */
[----:B------:R-:W-:Y:S01]  /*2aa0*/  SHF.R.S32.HI R4, RZ, 0x1f, R152 ;  /* 0x0000001fff047819 */ /* 0x000fe20000011498 */
[----:B------:R-:W-:Y:S01]  /*2ab0*/  FMUL.FTZ R7, R59, c[0x0][0x320] ;  /* 0x0000c8003b077a20 */ /* 0x000fe20000410000 */
[----:B------:R-:W-:Y:S01]  /*2ac0*/  SHF.R.S32.HI R5, RZ, 0x1f, R2 ;  /* 0x0000001fff057819 */ /* 0x000fe20000011402 */
[C---:B------:R-:W-:Y:S03]  /*2ad0*/  HMMA.16816.F32 R12, R8.reuse, R14, R60 ;  /* 0x0000000e080c723c */ /* 0x040fe6000000183c */
[----:B------:R-:W-:Y:S05]  /*2ae0*/  MUFU.TANH R92, R7 ;  /* 0x00000007005c7308 */ /* 0x000fea0000002400 */
[----:B------:R-:W-:Y:S01]  /*2af0*/  HMMA.16816.F32 R64, R8, R40, R64 ;  /* 0x000000280840723c */ /* 0x000fe20000001840 */
[----:B--2---:R-:W-:-:S04]  /*2b00*/  FMUL.FTZ R0, R53, c[0x0][0x320] ;  /* 0x0000c80035007a20 */ /* 0x004fc80000410000 */
[----:B------:R2:W2:Y:S03]  /*2b10*/  MUFU.TANH R137, R0 ;  /* 0x0000000000897308 */ /* 0x0004a60000002400 */
[----:B------:R-:W-:Y:S07]  /*2b20*/  HMMA.16816.F32 R40, R8, R42, R68 ;  /* 0x0000002a0828723c */ /* 0x000fee0000001844 */
[----:B------:R-:W-:Y:S01]  /*2b30*/  IMAD.MOV.U32 R11, RZ, RZ, -0x40 ;  /* 0xffffffc0ff0b7424 */ /* 0x000fe200078e00ff */
[----:B-1----:R-:W-:Y:S03]  /*2b40*/  HMMA.16816.F32 R36, R20, R32, R48 ;  /* 0x000000201424723c */ /* 0x002fe60000001830 */
[----:B------:R-:W-:-:S02]  /*2b50*/  IMAD R11, R148, R11, 0x1 ;  /* 0x00000001940b7424 */ /* 0x000fc400078e020b */
[----:B--2---:R-:W-:-:S04]  /*2b60*/  FMUL.FTZ R0, R56, c[0x0][0x320] ;  /* 0x0000c80038007a20 */ /* 0x004fc80000410000 */
[----:B------:R1:W2:Y:S02]  /*2b70*/  MUFU.TANH R138, R0 ;  /* 0x00000000008a7308 */ /* 0x0002a40000002400 */
[----:B-1----:R-:W-:-:S06]  /*2b80*/  FMUL.FTZ R0, R57, c[0x0][0x320] ;  /* 0x0000c80039007a20 */ /* 0x002fcc0000410000 */
[----:B------:R1:W-:Y:S02]  /*2b90*/  MUFU.TANH R96, R0 ;  /* 0x0000000000607308 */ /* 0x0003e40000002400 */
[----:B-1----:R-:W-:-:S06]  /*2ba0*/  FMUL.FTZ R0, R54, c[0x0][0x320] ;  /* 0x0000c80036007a20 */ /* 0x002fcc0000410000 */
[----:B------:R1:W-:Y:S02]  /*2bb0*/  MUFU.TANH R88, R0 ;  /* 0x0000000000587308 */ /* 0x0003e40000002400 */
[----:B-1----:R-:W-:Y:S02]  /*2bc0*/  FMUL.FTZ R0, R55, c[0x0][0x320] ;  /* 0x0000c80037007a20 */ /* 0x002fe40000410000 */
[C---:B------:R-:W-:Y:S04]  /*2bd0*/  HMMA.16816.F32 R52, R24.reuse, R32, R44 ;  /* 0x000000201834723c */ /* 0x040fe8000000182c */
[----:B------:R1:W-:Y:S04]  /*2be0*/  MUFU.TANH R94, R0 ;  /* 0x00000000005e7308 */ /* 0x0003e80000002400 */
[-C--:B------:R-:W-:Y:S08]  /*2bf0*/  HMMA.16816.F32 R44, R24, R34.reuse, R12 ;  /* 0x00000022182c723c */ /* 0x080ff0000000180c */
[----:B------:R-:W-:Y:S01]  /*2c00*/  HMMA.16816.F32 R32, R20, R34, R76 ;  /* 0x000000221420723c */ /* 0x000fe2000000184c */
[----:B-1----:R-:W-:-:S02]  /*2c10*/  FMUL.FTZ R0, R16, c[0x0][0x320] ;  /* 0x0000c80010007a20 */ /* 0x002fc40000410000 */
[----:B------:R-:W-:Y:S02]  /*2c20*/  FMUL.FTZ R16, R28, c[0x0][0x320] ;  /* 0x0000c8001c107a20 */ /* 0x000fe40000410000 */
[----:B------:R1:W1:Y:S02]  /*2c30*/  MUFU.TANH R85, R0 ;  /* 0x0000000000557308 */ /* 0x0002640000002400 */
[----:B-1----:R-:W-:-:S06]  /*2c40*/  FMUL.FTZ R0, R17, c[0x0][0x320] ;  /* 0x0000c80011007a20 */ /* 0x002fcc0000410000 */
[----:B------:R1:W-:Y:S02]  /*2c50*/  MUFU.TANH R56, R0 ;  /* 0x0000000000387308 */ /* 0x0003e40000002400 */
[----:B-1----:R-:W-:-:S06]  /*2c60*/  FMUL.FTZ R0, R18, c[0x0][0x320] ;  /* 0x0000c80012007a20 */ /* 0x002fcc0000410000 */
[----:B------:R1:W-:Y:S02]  /*2c70*/  MUFU.TANH R73, R0 ;  /* 0x0000000000497308 */ /* 0x0003e40000002400 */
[----:B-1----:R-:W-:-:S06]  /*2c80*/  FMUL.FTZ R0, R19, c[0x0][0x320] ;  /* 0x0000c80013007a20 */ /* 0x002fcc0000410000 */
[----:B------:R1:W-:Y:S02]  /*2c90*/  MUFU.TANH R72, R0 ;  /* 0x0000000000487308 */ /* 0x0003e40000002400 */
[----:B-1----:R-:W-:Y:S01]  /*2ca0*/  LEA.HI R0, R4, R152, RZ, 0x2 ;  /* 0x0000009804007211 */ /* 0x002fe200078f10ff */
[----:B------:R-:W-:-:S05]  /*2cb0*/  FMUL.FTZ R4, R58, c[0x0][0x320] ;  /* 0x0000c8003a047a20 */ /* 0x000fca0000410000 */
[----:B------:R1:W1:Y:S01]  /*2cc0*/  MUFU.TANH R58, R16 ;  /* 0x00000010003a7308 */ /* 0x0002620000002400 */
[----:B------:R-:W-:-:S05]  /*2cd0*/  LOP3.LUT R0, R0, 0xffffffc, RZ, 0xc0, !PT ;  /* 0x0ffffffc00007812 */ /* 0x000fca00078ec0ff */
[----:B------:R-:W-:Y:S01]  /*2ce0*/  IMAD.IADD R6, R152, 0x1, -R0 ;  /* 0x0000000198067824 */ /* 0x000fe200078e0a00 */
[----:B------:R-:W-:Y:S01]  /*2cf0*/  LEA.HI R0, R84, R84, RZ, 0x1 ;  /* 0x0000005454007211 */ /* 0x000fe200078f08ff */
[----:B------:R2:W-:Y:S01]  /*2d00*/  MUFU.TANH R93, R4 ;  /* 0x00000004005d7308 */ /* 0x0005e20000002400 */
[----:B-1----:R-:W1:Y:S01]  /*2d10*/  LDSM.16.M88.4 R16, [R213+0x2c00] ;  /* 0x002c0000d510783b */ /* 0x002e620000000200 */
[----:B------:R-:W-:-:S04]  /*2d20*/  DEPBAR.LE SB0, 0x0 ;  /* 0x000080000000791a */ /* 0x000fc80000000000 */
[----:B--2---:R-:W-:-:S04]  /*2d30*/  LEA.HI R4, R5, R2, RZ, 0x2 ;  /* 0x0000000205047211 */ /* 0x004fc800078f10ff */
[C---:B------:R-:W-:Y:S02]  /*2d40*/  LEA.HI.SX32 R5, R4.reuse, R236, 0x1e ;  /* 0x000000ec04057211 */ /* 0x040fe400078ff2ff */
[----:B------:R-:W-:-:S03]  /*2d50*/  LOP3.LUT R4, R4, 0x7ffffffc, RZ, 0xc0, !PT ;  /* 0x7ffffffc04047812 */ /* 0x000fc600078ec0ff */
[----:B------:R-:W-:Y:S01]  /*2d60*/  IMAD R7, R6, 0x10, R5 ;  /* 0x0000001006077824 */ /* 0x000fe200078e0205 */
[C---:B------:R-:W-:Y:S01]  /*2d70*/  LOP3.LUT R6, R0.reuse, 0x1ffffffe, RZ, 0xc0, !PT ;  /* 0x1ffffffe00067812 */ /* 0x040fe200078ec0ff */
[----:B------:R-:W-:Y:S02]  /*2d80*/  IMAD.SHL.U32 R5, R0, 0x20, RZ ;  /* 0x0000002000057824 */ /* 0x000fe400078e00ff */
[----:B------:R-:W-:-:S03]  /*2d90*/  IMAD.IADD R2, R2, 0x1, -R4 ;  /* 0x0000000102027824 */ /* 0x000fc600078e0a04 */
[----:B------:R-:W-:Y:S01]  /*2da0*/  LOP3.LUT R0, R5, 0xffffffc0, RZ, 0xc0, !PT ;  /* 0xffffffc005007812 */ /* 0x000fe200078ec0ff */
[----:B------:R-:W-:Y:S02]  /*2db0*/  IMAD.IADD R5, R84, 0x1, -R6 ;  /* 0x0000000154057824 */ /* 0x000fe400078e0a06 */
[----:B------:R-:W-:Y:S02]  /*2dc0*/  FMUL.FTZ R6, R29, c[0x0][0x320] ;  /* 0x0000c8001d067a20 */ /* 0x000fe40000410000 */
[----:B------:R-:W-:Y:S02]  /*2dd0*/  IMAD.IADD R0, R0, 0x1, R7 ;  /* 0x0000000100007824 */ /* 0x000fe400078e0207 */
[----:B------:R2:W-:Y:S01]  /*2de0*/  MUFU.TANH R107, R6 ;  /* 0x00000006006b7308 */ /* 0x0005e20000002400 */
[----:B------:R-:W-:Y:S02]  /*2df0*/  IMAD.SHL.U32 R12, R2, 0x2, RZ ;  /* 0x00000002020c7824 */ /* 0x000fe400078e00ff */
[----:B------:R-:W-:-:S03]  /*2e00*/  IMAD R160, R5, 0x8, R0 ;  /* 0x0000000805a07824 */ /* 0x000fc600078e0200 */
[----:B------:R-:W-:Y:S01]  /*2e10*/  IADD3 R2, -R12, R11, R159 ;  /* 0x0000000b0c027210 */ /* 0x000fe20007ffe19f */
[----:B------:R-:W-:Y:S01]  /*2e20*/  @P2 IMAD.HI.U32 R5, R160, c[0x0][0x2c8], RZ ;  /* 0x0000b200a0052a27 */ /* 0x000fe200078e00ff */
[----:B------:R-:W-:Y:S01]  /*2e30*/  STL [R1+0x6c], R160 ;  /* 0x00006ca001007387 */ /* 0x000fe20000100800 */
[-C--:B-1----:R-:W-:Y:S02]  /*2e40*/  HMMA.16816.F32 R64, R24, R16.reuse, R64 ;  /* 0x000000101840723c */ /* 0x082fe40000001840 */
[----:B------:R-:W-:Y:S01]  /*2e50*/  IMAD.MOV.U32 R0, RZ, RZ, R160 ;  /* 0x000000ffff007224 */ /* 0x000fe200078e00a0 */
[----:B------:R-:W-:Y:S01]  /*2e60*/  @P2 SHF.R.U32.HI R0, RZ, c[0x0][0x2cc], R5 ;  /* 0x0000b300ff002a19 */ /* 0x000fe20000011605 */
[----:B------:R-:W-:Y:S01]  /*2e70*/  FMUL.FTZ R5, R31, c[0x0][0x320] ;  /* 0x0000c8001f057a20 */ /* 0x000fe20000410000 */
[----:B------:R-:W-:Y:S01]  /*2e80*/  STL [R1+0x70], R12 ;  /* 0x0000700c01007387 */ /* 0x000fe20000100800 */
[----:B--2---:R-:W-:Y:S02]  /*2e90*/  FMUL.FTZ R6, R30, c[0x0][0x320] ;  /* 0x0000c8001e067a20 */ /* 0x004fe40000410000 */
[----:B------:R1:W-:Y:S01]  /*2ea0*/  MUFU.TANH R106, R5 ;  /* 0x00000005006a7308 */ /* 0x0003e20000002400 */
[----:B------:R-:W2:Y:S01]  /*2eb0*/  SHFL.IDX PT, R7, R0, RZ, 0x1c1f ;  /* 0x001c1fff00077589 */ /* 0x000ea200000e0000 */
[C---:B------:R-:W-:Y:S03]  /*2ec0*/  HMMA.16816.F32 R28, R20.reuse, R16, R100 ;  /* 0x00000010141c723c */ /* 0x040fe60000001864 */
[----:B------:R-:W2:Y:S03]  /*2ed0*/  SHFL.IDX PT, R8, R0, 0x1, 0x1c1f ;  /* 0x003c1f0000087f89 */ /* 0x000ea600000e0000 */
[----:B------:R3:W-:Y:S01]  /*2ee0*/  MUFU.TANH R59, R6 ;  /* 0x00000006003b7308 */ /* 0x0007e20000002400 */
[----:B------:R-:W2:Y:S01]  /*2ef0*/  SHFL.IDX PT, R10, R0, 0x2, 0x1c1f ;  /* 0x005c1f00000a7f89 */ /* 0x000ea200000e0000 */
[----:B------:R-:W-:Y:S03]  /*2f00*/  HMMA.16816.F32 R20, R20, R18, R80 ;  /* 0x000000121414723c */ /* 0x000fe60000001850 */
[----:B------:R2:W4:Y:S01]  /*2f10*/  SHFL.IDX PT, R9, R0, 0x3, 0x1c1f ;  /* 0x007c1f0000097f89 */ /* 0x00052200000e0000 */
[----:B-1----:R-:W-:-:S04]  /*2f20*/  FMUL.FTZ R5, R52, c[0x0][0x320] ;  /* 0x0000c80034057a20 */ /* 0x002fc80000410000 */
[----:B------:R-:W-:Y:S01]  /*2f30*/  HMMA.16816.F32 R24, R24, R18, R40 ;  /* 0x000000121818723c */ /* 0x000fe20000001828 */
[----:B------:R1:W-:Y:S01]  /*2f40*/  MUFU.TANH R174, R5 ;  /* 0x0000000500ae7308 */ /* 0x0003e20000002400 */
[----:B---3--:R-:W-:-:S14]  /*2f50*/  @P0 SHF.R.S32.HI R6, RZ, 0x1f, R204 ;  /* 0x0000001fff060819 */ /* 0x008fdc00000114cc */
[----:B------:R-:W-:Y:S02]  /*2f60*/  FMUL.FTZ R19, R22, c[0x0][0x320] ;  /* 0x0000c80016137a20 */ /* 0x000fe40000410000 */
[----:B--2---:R-:W-:Y:S02]  /*2f70*/  @P0 IMAD R0, R154, R204, RZ ;  /* 0x000000cc9a000224 */ /* 0x004fe400078e02ff */
[----:B-1----:R-:W-:-:S04]  /*2f80*/  @P0 IMAD.WIDE.U32 R4, R204, R155, R162 ;  /* 0x0000009bcc040225 */ /* 0x002fc800078e00a2 */
[----:B------:R-:W-:Y:S01]  /*2f90*/  @P0 IMAD R0, R6, R155, R0 ;  /* 0x0000009b06000224 */ /* 0x000fe200078e0200 */
[----:B------:R-:W-:Y:S01]  /*2fa0*/  BAR.SYNC.DEFER_BLOCKING 0x0 ;  /* 0x0000000000007b1d */ /* 0x000fe20000010000 */
[C---:B------:R-:W-:Y:S01]  /*2fb0*/  @P0 LEA R14, P1, R4.reuse, c[0x0][0x1c8], 0x1 ;  /* 0x00007200040e0a11 */ /* 0x040fe200078208ff */
[----:B------:R-:W-:Y:S02]  /*2fc0*/  FMUL.FTZ R6, R53, c[0x0][0x320] ;  /* 0x0000c80035067a20 */ /* 0x000fe40000410000 */
[----:B------:R-:W-:Y:S02]  /*2fd0*/  @P0 IMAD.IADD R0, R5, 0x1, R0 ;  /* 0x0000000105000824 */ /* 0x000fe400078e0200 */
[----:B------:R1:W-:Y:S01]  /*2fe0*/  MUFU.TANH R177, R6 ;  /* 0x0000000600b17308 */ /* 0x0003e20000002400 */
[----:B------:R-:W-:Y:S02]  /*2ff0*/  FMUL.FTZ R18, R23, c[0x0][0x320] ;  /* 0x0000c80017127a20 */ /* 0x000fe40000410000 */
[----:B------:R-:W-:Y:S01]  /*3000*/  @P0 LEA.HI.X R15, R4, c[0x0][0x1cc], R0, 0x1, P1 ;  /* 0x00007300040f0a11 */ /* 0x000fe200008f0c00 */
[----:B------:R-:W-:-:S02]  /*3010*/  IMAD.IADD R0, R2, 0x1, -R161 ;  /* 0x0000000102007824 */ /* 0x000fc400078e0aa1 */
[----:B------:R-:W-:Y:S02]  /*3020*/  FMUL.FTZ R4, R44, c[0x0][0x320] ;  /* 0x0000c8002c047a20 */ /* 0x000fe40000410000 */
[C---:B------:R-:W-:Y:S02]  /*3030*/  IMAD.IADD R2, R0.reuse, 0x1, R7 ;  /* 0x0000000100027824 */ /* 0x040fe400078e0207 */
[----:B------:R2:W-:Y:S01]  /*3040*/  MUFU.TANH R178, R4 ;  /* 0x0000000400b27308 */ /* 0x0005e20000002400 */
[C---:B------:R-:W-:Y:S02]  /*3050*/  IMAD.IADD R5, R0.reuse, 0x1, R8 ;  /* 0x0000000100057824 */ /* 0x040fe400078e0208 */
[C---:B------:R-:W-:Y:S02]  /*3060*/  IMAD.IADD R7, R0.reuse, 0x1, R10 ;  /* 0x0000000100077824 */ /* 0x040fe400078e020a */
[----:B----4-:R-:W-:Y:S02]  /*3070*/  IMAD.IADD R0, R0, 0x1, R9 ;  /* 0x0000000100007824 */ /* 0x010fe400078e0209 */
[----:B-1----:R-:W-:Y:S01]  /*3080*/  IMAD.IADD R6, R86, 0x1, -R12 ;  /* 0x0000000156067824 */ /* 0x002fe200078e0a0c */
[----:B------:R-:W-:Y:S01]  /*3090*/  @!PT LDS RZ, [RZ] ;  /* 0x00000000fffff984 */ /* 0x000fe20000000800 */
[----:B------:R-:W-:Y:S01]  /*30a0*/  @!PT LDS RZ, [RZ] ;  /* 0x00000000fffff984 */ /* 0x000fe20000000800 */
[----:B------:R-:W-:Y:S01]  /*30b0*/  @!PT LDS RZ, [RZ] ;  /* 0x00000000fffff984 */ /* 0x000fe20000000800 */
[----:B------:R1:W-:Y:S01]  /*30c0*/  @P0 LDGSTS.E.BYPASS.LTC128B.128 [R226+0x3100], [R14.64], !P6 ;  /* 0x031000000ee20fae */ /* 0x0003e2000f101d46 */
[----:B------:R-:W-:-:S02]  /*30d0*/  FMUL.FTZ R8, R45, c[0x0][0x320] ;  /* 0x0000c8002d087a20 */ /* 0x000fc40000410000 */
[----:B------:R-:W-:Y:S01]  /*30e0*/  FMUL.FTZ R26, R26, c[0x0][0x320] ;  /* 0x0000c8001a1a7a20 */ /* 0x000fe20000410000 */
[C---:B------:R-:W-:Y:S01]  /*30f0*/  IMNMX R5, R6.reuse, R5, PT ;  /* 0x0000000506057217 */ /* 0x040fe20003800200 */
[----:B------:R-:W-:Y:S01]  /*3100*/  MUFU.TANH R57, R8 ;  /* 0x0000000800397308 */ /* 0x000fe20000002400 */
[C---:B------:R-:W-:Y:S01]  /*3110*/  IMNMX R0, R6.reuse, R0, PT ;  /* 0x0000000006007217 */ /* 0x040fe20003800200 */
[----:B------:R-:W-:Y:S01]  /*3120*/  FMUL.FTZ R27, R27, c[0x0][0x320] ;  /* 0x0000c8001b1b7a20 */ /* 0x000fe20000410000 */
[C---:B--2---:R-:W-:Y:S01]  /*3130*/  IMNMX R4, R6.reuse, R2, PT ;  /* 0x0000000206047217 */ /* 0x044fe20003800200 */
[----:B------:R1:W-:Y:S01]  /*3140*/  @P0 LDGSTS.E.BYPASS.LTC128B.128 [R226+0x4100], [R14.64+0x40], !P5 ;  /* 0x041000400ee20fae */ /* 0x0003e2000e901d46 */
[----:B------:R-:W-:Y:S01]  /*3150*/  IMNMX R2, R6, R7, PT ;  /* 0x0000000706027217 */ /* 0x000fe20003800200 */
[----:B------:R-:W-:Y:S01]  /*3160*/  FMUL.FTZ R6, R36, c[0x0][0x320] ;  /* 0x0000c80024067a20 */ /* 0x000fe20000410000 */
[C---:B------:R-:W-:Y:S01]  /*3170*/  ISETP.GT.AND P1, PT, R4.reuse, RZ, PT ;  /* 0x000000ff0400720c */ /* 0x040fe20003f24270 */
[----:B------:R1:W-:Y:S01]  /*3180*/  @P0 LDGSTS.E.BYPASS.LTC128B.128 [R226+0x5100], [R14.64+0x80], !P4 ;  /* 0x051000800ee20fae */ /* 0x0003e2000e101d46 */
[----:B------:R-:W-:Y:S01]  /*3190*/  ISETP.GT.AND P3, PT, R4, 0x1, PT ;  /* 0x000000010400780c */ /* 0x000fe20003f64270 */
[----:B------:R2:W3:Y:S01]  /*31a0*/  MUFU.TANH R12, R6 ;  /* 0x00000006000c7308 */ /* 0x0004e20000002400 */
[----:B------:R-:W-:-:S02]  /*31b0*/  FSEL R44, R142, -INF , P1 ;  /* 0xff8000008e2c7808 */ /* 0x000fc40000800000 */
[----:B------:R-:W-:Y:S02]  /*31c0*/  ISETP.GT.AND P1, PT, R4, 0x8, PT ;  /* 0x000000080400780c */ /* 0x000fe40003f24270 */
[----:B-----5:R-:W-:Y:S02]  /*31d0*/  FSEL R45, R141, -INF , P3 ;  /* 0xff8000008d2d7808 */ /* 0x020fe40001800000 */
[----:B------:R-:W-:Y:S02]  /*31e0*/  FSEL R48, R140, -INF , P1 ;  /* 0xff8000008c307808 */ /* 0x000fe40000800000 */
[C---:B------:R-:W-:Y:S02]  /*31f0*/  ISETP.GT.AND P3, PT, R4.reuse, 0x9, PT ;  /* 0x000000090400780c */ /* 0x040fe40003f64270 */
[----:B------:R-:W-:Y:S02]  /*3200*/  ISETP.GT.AND P1, PT, R4, 0x10, PT ;  /* 0x000000100400780c */ /* 0x000fe40003f24270 */
[----:B------:R-:W-:-:S02]  /*3210*/  FSEL R49, R139, -INF , P3 ;  /* 0xff8000008b317808 */ /* 0x000fc40001800000 */
[----:B------:R-:W-:Y:S01]  /*3220*/  FSEL R136, R136, -INF , P1 ;  /* 0xff80000088887808 */ /* 0x000fe20000800000 */
[----:B--2---:R-:W-:Y:S01]  /*3230*/  FMUL.FTZ R6, R37, c[0x0][0x320] ;  /* 0x0000c80025067a20 */ /* 0x004fe20000410000 */
[C---:B------:R-:W-:Y:S02]  /*3240*/  ISETP.GT.AND P3, PT, R4.reuse, 0x11, PT ;  /* 0x000000110400780c */ /* 0x040fe40003f64270 */
[----:B------:R-:W-:Y:S01]  /*3250*/  ISETP.GT.AND P1, PT, R4, 0x18, PT ;  /* 0x000000180400780c */ /* 0x000fe20003f24270 */
[----:B------:R2:W-:Y:S01]  /*3260*/  MUFU.TANH R11, R6 ;  /* 0x00000006000b7308 */ /* 0x0005e20000002400 */
[----:B------:R-:W-:Y:S02]  /*3270*/  FSEL R137, R137, -INF , P3 ;  /* 0xff80000089897808 */ /* 0x000fe40001800000 */
[----:B------:R-:W-:Y:S02]  /*3280*/  FSEL R138, R138, -INF , P1 ;  /* 0xff8000008a8a7808 */ /* 0x000fe40000800000 */
[----:B------:R-:W-:-:S02]  /*3290*/  ISETP.GT.AND P3, PT, R2, RZ, PT ;  /* 0x000000ff0200720c */ /* 0x000fc40003f64270 */
[----:B------:R-:W-:Y:S01]  /*32a0*/  ISETP.GT.AND P1, PT, R2, 0x1, PT ;  /* 0x000000010200780c */ /* 0x000fe20003f24270 */
[----:B--2---:R-:W-:Y:S01]  /*32b0*/  FMUL.FTZ R6, R32, c[0x0][0x320] ;  /* 0x0000c80020067a20 */ /* 0x004fe20000410000 */
[----:B------:R-:W-:Y:S02]  /*32c0*/  FSEL R32, R109, -INF , P3 ;  /* 0xff8000006d207808 */ /* 0x000fe40001800000 */
[----:B------:R-:W-:Y:S01]  /*32d0*/  ISETP.GT.AND P3, PT, R2, 0x8, PT ;  /* 0x000000080200780c */ /* 0x000fe20003f64270 */
[----:B------:R2:W4:Y:S03]  /*32e0*/  MUFU.TANH R10, R6 ;  /* 0x00000006000a7308 */ /* 0x0005260000002400 */
[----:B------:R-:W-:Y:S02]  /*32f0*/  FSEL R36, R104, -INF , P3 ;  /* 0xff80000068247808 */ /* 0x000fe40001800000 */
[----:B------:R-:W-:-:S04]  /*3300*/  ISETP.GT.AND P3, PT, R2, 0x10, PT ;  /* 0x000000100200780c */ /* 0x000fc80003f64270 */
[----:B------:R-:W-:Y:S02]  /*3310*/  FSEL R52, R85, -INF , P3 ;  /* 0xff80000055347808 */ /* 0x000fe40001800000 */
[----:B------:R-:W-:-:S04]  /*3320*/  ISETP.GT.AND P3, PT, R2, 0x18, PT ;  /* 0x000000180200780c */ /* 0x000fc80003f64270 */
[----:B------:R-:W-:Y:S01]  /*3330*/  FSEL R53, R58, -INF , P3 ;  /* 0xff8000003a357808 */ /* 0x000fe20001800000 */
[----:B--2---:R-:W-:Y:S01]  /*3340*/  FMUL.FTZ R6, R33, c[0x0][0x320] ;  /* 0x0000c80021067a20 */ /* 0x004fe20000410000 */
[----:B------:R-:W-:Y:S02]  /*3350*/  FSEL R33, R108, -INF , P1 ;  /* 0xff8000006c217808 */ /* 0x000fe40000800000 */
[C---:B------:R-:W-:Y:S01]  /*3360*/  ISETP.GT.AND P1, PT, R2.reuse, 0x9, PT ;  /* 0x000000090200780c */ /* 0x040fe20003f24270 */
[----:B------:R2:W5:Y:S01]  /*3370*/  MUFU.TANH R7, R6 ;  /* 0x0000000600077308 */ /* 0x0005620000002400 */
[C---:B------:R-:W-:Y:S02]  /*3380*/  ISETP.GT.AND P3, PT, R2.reuse, 0x20, PT ;  /* 0x000000200200780c */ /* 0x040fe40003f64270 */
[----:B------:R-:W-:Y:S02]  /*3390*/  FSEL R37, R87, -INF , P1 ;  /* 0xff80000057257808 */ /* 0x000fe40000800000 */
[----:B------:R-:W-:-:S02]  /*33a0*/  ISETP.GT.AND P1, PT, R2, 0x11, PT ;  /* 0x000000110200780c */ /* 0x000fc40003f24270 */
[----:B---3--:R-:W-:Y:S02]  /*33b0*/  FSEL R179, R12, -INF , P3 ;  /* 0xff8000000cb37808 */ /* 0x008fe40001800000 */
[----:B------:R-:W-:Y:S02]  /*33c0*/  FSEL R56, R56, -INF , P1 ;  /* 0xff80000038387808 */ /* 0x000fe40000800000 */
[C---:B------:R-:W-:Y:S02]  /*33d0*/  ISETP.GT.AND P1, PT, R2.reuse, 0x19, PT ;  /* 0x000000190200780c */ /* 0x040fe40003f24270 */
[----:B------:R-:W-:Y:S02]  /*33e0*/  ISETP.GT.AND P3, PT, R2, 0x28, PT ;  /* 0x000000280200780c */ /* 0x000fe40003f64270 */
[----:B------:R-:W-:Y:S01]  /*33f0*/  FSEL R107, R107, -INF , P1 ;  /* 0xff8000006b6b7808 */ /* 0x000fe20000800000 */
[----:B--2---:R-:W-:Y:S01]  /*3400*/  FMUL.FTZ R6, R28, c[0x0][0x320] ;  /* 0x0000c8001c067a20 */ /* 0x004fe20000410000 */
[----:B------:R-:W-:-:S02]  /*3410*/  ISETP.GT.AND P1, PT, R2, 0x21, PT ;  /* 0x000000210200780c */ /* 0x000fc40003f24270 */
[----:B----4-:R-:W-:Y:S01]  /*3420*/  FSEL R181, R10, -INF , P3 ;  /* 0xff8000000ab57808 */ /* 0x010fe20001800000 */
[----:B------:R2:W3:Y:S01]  /*3430*/  MUFU.TANH R9, R6 ;  /* 0x0000000600097308 */ /* 0x0004e20000002400 */
[----:B------:R-:W-:Y:S01]  /*3440*/  FSEL R182, R11, -INF , P1 ;  /* 0xff8000000bb67808 */ /* 0x000fe20000800000 */
[----:B------:R-:W-:Y:S01]  /*3450*/  FMUL.FTZ R11, R31, c[0x0][0x320] ;  /* 0x0000c8001f0b7a20 */ /* 0x000fe20000410000 */
[C---:B------:R-:W-:Y:S02]  /*3460*/  ISETP.GT.AND P1, PT, R2.reuse, 0x29, PT ;  /* 0x000000290200780c */ /* 0x040fe40003f24270 */
[C---:B------:R-:W-:Y:S02]  /*3470*/  ISETP.GT.AND P3, PT, R2.reuse, 0x30, PT ;  /* 0x000000300200780c */ /* 0x040fe40003f64270 */
[----:B-----5:R-:W-:Y:S01]  /*3480*/  FSEL R183, R7, -INF , P1 ;  /* 0xff80000007b77808 */ /* 0x020fe20000800000 */
[----:B------:R-:W-:Y:S01]  /*3490*/  FMUL.FTZ R7, R21, c[0x0][0x320] ;  /* 0x0000c80015077a20 */ /* 0x000fe20000410000 */
[----:B------:R-:W-:-:S03]  /*34a0*/  ISETP.GT.AND P1, PT, R2, 0x31, PT ;  /* 0x000000310200780c */ /* 0x000fc60003f24270 */
[----:B------:R4:W-:Y:S01]  /*34b0*/  MUFU.TANH R10, R7 ;  /* 0x00000007000a7308 */ /* 0x0009e20000002400 */
[----:B--2---:R-:W-:Y:S01]  /*34c0*/  FMUL.FTZ R6, R29, c[0x0][0x320] ;  /* 0x0000c8001d067a20 */ /* 0x004fe20000410000 */
[----:B---3--:R-:W-:Y:S01]  /*34d0*/  FSEL R248, R9, -INF , P3 ;  /* 0xff80000009f87808 */ /* 0x008fe20001800000 */
[----:B------:R-:W-:Y:S01]  /*34e0*/  FMUL.FTZ R9, R30, c[0x0][0x320] ;  /* 0x0000c8001e097a20 */ /* 0x000fe20000410000 */
[----:B------:R-:W-:-:S04]  /*34f0*/  ISETP.GT.AND P3, PT, R2, 0x38, PT ;  /* 0x000000380200780c */ /* 0x000fc80003f64270 */
[----:B------:R2:W3:Y:S01]  /*3500*/  MUFU.TANH R8, R6 ;  /* 0x0000000600087308 */ /* 0x0004e20000002400 */
[----:B----4-:R-:W-:-:S07]  /*3510*/  FMUL.FTZ R7, R38, c[0x0][0x320] ;  /* 0x0000c80026077a20 */ /* 0x010fce0000410000 */
[----:B------:R4:W-:Y:S01]  /*3520*/  MUFU.TANH R21, R7 ;  /* 0x0000000700157308 */ /* 0x0009e20000002400 */
[----:B--2---:R-:W-:Y:S01]  /*3530*/  FMUL.FTZ R6, R20, c[0x0][0x320] ;  /* 0x0000c80014067a20 */ /* 0x004fe20000410000 */
[----:B---3--:R-:W-:Y:S01]  /*3540*/  FSEL R251, R8, -INF , P1 ;  /* 0xff80000008fb7808 */ /* 0x008fe20000800000 */
[----:B------:R-:W-:Y:S01]  /*3550*/  FMUL.FTZ R8, R35, c[0x0][0x320] ;  /* 0x0000c80023087a20 */ /* 0x000fe20000410000 */
[----:B------:R-:W-:-:S04]  /*3560*/  ISETP.GT.AND P1, PT, R2, 0x39, PT ;  /* 0x000000390200780c */ /* 0x000fc80003f24270 */
[----:B------:R2:W3:Y:S01]  /*3570*/  MUFU.TANH R12, R6 ;  /* 0x00000006000c7308 */ /* 0x0004e20000002400 */
[----:B------:R-:W-:Y:S02]  /*3580*/  FSEL R237, R10, -INF , P1 ;  /* 0xff8000000aed7808 */ /* 0x000fe40000800000 */
[----:B------:R-:W-:Y:S01]  /*3590*/  ISETP.GT.AND P1, PT, R0, 0x1, PT ;  /* 0x000000010000780c */ /* 0x000fe20003f24270 */
[----:B----4-:R-:W-:-:S03]  /*35a0*/  FMUL.FTZ R7, R34, c[0x0][0x320] ;  /* 0x0000c80022077a20 */ /* 0x010fc60000410000 */
[----:B------:R-:W-:Y:S01]  /*35b0*/  FSEL R17, R110, -INF , P1 ;  /* 0xff8000006e117808 */ /* 0x000fe20000800000 */
[----:B------:R-:W-:Y:S01]  /*35c0*/  MUFU.TANH R8, R8 ;  /* 0x0000000800087308 */ /* 0x000fe20000002400 */
[----:B------:R-:W-:-:S04]  /*35d0*/  ISETP.GT.AND P1, PT, R0, 0x9, PT ;  /* 0x000000090000780c */ /* 0x000fc80003f24270 */
[----:B------:R-:W-:Y:S02]  /*35e0*/  FSEL R28, R143, -INF , P1 ;  /* 0xff8000008f1c7808 */ /* 0x000fe40000800000 */
[----:B--2---:R-:W-:Y:S01]  /*35f0*/  FMNMX.FTZ R6, R32, R33, !PT ;  /* 0x0000002120067209 */ /* 0x004fe20007810000 */
[----:B------:R-:W-:Y:S01]  /*3600*/  MUFU.TANH R10, R7 ;  /* 0x00000007000a7308 */ /* 0x000fe20000002400 */
[----:B---3--:R-:W-:Y:S02]  /*3610*/  FSEL R232, R12, -INF , P3 ;  /* 0xff8000000ce87808 */ /* 0x008fe40001800000 */
[----:B------:R-:W-:Y:S02]  /*3620*/  FMNMX.FTZ R6, R36, R6, !PT ;  /* 0x0000000624067209 */ /* 0x000fe40007810000 */
[----:B------:R-:W-:Y:S02]  /*3630*/  ISETP.GT.AND P3, PT, R0, RZ, PT ;  /* 0x000000ff0000720c */ /* 0x000fe40003f64270 */
[----:B------:R-:W-:Y:S01]  /*3640*/  FMNMX.FTZ R2, R37, R6, !PT ;  /* 0x0000000625027209 */ /* 0x000fe20007810000 */
[----:B------:R-:W-:Y:S01]  /*3650*/  FMUL.FTZ R6, R39, c[0x0][0x320] ;  /* 0x0000c80027067a20 */ /* 0x000fe20000410000 */
[----:B------:R-:W-:Y:S01]  /*3660*/  FSEL R16, R111, -INF , P3 ;  /* 0xff8000006f107808 */ /* 0x000fe20001800000 */
[----:B------:R-:W-:Y:S01]  /*3670*/  MUFU.TANH R12, R9 ;  /* 0x00000009000c7308 */ /* 0x000fe20000002400 */
[----:B------:R-:W-:-:S02]  /*3680*/  FMNMX.FTZ R2, R52, R2, !PT ;  /* 0x0000000234027209 */ /* 0x000fc40007810000 */
[----:B------:R-:W-:Y:S02]  /*3690*/  ISETP.GT.AND P3, PT, R0, 0x8, PT ;  /* 0x000000080000780c */ /* 0x000fe40003f64270 */
[----:B------:R-:W-:Y:S02]  /*36a0*/  FMNMX.FTZ R2, R56, R2, !PT ;  /* 0x0000000238027209 */ /* 0x000fe40007810000 */
[----:B------:R-:W-:Y:S01]  /*36b0*/  FSEL R20, R105, -INF , P3 ;  /* 0xff80000069147808 */ /* 0x000fe20001800000 */
[----:B------:R2:W3:Y:S01]  /*36c0*/  MUFU.TANH R13, R6 ;  /* 0x00000006000d7308 */ /* 0x0004e20000002400 */
[----:B------:R-:W-:Y:S02]  /*36d0*/  FMNMX.FTZ R2, R53, R2, !PT ;  /* 0x0000000235027209 */ /* 0x000fe40007810000 */
[----:B------:R-:W-:Y:S02]  /*36e0*/  ISETP.GT.AND P3, PT, R0, 0x10, PT ;  /* 0x000000100000780c */ /* 0x000fe40003f64270 */
[----:B------:R-:W-:-:S02]  /*36f0*/  FMNMX.FTZ R2, R107, R2, !PT ;  /* 0x000000026b027209 */ /* 0x000fc40007810000 */
[----:B------:R-:W-:Y:S01]  /*3700*/  ISETP.GT.AND P1, PT, R0, 0x11, PT ;  /* 0x000000110000780c */ /* 0x000fe20003f24270 */
[----:B------:R-:W4:Y:S01]  /*3710*/  MUFU.TANH R9, R11 ;  /* 0x0000000b00097308 */ /* 0x000f220000002400 */
[----:B------:R-:W-:Y:S02]  /*3720*/  FMNMX.FTZ R2, R179, R2, !PT ;  /* 0x00000002b3027209 */ /* 0x000fe40007810000 */
[----:B------:R-:W-:Y:S02]  /*3730*/  FSEL R50, R73, -INF , P3 ;  /* 0xff80000049327808 */ /* 0x000fe40001800000 */
[----:B------:R-:W-:Y:S02]  /*3740*/  FMNMX.FTZ R2, R182, R2, !PT ;  /* 0x00000002b6027209 */ /* 0x000fe40007810000 */
[----:B------:R-:W-:Y:S01]  /*3750*/  ISETP.GT.AND P3, PT, R0, 0x18, PT ;  /* 0x000000180000780c */ /* 0x000fe20003f64270 */
[----:B------:R-:W5:Y:S01]  /*3760*/  MUFU.TANH R11, R19 ;  /* 0x00000013000b7308 */ /* 0x000f620000002400 */
[----:B------:R-:W-:-:S02]  /*3770*/  FMNMX.FTZ R2, R181, R2, !PT ;  /* 0x00000002b5027209 */ /* 0x000fc40007810000 */
[----:B--2---:R-:W-:Y:S02]  /*3780*/  FMNMX.FTZ R6, R16, R17, !PT ;  /* 0x0000001110067209 */ /* 0x004fe40007810000 */
[----:B------:R-:W-:Y:S02]  /*3790*/  FMNMX.FTZ R2, R183, R2, !PT ;  /* 0x00000002b7027209 */ /* 0x000fe40007810000 */
[----:B------:R-:W-:Y:S02]  /*37a0*/  FMNMX.FTZ R6, R20, R6, !PT ;  /* 0x0000000614067209 */ /* 0x000fe40007810000 */
[----:B------:R-:W-:Y:S02]  /*37b0*/  FMNMX.FTZ R2, R248, R2, !PT ;  /* 0x00000002f8027209 */ /* 0x000fe40007810000 */
[----:B------:R-:W-:Y:S02]  /*37c0*/  FMNMX.FTZ R6, R28, R6, !PT ;  /* 0x000000061c067209 */ /* 0x000fe40007810000 */
[----:B------:R-:W-:-:S02]  /*37d0*/  FMNMX.FTZ R2, R251, R2, !PT ;  /* 0x00000002fb027209 */ /* 0x000fc40007810000 */
        /* <DEDUP_REMOVED lines=10> */
[----:B------:R-:W-:Y:S01]  /*3880*/  ISETP.GT.AND P1, PT, R0, 0x21, PT ;  /* 0x000000210000780c */ /* 0x000fe20003f24270 */
[----:B------:R-:W2:Y:S01]  /*3890*/  SHFL.BFLY PT, R6, R7, 0x2, 0x1f ;  /* 0x0c401f0007067f89 */ /* 0x000ea200000e0000 */
[----:B------:R-:W-:-:S02]  /*38a0*/  FSEL R172, R21, -INF , P3 ;  /* 0xff80000015ac7808 */ /* 0x000fc40001800000 */
[----:B------:R-:W-:Y:S02]  /*38b0*/  FMNMX.FTZ R2, R106, R2, !PT ;  /* 0x000000026a027209 */ /* 0x000fe40007810000 */
[----:B------:R-:W-:Y:S02]  /*38c0*/  ISETP.GT.AND P3, PT, R0, 0x28, PT ;  /* 0x000000280000780c */ /* 0x000fe40003f64270 */
[----:B---3--:R-:W-:Y:S01]  /*38d0*/  FSEL R173, R13, -INF , P1 ;  /* 0xff8000000dad7808 */ /* 0x008fe20000800000 */
[----:B------:R-:W-:Y:S01]  /*38e0*/  FMUL.FTZ R13, R66, c[0x0][0x320] ;  /* 0x0000c800420d7a20 */ /* 0x000fe20000410000 */
[----:B------:R-:W-:Y:S02]  /*38f0*/  FMNMX.FTZ R2, R172, R2, !PT ;  /* 0x00000002ac027209 */ /* 0x000fe40007810000 */
[----:B------:R-:W-:Y:S02]  /*3900*/  ISETP.GT.AND P1, PT, R0, 0x29, PT ;  /* 0x000000290000780c */ /* 0x000fe40003f24270 */
[----:B------:R-:W-:Y:S01]  /*3910*/  FSEL R175, R10, -INF , P3 ;  /* 0xff8000000aaf7808 */ /* 0x000fe20001800000 */
[----:B------:R-:W-:Y:S01]  /*3920*/  MUFU.TANH R13, R13 ;  /* 0x0000000d000d7308 */ /* 0x000fe20000002400 */
[----:B------:R-:W-:-:S02]  /*3930*/  FMNMX.FTZ R2, R173, R2, !PT ;  /* 0x00000002ad027209 */ /* 0x000fc40007810000 */
[----:B------:R-:W-:Y:S02]  /*3940*/  ISETP.GT.AND P3, PT, R0, 0x30, PT ;  /* 0x000000300000780c */ /* 0x000fe40003f64270 */
[----:B------:R-:W-:Y:S01]  /*3950*/  FSEL R176, R8, -INF , P1 ;  /* 0xff80000008b07808 */ /* 0x000fe20000800000 */
[----:B------:R-:W-:Y:S01]  /*3960*/  FMUL.FTZ R8, R64, c[0x0][0x320] ;  /* 0x0000c80040087a20 */ /* 0x000fe20000410000 */
[----:B------:R-:W-:Y:S01]  /*3970*/  FMNMX.FTZ R2, R175, R2, !PT ;  /* 0x00000002af027209 */ /* 0x000fe20007810000 */
[----:B------:R-:W3:Y:S01]  /*3980*/  MUFU.TANH R10, R18 ;  /* 0x00000012000a7308 */ /* 0x000ee20000002400 */
[----:B------:R-:W-:Y:S02]  /*3990*/  ISETP.GT.AND P1, PT, R0, 0x31, PT ;  /* 0x000000310000780c */ /* 0x000fe40003f24270 */
[----:B------:R-:W-:Y:S02]  /*39a0*/  FSEL R221, R12, -INF , P3 ;  /* 0xff8000000cdd7808 */ /* 0x000fe40001800000 */
[----:B------:R-:W-:-:S02]  /*39b0*/  FMNMX.FTZ R2, R176, R2, !PT ;  /* 0x00000002b0027209 */ /* 0x000fc40007810000 */
[----:B----4-:R-:W-:Y:S01]  /*39c0*/  FSEL R224, R9, -INF , P1 ;  /* 0xff80000009e07808 */ /* 0x010fe20000800000 */
[----:B------:R-:W-:Y:S01]  /*39d0*/  MUFU.TANH R12, R8 ;  /* 0x00000008000c7308 */ /* 0x000fe20000002400 */
[C---:B------:R-:W-:Y:S02]  /*39e0*/  ISETP.GT.AND P3, PT, R0.reuse, 0x38, PT ;  /* 0x000000380000780c */ /* 0x040fe40003f64270 */
[----:B------:R-:W-:Y:S02]  /*39f0*/  ISETP.GT.AND P1, PT, R0, 0x39, PT ;  /* 0x000000390000780c */ /* 0x000fe40003f24270 */
[----:B------:R-:W-:Y:S01]  /*3a00*/  FMNMX.FTZ R0, R221, R2, !PT ;  /* 0x00000002dd007209 */ /* 0x000fe20007810000 */
[----:B------:R-:W-:Y:S01]  /*3a10*/  FMUL.FTZ R2, R65, c[0x0][0x320] ;  /* 0x0000c80041027a20 */ /* 0x000fe20000410000 */
[----:B-----5:R-:W-:Y:S01]  /*3a20*/  FSEL R223, R11, -INF , P3 ;  /* 0xff8000000bdf7808 */ /* 0x020fe20001800000 */
[----:B------:R-:W-:Y:S01]  /*3a30*/  FMUL.FTZ R11, R46, c[0x0][0x320] ;  /* 0x0000c8002e0b7a20 */ /* 0x000fe20000410000 */
[----:B------:R-:W-:Y:S01]  /*3a40*/  FMNMX.FTZ R0, R224, R0, !PT ;  /* 0x00000000e0007209 */ /* 0x000fe20007810000 */
[----:B------:R4:W5:Y:S01]  /*3a50*/  MUFU.TANH R8, R2 ;  /* 0x0000000200087308 */ /* 0x0009620000002400 */
[----:B---3--:R-:W-:Y:S01]  /*3a60*/  FSEL R227, R10, -INF , P1 ;  /* 0xff8000000ae37808 */ /* 0x008fe20000800000 */
[----:B------:R-:W-:Y:S01]  /*3a70*/  FMUL.FTZ R18, R67, c[0x0][0x320] ;  /* 0x0000c80043127a20 */ /* 0x000fe20000410000 */
[----:B------:R-:W-:-:S02]  /*3a80*/  FMNMX.FTZ R0, R223, R0, !PT ;  /* 0x00000000df007209 */ /* 0x000fc40007810000 */
[----:B--2---:R-:W-:Y:S02]  /*3a90*/  FMNMX.FTZ R6, R7, R6, !PT ;  /* 0x0000000607067209 */ /* 0x004fe40007810000 */
[----:B------:R-:W-:Y:S02]  /*3aa0*/  FMNMX.FTZ R0, R227, R0, !PT ;  /* 0x00000000e3007209 */ /* 0x000fe40007810000 */
[C---:B------:R-:W-:Y:S01]  /*3ab0*/  ISETP.GT.AND P3, PT, R4.reuse, 0x19, PT ;  /* 0x000000190400780c */ /* 0x040fe20003f64270 */
[----:B------:R-:W-:Y:S01]  /*3ac0*/  SHFL.BFLY PT, R103, R6, 0x1, 0x1f ;  /* 0x0c201f0006677f89 */ /* 0x000fe200000e0000 */
[----:B------:R-:W-:Y:S02]  /*3ad0*/  ISETP.GT.AND P1, PT, R4, 0x20, PT ;  /* 0x000000200400780c */ /* 0x000fe40003f24270 */
[----:B------:R-:W-:Y:S01]  /*3ae0*/  FSEL R101, R96, -INF , P3 ;  /* 0xff80000060657808 */ /* 0x000fe20001800000 */
[----:B------:R-:W2:Y:S01]  /*3af0*/  SHFL.BFLY PT, R7, R0, 0x2, 0x1f ;  /* 0x0c401f0000077f89 */ /* 0x000ea200000e0000 */
[----:B------:R-:W-:Y:S01]  /*3b00*/  ISETP.GT.AND P3, PT, R4, 0x21, PT ;  /* 0x000000210400780c */ /* 0x000fe20003f64270 */
[----:B----4-:R-:W-:Y:S01]  /*3b10*/  FMUL.FTZ R2, R24, c[0x0][0x320] ;  /* 0x0000c80018027a20 */ /* 0x010fe20000410000 */
[----:B------:R-:W-:-:S02]  /*3b20*/  FSEL R174, R174, -INF , P1 ;  /* 0xff800000aeae7808 */ /* 0x000fc40000800000 */
[----:B------:R-:W-:Y:S01]  /*3b30*/  FSEL R177, R177, -INF , P3 ;  /* 0xff800000b1b17808 */ /* 0x000fe20001800000 */
[----:B------:R3:W4:Y:S01]  /*3b40*/  MUFU.TANH R10, R2 ;  /* 0x00000002000a7308 */ /* 0x0007220000002400 */
[C---:B------:R-:W-:Y:S02]  /*3b50*/  ISETP.GT.AND P3, PT, R4.reuse, 0x29, PT ;  /* 0x000000290400780c */ /* 0x040fe40003f64270 */
[C---:B------:R-:W-:Y:S02]  /*3b60*/  ISETP.GT.AND P1, PT, R4.reuse, 0x28, PT ;  /* 0x000000280400780c */ /* 0x040fe40003f24270 */
[----:B------:R-:W-:Y:S02]  /*3b70*/  FSEL R180, R57, -INF , P3 ;  /* 0xff80000039b47808 */ /* 0x000fe40001800000 */
[----:B------:R-:W-:Y:S02]  /*3b80*/  ISETP.GT.AND P3, PT, R4, 0x31, PT ;  /* 0x000000310400780c */ /* 0x000fe40003f64270 */
[----:B------:R-:W-:-:S02]  /*3b90*/  FSEL R178, R178, -INF , P1 ;  /* 0xff800000b2b27808 */ /* 0x000fc40000800000 */
[----:B-----5:R-:W-:Y:S02]  /*3ba0*/  FSEL R228, R8, -INF , P3 ;  /* 0xff80000008e47808 */ /* 0x020fe40001800000 */
[C---:B------:R-:W-:Y:S02]  /*3bb0*/  ISETP.GT.AND P1, PT, R4.reuse, 0x30, PT ;  /* 0x000000300400780c */ /* 0x040fe40003f24270 */
[----:B------:R-:W-:Y:S01]  /*3bc0*/  ISETP.GT.AND P3, PT, R4, 0x39, PT ;  /* 0x000000390400780c */ /* 0x000fe20003f64270 */
[----:B---3--:R-:W-:Y:S01]  /*3bd0*/  FMUL.FTZ R2, R25, c[0x0][0x320] ;  /* 0x0000c80019027a20 */ /* 0x008fe20000410000 */
[----:B------:R-:W-:Y:S01]  /*3be0*/  FSEL R225, R12, -INF , P1 ;  /* 0xff8000000ce17808 */ /* 0x000fe20000800000 */
[----:B------:R-:W-:Y:S01]  /*3bf0*/  FMUL.FTZ R12, R47, c[0x0][0x320] ;  /* 0x0000c8002f0c7a20 */ /* 0x000fe20000410000 */
[----:B--2---:R-:W-:Y:S01]  /*3c00*/  FMNMX.FTZ R8, R0, R7, !PT ;  /* 0x0000000700087209 */ /* 0x004fe20007810000 */
[----:B------:R2:W3:Y:S01]  /*3c10*/  MUFU.TANH R9, R2 ;  /* 0x0000000200097308 */ /* 0x0004e20000002400 */
[----:B------:R-:W-:Y:S01]  /*3c20*/  ISETP.GT.AND P1, PT, R4, 0x38, PT ;  /* 0x000000380400780c */ /* 0x000fe20003f24270 */
[----:B------:R-:W-:Y:S01]  /*3c30*/  FMUL.FTZ R4, R55, c[0x0][0x320] ;  /* 0x0000c80037047a20 */ /* 0x000fe20000410000 */
[----:B------:R-:W-:Y:S01]  /*3c40*/  FMNMX.FTZ R103, R6, R103, !PT ;  /* 0x0000006706677209 */ /* 0x000fe20007810000 */
[----:B------:R-:W-:Y:S01]  /*3c50*/  SHFL.BFLY PT, R102, R8, 0x1, 0x1f ;  /* 0x0c201f0008667f89 */ /* 0x000fe200000e0000 */
[----:B----4-:R-:W-:-:S02]  /*3c60*/  FSEL R229, R10, -INF , P1 ;  /* 0xff8000000ae57808 */ /* 0x010fc40000800000 */
[----:B------:R-:W-:Y:S01]  /*3c70*/  ISETP.GT.AND P1, PT, R5, RZ, PT ;  /* 0x000000ff0500720c */ /* 0x000fe20003f24270 */
[----:B------:R-:W-:Y:S03]  /*3c80*/  MUFU.TANH R7, R4 ;  /* 0x0000000400077308 */ /* 0x000fe60000002400 */
[----:B------:R-:W-:Y:S02]  /*3c90*/  FSEL R42, R123, -INF , P1 ;  /* 0xff8000007b2a7808 */ /* 0x000fe40000800000 */
[----:B------:R-:W-:Y:S01]  /*3ca0*/  ISETP.GT.AND P1, PT, R5, 0x8, PT ;  /* 0x000000080500780c */ /* 0x000fe20003f24270 */
[----:B--2---:R-:W-:Y:S01]  /*3cb0*/  FMUL.FTZ R2, R54, c[0x0][0x320] ;  /* 0x0000c80036027a20 */ /* 0x004fe20000410000 */
[----:B---3--:R-:W-:Y:S01]  /*3cc0*/  FSEL R231, R9, -INF , P3 ;  /* 0xff80000009e77808 */ /* 0x008fe20001800000 */
[----:B------:R-:W-:Y:S01]  /*3cd0*/  MUFU.TANH R4, R11 ;  /* 0x0000000b00047308 */ /* 0x000fe20000002400 */
[----:B------:R-:W-:-:S02]  /*3ce0*/  ISETP.GT.AND P3, PT, R5, 0x1, PT ;  /* 0x000000010500780c */ /* 0x000fc40003f64270 */
[----:B------:R-:W-:Y:S02]  /*3cf0*/  FSEL R43, R121, -INF , P1 ;  /* 0xff800000792b7808 */ /* 0x000fe40000800000 */
[----:B------:R-:W-:Y:S02]  /*3d00*/  FSEL R41, R122, -INF , P3 ;  /* 0xff8000007a297808 */ /* 0x000fe40001800000 */
[C---:B------:R-:W-:Y:S01]  /*3d10*/  ISETP.GT.AND P3, PT, R5.reuse, 0x9, PT ;  /* 0x000000090500780c */ /* 0x040fe20003f64270 */
[----:B------:R2:W3:Y:S01]  /*3d20*/  MUFU.TANH R19, R2 ;  /* 0x0000000200137308 */ /* 0x0004e20000002400 */
[C---:B------:R-:W-:Y:S02]  /*3d30*/  ISETP.GT.AND P1, PT, R5.reuse, 0x10, PT ;  /* 0x000000100500780c */ /* 0x040fe40003f24270 */
[----:B------:R-:W-:Y:S02]  /*3d40*/  FSEL R40, R120, -INF , P3 ;  /* 0xff80000078287808 */ /* 0x000fe40001800000 */
[----:B------:R-:W-:-:S02]  /*3d50*/  ISETP.GT.AND P3, PT, R5, 0x11, PT ;  /* 0x000000110500780c */ /* 0x000fc40003f64270 */
[----:B------:R-:W-:Y:S01]  /*3d60*/  FSEL R95, R88, -INF , P1 ;  /* 0xff800000585f7808 */ /* 0x000fe20000800000 */
[----:B------:R-:W4:Y:S01]  /*3d70*/  MUFU.TANH R12, R12 ;  /* 0x0000000c000c7308 */ /* 0x000f220000002400 */
[C---:B------:R-:W-:Y:S02]  /*3d80*/  ISETP.GT.AND P1, PT, R5.reuse, 0x18, PT ;  /* 0x000000180500780c */ /* 0x040fe40003f24270 */
[----:B------:R-:W-:Y:S02]  /*3d90*/  FSEL R94, R94, -INF , P3 ;  /* 0xff8000005e5e7808 */ /* 0x000fe40001800000 */
[----:B------:R-:W-:Y:S02]  /*3da0*/  ISETP.GT.AND P3, PT, R5, 0x19, PT ;  /* 0x000000190500780c */ /* 0x000fe40003f64270 */
[----:B------:R-:W-:Y:S01]  /*3db0*/  FSEL R93, R93, -INF , P1 ;  /* 0xff8000005d5d7808 */ /* 0x000fe20000800000 */
[----:B------:R-:W5:Y:S01]  /*3dc0*/  MUFU.TANH R11, R18 ;  /* 0x00000012000b7308 */ /* 0x000f620000002400 */
[----:B--2---:R-:W-:-:S02]  /*3dd0*/  FMNMX.FTZ R2, R44, R45, !PT ;  /* 0x0000002d2c027209 */ /* 0x004fc40007810000 */
[----:B------:R-:W-:Y:S02]  /*3de0*/  ISETP.GT.AND P1, PT, R5, 0x20, PT ;  /* 0x000000200500780c */ /* 0x000fe40003f24270 */
[----:B------:R-:W-:Y:S02]  /*3df0*/  FMNMX.FTZ R0, R48, R2, !PT ;  /* 0x0000000230007209 */ /* 0x000fe40007810000 */
[----:B------:R-:W-:Y:S01]  /*3e00*/  FMNMX.FTZ R2, R42, R41, !PT ;  /* 0x000000292a027209 */ /* 0x000fe20007810000 */
[----:B------:R-:W2:Y:S01]  /*3e10*/  MUFU.TANH R10, R26 ;  /* 0x0000001a000a7308 */ /* 0x000ea20000002400 */
[----:B------:R-:W-:Y:S02]  /*3e20*/  FMNMX.FTZ R0, R49, R0, !PT ;  /* 0x0000000031007209 */ /* 0x000fe40007810000 */
[----:B------:R-:W-:Y:S02]  /*3e30*/  FMNMX.FTZ R2, R43, R2, !PT ;  /* 0x000000022b027209 */ /* 0x000fe40007810000 */
[----:B------:R-:W-:-:S02]  /*3e40*/  FMNMX.FTZ R0, R136, R0, !PT ;  /* 0x0000000088007209 */ /* 0x000fc40007810000 */
[----:B------:R-:W-:Y:S01]  /*3e50*/  FMNMX.FTZ R2, R40, R2, !PT ;  /* 0x0000000228027209 */ /* 0x000fe20007810000 */
[----:B------:R-:W1:Y:S01]  /*3e60*/  MUFU.TANH R9, R27 ;  /* 0x0000001b00097308 */ /* 0x000e620000002400 */
        /* <DEDUP_REMOVED lines=8> */
[----:B------:R-:W-:Y:S02]  /*3ef0*/  FMNMX.FTZ R0, R177, R0, !PT ;  /* 0x00000000b1007209 */ /* 0x000fe40007810000 */
[----:B------:R-:W-:Y:S02]  /*3f00*/  ISETP.GT.AND P3, PT, R5, 0x21, PT ;  /* 0x000000210500780c */ /* 0x000fe40003f64270 */
[----:B------:R-:W-:-:S02]  /*3f10*/  FMNMX.FTZ R0, R178, R0, !PT ;  /* 0x00000000b2007209 */ /* 0x000fc40007810000 */
[----:B---3--:R-:W-:Y:S02]  /*3f20*/  FSEL R155, R19, -INF , P1 ;  /* 0xff800000139b7808 */ /* 0x008fe40000800000 */
[----:B------:R-:W-:Y:S02]  /*3f30*/  FMNMX.FTZ R0, R180, R0, !PT ;  /* 0x00000000b4007209 */ /* 0x000fe40007810000 */
[----:B------:R-:W-:Y:S02]  /*3f40*/  FMNMX.FTZ R2, R92, R2, !PT ;  /* 0x000000025c027209 */ /* 0x000fe40007810000 */
[----:B------:R-:W-:Y:S02]  /*3f50*/  FMNMX.FTZ R0, R225, R0, !PT ;  /* 0x00000000e1007209 */ /* 0x000fe40007810000 */
[----:B------:R-:W-:Y:S02]  /*3f60*/  FSEL R154, R7, -INF , P3 ;  /* 0xff800000079a7808 */ /* 0x000fe40001800000 */
[----:B------:R-:W-:-:S02]  /*3f70*/  FMNMX.FTZ R0, R228, R0, !PT ;  /* 0x00000000e4007209 */ /* 0x000fc40007810000 */
[----:B------:R-:W-:Y:S02]  /*3f80*/  ISETP.GT.AND P1, PT, R5, 0x28, PT ;  /* 0x000000280500780c */ /* 0x000fe40003f24270 */
[----:B------:R-:W-:Y:S02]  /*3f90*/  FMNMX.FTZ R0, R229, R0, !PT ;  /* 0x00000000e5007209 */ /* 0x000fe40007810000 */
[----:B------:R-:W-:Y:S02]  /*3fa0*/  FMNMX.FTZ R2, R155, R2, !PT ;  /* 0x000000029b027209 */ /* 0x000fe40007810000 */
[----:B------:R-:W-:Y:S02]  /*3fb0*/  FMNMX.FTZ R7, R231, R0, !PT ;  /* 0x00000000e7077209 */ /* 0x000fe40007810000 */
[----:B------:R-:W-:Y:S02]  /*3fc0*/  ISETP.GT.AND P3, PT, R5, 0x29, PT ;  /* 0x000000290500780c */ /* 0x000fe40003f64270 */
[----:B------:R-:W-:Y:S01]  /*3fd0*/  FSEL R153, R4, -INF , P1 ;  /* 0xff80000004997808 */ /* 0x000fe20000800000 */
[----:B------:R-:W3:Y:S01]  /*3fe0*/  SHFL.BFLY PT, R6, R7, 0x2, 0x1f ;  /* 0x0c401f0007067f89 */ /* 0x000ee200000e0000 */
[----:B------:R-:W-:Y:S01]  /*3ff0*/  FMNMX.FTZ R0, R154, R2, !PT ;  /* 0x000000029a007209 */ /* 0x000fe20007810000 */
[----:B------:R-:W-:Y:S01]  /*4000*/  IMAD R4, R151, 0x20, R149 ;  /* 0x0000002097047824 */ /* 0x000fe200078e0295 */
[----:B------:R-:W-:-:S02]  /*4010*/  ISETP.GT.AND P1, PT, R5, 0x30, PT ;  /* 0x000000300500780c */ /* 0x000fc40003f24270 */
[----:B----4-:R-:W-:Y:S01]  /*4020*/  FSEL R152, R12, -INF , P3 ;  /* 0xff8000000c987808 */ /* 0x010fe20001800000 */
[----:B------:R-:W-:Y:S01]  /*4030*/  FMUL.FTZ R12, R103, c[0x0][0x2d0] ;  /* 0x0000b400670c7a20 */ /* 0x000fe20000410000 */
[----:B------:R-:W-:Y:S02]  /*4040*/  FMNMX.FTZ R0, R153, R0, !PT ;  /* 0x0000000099007209 */ /* 0x000fe40007810000 */
[----:B------:R-:W-:Y:S02]  /*4050*/  ISETP.GT.AND P3, PT, R5, 0x31, PT ;  /* 0x000000310500780c */ /* 0x000fe40003f64270 */
[----:B------:R-:W-:Y:S02]  /*4060*/  FSEL R13, R13, -INF , P1 ;  /* 0xff8000000d0d7808 */ /* 0x000fe40000800000 */
[----:B------:R-:W-:Y:S02]  /*4070*/  FMNMX.FTZ R0, R152, R0, !PT ;  /* 0x0000000098007209 */ /* 0x000fe40007810000 */
[----:B------:R-:W-:-:S02]  /*4080*/  FSETP.NEU.FTZ.AND P1, PT, R103, -INF , PT ;  /* 0xff8000006700780b */ /* 0x000fc40003f3d000 */
[----:B-----5:R-:W-:Y:S02]  /*4090*/  FSEL R216, R11, -INF , P3 ;  /* 0xff8000000bd87808 */ /* 0x020fe40001800000 */
[----:B------:R-:W-:Y:S02]  /*40a0*/  ISETP.GT.AND P3, PT, R5, 0x38, PT ;  /* 0x000000380500780c */ /* 0x000fe40003f64270 */
[----:B------:R-:W-:Y:S02]  /*40b0*/  FMNMX.FTZ R2, R13, R0, !PT ;  /* 0x000000000d027209 */ /* 0x000fe40007810000 */
[----:B------:R-:W-:Y:S02]  /*40c0*/  FSEL R12, R12, RZ, P1 ;  /* 0x000000ff0c0c7208 */ /* 0x000fe40000800000 */
[----:B------:R-:W-:Y:S02]  /*40d0*/  ISETP.GT.AND P1, PT, R5, 0x39, PT ;  /* 0x000000390500780c */ /* 0x000fe40003f24270 */
[----:B--2---:R-:W-:Y:S01]  /*40e0*/  FSEL R218, R10, -INF , P3 ;  /* 0xff8000000ada7808 */ /* 0x004fe20001800000 */
[--C-:B------:R-:W-:Y:S01]  /*40f0*/  FFMA.FTZ R0, R32, c[0x0][0x2d0], -R12.reuse ;  /* 0x0000b40020007a23 */ /* 0x100fe2000001080c */
[----:B------:R-:W-:Y:S01]  /*4100*/  FMNMX.FTZ R2, R216, R2, !PT ;  /* 0x00000002d8027209 */ /* 0x000fe20007810000 */
[----:B------:R-:W-:Y:S01]  /*4110*/  FFMA.FTZ R5, R33, c[0x0][0x2d0], -R12 ;  /* 0x0000b40021057a23 */ /* 0x000fe2000001080c */
[----:B-1----:R-:W-:Y:S01]  /*4120*/  FSEL R222, R9, -INF , P1 ;  /* 0xff80000009de7808 */ /* 0x002fe20000800000 */
[----:B------:R1:W-:Y:S01]  /*4130*/  MUFU.EX2 R189, R0 ;  /* 0x0000000000bd7308 */ /* 0x0003e20000000800 */
[----:B------:R-:W-:-:S02]  /*4140*/  FMNMX.FTZ R2, R218, R2, !PT ;  /* 0x00000002da027209 */ /* 0x000fc40007810000 */
[----:B---3--:R-:W-:Y:S02]  /*4150*/  FMNMX.FTZ R7, R7, R6, !PT ;  /* 0x0000000607077209 */ /* 0x008fe40007810000 */
[----:B------:R-:W-:Y:S01]  /*4160*/  FMNMX.FTZ R6, R222, R2, !PT ;  /* 0x00000002de067209 */ /* 0x000fe20007810000 */
[--C-:B------:R-:W-:Y:S01]  /*4170*/  FFMA.FTZ R2, R36, c[0x0][0x2d0], -R12.reuse ;  /* 0x0000b40024027a23 */ /* 0x100fe2000001080c */
[----:B------:R-:W-:Y:S01]  /*4180*/  FMNMX.FTZ R102, R8, R102, !PT ;  /* 0x0000006608667209 */ /* 0x000fe20007810000 */
[----:B------:R-:W2:Y:S01]  /*4190*/  SHFL.BFLY PT, R10, R7, 0x1, 0x1f ;  /* 0x0c201f00070a7f89 */ /* 0x000ea200000e0000 */
[----:B------:R3:W-:Y:S01]  /*41a0*/  MUFU.EX2 R190, R5 ;  /* 0x0000000500be7308 */ /* 0x0007e20000000800 */
[----:B------:R-:W-:Y:S02]  /*41b0*/  FFMA.FTZ R8, R37, c[0x0][0x2d0], -R12 ;  /* 0x0000b40025087a23 */ /* 0x000fe4000001080c */
[----:B------:R-:W4:Y:S01]  /*41c0*/  SHFL.BFLY PT, R9, R6, 0x2, 0x1f ;  /* 0x0c401f0006097f89 */ /* 0x000f2200000e0000 */
[----:B-1----:R-:W-:Y:S01]  /*41d0*/  IMAD.IADD R0, R150, 0x1, R4 ;  /* 0x0000000196007824 */ /* 0x002fe200078e0204 */
[----:B------:R-:W-:-:S03]  /*41e0*/  @P0 LEA R4, P1, R156, R14, 0x1 ;  /* 0x0000000e9c040211 */ /* 0x000fc600078208ff */
[----:B------:R1:W-:Y:S01]  /*41f0*/  MUFU.EX2 R186, R2 ;  /* 0x0000000200ba7308 */ /* 0x0003e20000000800 */
[----:B------:R-:W-:Y:S02]  /*4200*/  IMAD.MOV.U32 R14, RZ, RZ, R159 ;  /* 0x000000ffff0e7224 */ /* 0x000fe400078e009f */
[----:B------:R-:W-:Y:S01]  /*4210*/  IMAD.SHL.U32 R209, R0, 0x2, RZ ;  /* 0x0000000200d17824 */ /* 0x000fe200078e00ff */
[----:B---3--:R-:W-:-:S03]  /*4220*/  @P0 LEA.HI.X R5, R156, R15, R158, 0x1, P1 ;  /* 0x0000000f9c050211 */ /* 0x008fc600008f0c9e */
[----:B------:R-:W-:Y:S01]  /*4230*/  IMAD R210, R3, 0x2, R209 ;  /* 0x0000000203d27824 */ /* 0x000fe200078e02d1 */
[C---:B------:R-:W-:Y:S01]  /*4240*/  FSETP.NEU.FTZ.AND P1, PT, R102.reuse, -INF , PT ;  /* 0xff8000006600780b */ /* 0x040fe20003f3d000 */
[----:B------:R3:W5:Y:S01]  /*4250*/  MUFU.EX2 R185, R8 ;  /* 0x0000000800b97308 */ /* 0x0007620000000800 */
[----:B------:R-:W-:Y:S01]  /*4260*/  IMAD.MOV.U32 R15, RZ, RZ, R161 ;  /* 0x000000ffff0f7224 */ /* 0x000fe200078e00a1 */
[----:B------:R4:W-:Y:S01]  /*4270*/  @P0 LDGSTS.E.BYPASS.LTC128B.128 [R226+0x3900], [R4.64], !P6 ;  /* 0x0390000004e20fae */ /* 0x0009e2000f101d46 */
[----:B--2---:R-:W-:Y:S01]  /*4280*/  FMNMX.FTZ R105, R7, R10, !PT ;  /* 0x0000000a07697209 */ /* 0x004fe20007810000 */
[----:B-1----:R-:W-:Y:S02]  /*4290*/  FMUL.FTZ R2, R102, c[0x0][0x2d0] ;  /* 0x0000b40066027a20 */ /* 0x002fe40000410000 */
[----:B------:R4:W-:Y:S03]  /*42a0*/  @P0 LDGSTS.E.BYPASS.LTC128B.128 [R226+0x4900], [R4.64+0x40], !P5 ;  /* 0x0490004004e20fae */ /* 0x0009e6000e901d46 */
[----:B------:R-:W-:Y:S01]  /*42b0*/  FSEL R2, R2, RZ, P1 ;  /* 0x000000ff02027208 */ /* 0x000fe20000800000 */
[----:B------:R4:W-:Y:S01]  /*42c0*/  @P0 LDGSTS.E.BYPASS.LTC128B.128 [R226+0x5900], [R4.64+0x80], !P4 ;  /* 0x0590008004e20fae */ /* 0x0009e2000e101d46 */
[----:B------:R-:W-:-:S03]  /*42d0*/  FSETP.NEU.FTZ.AND P0, PT, R105, -INF , PT ;  /* 0xff8000006900780b */ /* 0x000fc60003f1d000 */
[--C-:B------:R-:W-:Y:S01]  /*42e0*/  FFMA.FTZ R0, R17, c[0x0][0x2d0], -R2.reuse ;  /* 0x0000b40011007a23 */ /* 0x100fe20000010802 */
[----:B------:R-:W-:Y:S01]  /*42f0*/  LDSM.16.MT88.4 R24, [R209+0x100] ;  /* 0x00010000d118783b */ /* 0x000fe20000004200 */
[--C-:B---3--:R-:W-:Y:S02]  /*4300*/  FFMA.FTZ R8, R16, c[0x0][0x2d0], -R2.reuse ;  /* 0x0000b40010087a23 */ /* 0x108fe40000010802 */
[----:B------:R1:W-:Y:S01]  /*4310*/  MUFU.EX2 R188, R0 ;  /* 0x0000000000bc7308 */ /* 0x0003e20000000800 */
[--C-:B------:R-:W-:Y:S01]  /*4320*/  FFMA.FTZ R3, R28, c[0x0][0x2d0], -R2.reuse ;  /* 0x0000b4001c037a23 */ /* 0x100fe20000010802 */
[----:B------:R-:W-:Y:S04]  /*4330*/  LDSM.16.MT88.4 R16, [R210+0x100] ;  /* 0x00010000d210783b */ /* 0x000fe80000004200 */
[----:B------:R-:W-:Y:S02]  /*4340*/  LDSM.16.MT88.4 R28, [R210+0x1100] ;  /* 0x00110000d21c783b */ /* 0x000fe40000004200 */
[----:B------:R-:W-:Y:S02]  /*4350*/  MUFU.EX2 R184, R3 ;  /* 0x0000000300b87308 */ /* 0x000fe40000000800 */
[----:B------:R-:W-:Y:S04]  /*4360*/  LDSM.16.MT88.4 R32, [R209+0x2100] ;  /* 0x00210000d120783b */ /* 0x000fe80000004200 */
[----:B------:R-:W-:Y:S01]  /*4370*/  LDSM.16.MT88.4 R36, [R210+0x2100] ;  /* 0x00210000d224783b */ /* 0x000fe20000004200 */
[----:B-1----:R-:W-:Y:S01]  /*4380*/  FFMA.FTZ R0, R20, c[0x0][0x2d0], -R2 ;  /* 0x0000b40014007a23 */ /* 0x002fe20000010802 */
[----:B------:R-:W-:Y:S02]  /*4390*/  MUFU.EX2 R187, R8 ;  /* 0x0000000800bb7308 */ /* 0x000fe40000000800 */
[----:B------:R-:W-:Y:S01]  /*43a0*/  LDSM.16.MT88.4 R20, [R209+0x1100] ;  /* 0x00110000d114783b */ /* 0x000fe20000004200 */
[----:B----4-:R-:W-:-:S02]  /*43b0*/  FMNMX.FTZ R4, R6, R9, !PT ;  /* 0x0000000906047209 */ /* 0x010fc40007810000 */
[----:B-----5:R-:W-:Y:S01]  /*43c0*/  F2FP.PACK_AB R6, R185, R186 ;  /* 0x000000bab906723e */ /* 0x020fe200000000ff */
[----:B------:R-:W0:Y:S02]  /*43d0*/  LDGDEPBAR ;  /* 0x00000000000079af */ /* 0x000e240000000000 */
[----:B------:R1:W2:Y:S02]  /*43e0*/  MUFU.EX2 R252, R0 ;  /* 0x0000000000fc7308 */ /* 0x0002a40000000800 */
[----:B------:R-:W3:Y:S01]  /*43f0*/  SHFL.BFLY PT, R5, R4, 0x1, 0x1f ;  /* 0x0c201f0004057f89 */ /* 0x000ee200000e0000 */
[----:B-1----:R-:W-:Y:S01]  /*4400*/  FMUL.FTZ R0, R105, c[0x0][0x2d0] ;  /* 0x0000b40069007a20 */ /* 0x002fe20000410000 */
[----:B--2---:R-:W-:-:S04]  /*4410*/  F2FP.PACK_AB R7, R184, R252 ;  /* 0x000000fcb807723e */ /* 0x004fc800000000ff */
[----:B------:R-:W-:Y:S02]  /*4420*/  FSEL R0, R0, RZ, P0 ;  /* 0x000000ff00007208 */ /* 0x000fe40000000000 */
[----:B---3--:R-:W-:-:S03]  /*4430*/  FMNMX.FTZ R104, R4, R5, !PT ;  /* 0x0000000504687209 */ /* 0x008fc60007810000 */
[--C-:B------:R-:W-:Y:S01]  /*4440*/  FFMA.FTZ R3, R44, c[0x0][0x2d0], -R0.reuse ;  /* 0x0000b4002c037a23 */ /* 0x100fe20000010800 */
[----:B------:R-:W-:Y:S01]  /*4450*/  F2FP.PACK_AB R4, R190, R189 ;  /* 0x000000bdbe04723e */ /* 0x000fe200000000ff */
[----:B------:R-:W-:Y:S01]  /*4460*/  FFMA.FTZ R8, R48, c[0x0][0x2d0], -R0 ;  /* 0x0000b40030087a23 */ /* 0x000fe20000010800 */
[----:B------:R-:W-:Y:S01]  /*4470*/  FSETP.NEU.FTZ.AND P0, PT, R104, -INF , PT ;  /* 0xff8000006800780b */ /* 0x000fe20003f1d000 */
[----:B------:R1:W-:Y:S01]  /*4480*/  MUFU.EX2 R247, R3 ;  /* 0x0000000300f77308 */ /* 0x0003e20000000800 */
[----:B------:R-:W-:-:S07]  /*4490*/  F2FP.PACK_AB R5, R188, R187 ;  /* 0x000000bbbc05723e */ /* 0x000fce00000000ff */
[----:B------:R2:W-:Y:S01]  /*44a0*/  MUFU.EX2 R249, R8 ;  /* 0x0000000800f97308 */ /* 0x0005e20000000800 */
[----:B------:R-:W-:Y:S01]  /*44b0*/  HMMA.16816.F32 R124, R4, R24, RZ ;  /* 0x00000018047c723c */ /* 0x000fe200000018ff */
[----:B-1----:R-:W-:-:S07]  /*44c0*/  FFMA.FTZ R3, R45, c[0x0][0x2d0], -R0 ;  /* 0x0000b4002d037a23 */ /* 0x002fce0000010800 */
[----:B------:R-:W-:Y:S01]  /*44d0*/  HMMA.16816.F32 R120, R4, R16, RZ ;  /* 0x000000100478723c */ /* 0x000fe200000018ff */
[----:B------:R1:W-:Y:S01]  /*44e0*/  MUFU.EX2 R242, R3 ;  /* 0x0000000300f27308 */ /* 0x0003e20000000800 */
[----:B--2---:R-:W-:-:S06]  /*44f0*/  FFMA.FTZ R8, R49, c[0x0][0x2d0], -R0 ;  /* 0x0000b40031087a23 */ /* 0x004fcc0000010800 */
[C---:B------:R-:W-:Y:S01]  /*4500*/  HMMA.16816.F32 R116, R4.reuse, R20, RZ ;  /* 0x000000140474723c */ /* 0x040fe200000018ff */
[----:B------:R-:W2:Y:S07]  /*4510*/  MUFU.EX2 R250, R8 ;  /* 0x0000000800fa7308 */ /* 0x000eae0000000800 */
[----:B------:R-:W-:Y:S01]  /*4520*/  HMMA.16816.F32 R112, R4, R28, RZ ;  /* 0x0000001c0470723c */ /* 0x000fe200000018ff */
[----:B-1----:R-:W-:-:S05]  /*4530*/  FMUL.FTZ R3, R104, c[0x0][0x2d0] ;  /* 0x0000b40068037a20 */ /* 0x002fca0000410000 */
[----:B------:R-:W-:Y:S02]  /*4540*/  FSEL R3, R3, RZ, P0 ;  /* 0x000000ff03037208 */ /* 0x000fe40000000000 */
[----:B------:R-:W-:Y:S01]  /*4550*/  HMMA.16816.F32 R108, R4, R32, RZ ;  /* 0x00000020046c723c */ /* 0x000fe200000018ff */
[----:B--2---:R-:W-:Y:S02]  /*4560*/  F2FP.PACK_AB R10, R250, R249 ;  /* 0x000000f9fa0a723e */ /* 0x004fe400000000ff */
[----:B------:R-:W-:-:S04]  /*4570*/  FFMA.FTZ R8, R42, c[0x0][0x2d0], -R3 ;  /* 0x0000b4002a087a23 */ /* 0x000fc80000010803 */
[----:B------:R1:W-:Y:S01]  /*4580*/  MUFU.EX2 R239, R8 ;  /* 0x0000000800ef7308 */ /* 0x0003e20000000800 */
[C---:B------:R-:W-:Y:S08]  /*4590*/  HMMA.16816.F32 R96, R4.reuse, R36, RZ ;  /* 0x000000240460723c */ /* 0x040ff000000018ff */
[----:B------:R-:W-:Y:S01]  /*45a0*/  HMMA.16816.F32 R88, R4, R26, RZ ;  /* 0x0000001a0458723c */ /* 0x000fe200000018ff */
[----:B-1----:R-:W-:-:S07]  /*45b0*/  FFMA.FTZ R8, R41, c[0x0][0x2d0], -R3 ;  /* 0x0000b40029087a23 */ /* 0x002fce0000010803 */
[C---:B------:R-:W-:Y:S01]  /*45c0*/  HMMA.16816.F32 R84, R4.reuse, R18, RZ ;  /* 0x000000120454723c */ /* 0x040fe200000018ff */
[----:B------:R1:W2:Y:S07]  /*45d0*/  MUFU.EX2 R238, R8 ;  /* 0x0000000800ee7308 */ /* 0x0002ae0000000800 */
[C---:B------:R-:W-:Y:S08]  /*45e0*/  HMMA.16816.F32 R80, R4.reuse, R22, RZ ;  /* 0x000000160450723c */ /* 0x040ff000000018ff */
[----:B------:R-:W-:Y:S01]  /*45f0*/  HMMA.16816.F32 R76, R4, R30, RZ ;  /* 0x0000001e044c723c */ /* 0x000fe200000018ff */
[----:B-1----:R-:W-:Y:S01]  /*4600*/  FFMA.FTZ R8, R43, c[0x0][0x2d0], -R3 ;  /* 0x0000b4002b087a23 */ /* 0x002fe20000010803 */
[----:B--2---:R-:W-:-:S03]  /*4610*/  F2FP.PACK_AB R9, R238, R239 ;  /* 0x000000efee09723e */ /* 0x004fc600000000ff */
[----:B------:R1:W-:Y:S03]  /*4620*/  MUFU.EX2 R241, R8 ;  /* 0x0000000800f17308 */ /* 0x0003e60000000800 */
[C---:B------:R-:W-:Y:S08]  /*4630*/  HMMA.16816.F32 R72, R4.reuse, R34, RZ ;  /* 0x000000220448723c */ /* 0x040ff000000018ff */
[----:B------:R-:W-:Y:S01]  /*4640*/  HMMA.16816.F32 R64, R4, R38, RZ ;  /* 0x000000260440723c */ /* 0x000fe200000018ff */
[----:B-1----:R-:W-:-:S06]  /*4650*/  FFMA.FTZ R8, R40, c[0x0][0x2d0], -R3 ;  /* 0x0000b40028087a23 */ /* 0x002fcc0000010803 */
[----:B------:R-:W-:Y:S01]  /*4660*/  FFMA.FTZ R4, R52, c[0x0][0x2d0], -R12 ;  /* 0x0000b40034047a23 */ /* 0x000fe2000001080c */
[----:B------:R-:W-:Y:S01]  /*4670*/  LDSM.16.MT88.4 R40, [R210+0x2500] ;  /* 0x00250000d228783b */ /* 0x000fe20000004200 */
[----:B------:R1:W2:Y:S08]  /*4680*/  MUFU.EX2 R246, R8 ;  /* 0x0000000800f67308 */ /* 0x0002b00000000800 */
[----:B------:R3:W-:Y:S01]  /*4690*/  MUFU.EX2 R240, R4 ;  /* 0x0000000400f07308 */ /* 0x0007e20000000800 */
[----:B-1----:R-:W-:-:S02]  /*46a0*/  F2FP.PACK_AB R8, R242, R247 ;  /* 0x000000f7f208723e */ /* 0x002fc400000000ff */
[----:B--2---:R-:W-:Y:S01]  /*46b0*/  F2FP.PACK_AB R11, R246, R241 ;  /* 0x000000f1f60b723e */ /* 0x004fe200000000ff */
[----:B---3--:R-:W-:-:S06]  /*46c0*/  FFMA.FTZ R4, R56, c[0x0][0x2d0], -R12 ;  /* 0x0000b40038047a23 */ /* 0x008fcc000001080c */
[C---:B------:R-:W-:Y:S01]  /*46d0*/  HMMA.16816.F32 R68, R8.reuse, R24, RZ ;  /* 0x000000180844723c */ /* 0x040fe200000018ff */
[----:B------:R1:W-:Y:S07]  /*46e0*/  MUFU.EX2 R245, R4 ;  /* 0x0000000400f57308 */ /* 0x0003ee0000000800 */
        /* <DEDUP_REMOVED lines=10> */
[----:B------:R-:W-:Y:S01]  /*4790*/  LDSM.16.MT88.4 R20, [R210+0x500] ;  /* 0x00050000d214783b */ /* 0x000fe20000004200 */
[----:B------:R1:W3:Y:S06]  /*47a0*/  MUFU.EX2 R243, R4 ;  /* 0x0000000400f37308 */ /* 0x0002ec0000000800 */
[C---:B------:R-:W-:Y:S08]  /*47b0*/  HMMA.16816.F32 R52, R8.reuse, R28, RZ ;  /* 0x0000001c0834723c */ /* 0x040ff000000018ff */
[----:B------:R-:W-:Y:S01]  /*47c0*/  HMMA.16816.F32 R144, R8, R30, RZ ;  /* 0x0000001e0890723c */ /* 0x000fe200000018ff */
[----:B------:R-:W4:Y:S01]  /*47d0*/  LDSM.16.MT88.4 R28, [R210+0x1500] ;  /* 0x00150000d21c783b */ /* 0x000f220000004200 */
[----:B-1----:R-:W-:Y:S01]  /*47e0*/  FFMA.FTZ R4, R50, c[0x0][0x2d0], -R2 ;  /* 0x0000b40032047a23 */ /* 0x002fe20000010802 */
[----:B---3--:R-:W-:-:S03]  /*47f0*/  F2FP.PACK_AB R6, R243, R244 ;  /* 0x000000f4f306723e */ /* 0x008fc600000000ff */
[----:B------:R1:W-:Y:S02]  /*4800*/  MUFU.EX2 R230, R4 ;  /* 0x0000000400e67308 */ /* 0x0003e40000000800 */
[C---:B------:R-:W-:Y:S08]  /*4810*/  HMMA.16816.F32 R156, R8.reuse, R34, RZ ;  /* 0x00000022089c723c */ /* 0x040ff000000018ff */
[----:B------:R-:W-:Y:S01]  /*4820*/  HMMA.16816.F32 R44, R8, R36, RZ ;  /* 0x00000024082c723c */ /* 0x000fe200000018ff */
[----:B-1----:R-:W-:-:S07]  /*4830*/  FFMA.FTZ R4, R51, c[0x0][0x2d0], -R2 ;  /* 0x0000b40033047a23 */ /* 0x002fce0000010802 */
[C---:B------:R-:W-:Y:S01]  /*4840*/  HMMA.16816.F32 R160, R8.reuse, R38, RZ ;  /* 0x0000002608a0723c */ /* 0x040fe200000018ff */
[----:B------:R-:W-:Y:S01]  /*4850*/  LDSM.16.MT88.4 R36, [R210+0x2900] ;  /* 0x00290000d224783b */ /* 0x000fe20000004200 */
[----:B------:R1:W3:Y:S06]  /*4860*/  MUFU.EX2 R235, R4 ;  /* 0x0000000400eb7308 */ /* 0x0002ec0000000800 */
[----:B------:R-:W-:Y:S01]  /*4870*/  HMMA.16816.F32 R48, R8, R32, RZ ;  /* 0x000000200830723c */ /* 0x000fe200000018ff */
[----:B------:R-:W5:Y:S06]  /*4880*/  LDSM.16.MT88.4 R32, [R209+0x2500] ;  /* 0x00250000d120783b */ /* 0x000f6c0000004200 */
[----:B------:R-:W-:-:S02]  /*4890*/  FFMA.FTZ R8, R138, c[0x0][0x2d0], -R0 ;  /* 0x0000b4008a087a23 */ /* 0x000fc40000010800 */
[----:B------:R-:W-:Y:S02]  /*48a0*/  IMAD.MOV.U32 R11, RZ, RZ, R187 ;  /* 0x000000ffff0b7224 */ /* 0x000fe400078e00bb */
[----:B------:R2:W-:Y:S01]  /*48b0*/  MUFU.EX2 R217, R8 ;  /* 0x0000000800d97308 */ /* 0x0005e20000000800 */
[----:B-1----:R-:W-:Y:S01]  /*48c0*/  FFMA.FTZ R4, R100, c[0x0][0x2d0], -R2 ;  /* 0x0000b40064047a23 */ /* 0x002fe20000010802 */
[----:B---3--:R-:W-:Y:S01]  /*48d0*/  F2FP.PACK_AB R5, R235, R230 ;  /* 0x000000e6eb05723e */ /* 0x008fe200000000ff */
[----:B------:R-:W-:Y:S02]  /*48e0*/  IMAD.MOV.U32 R10, RZ, RZ, R186 ;  /* 0x000000ffff0a7224 */ /* 0x000fe400078e00ba */
[----:B------:R-:W-:-:S03]  /*48f0*/  IMAD.MOV.U32 R9, RZ, RZ, R188 ;  /* 0x000000ffff097224 */ /* 0x000fc600078e00bc */
[----:B------:R1:W-:Y:S01]  /*4900*/  MUFU.EX2 R234, R4 ;  /* 0x0000000400ea7308 */ /* 0x0003e20000000800 */
[----:B--2---:R-:W-:-:S07]  /*4910*/  FFMA.FTZ R8, R101, c[0x0][0x2d0], -R0 ;  /* 0x0000b40065087a23 */ /* 0x004fce0000010800 */
[----:B------:R2:W-:Y:S01]  /*4920*/  MUFU.EX2 R215, R8 ;  /* 0x0000000800d77308 */ /* 0x0005e20000000800 */
[----:B-1----:R-:W-:-:S07]  /*4930*/  FFMA.FTZ R4, R106, c[0x0][0x2d0], -R2 ;  /* 0x0000b4006a047a23 */ /* 0x002fce0000010802 */
[----:B------:R1:W3:Y:S01]  /*4940*/  MUFU.EX2 R233, R4 ;  /* 0x0000000400e97308 */ /* 0x0002e20000000800 */
[----:B--2---:R-:W-:-:S07]  /*4950*/  FFMA.FTZ R8, R95, c[0x0][0x2d0], -R3 ;  /* 0x0000b4005f087a23 */ /* 0x004fce0000010803 */
[----:B------:R2:W-:Y:S01]  /*4960*/  MUFU.EX2 R207, R8 ;  /* 0x0000000800cf7308 */ /* 0x0005e20000000800 */
[----:B-1----:R-:W-:Y:S01]  /*4970*/  FFMA.FTZ R4, R136, c[0x0][0x2d0], -R0 ;  /* 0x0000b40088047a23 */ /* 0x002fe20000010800 */
[----:B---3--:R-:W-:-:S06]  /*4980*/  F2FP.PACK_AB R7, R233, R234 ;  /* 0x000000eae907723e */ /* 0x008fcc00000000ff */
[----:B------:R1:W-:Y:S01]  /*4990*/  MUFU.EX2 R220, R4 ;  /* 0x0000000400dc7308 */ /* 0x0003e20000000800 */
[----:B--2---:R-:W-:-:S07]  /*49a0*/  FFMA.FTZ R8, R94, c[0x0][0x2d0], -R3 ;  /* 0x0000b4005e087a23 */ /* 0x004fce0000010803 */
[----:B------:R2:W-:Y:S01]  /*49b0*/  MUFU.EX2 R214, R8 ;  /* 0x0000000800d67308 */ /* 0x0005e20000000800 */
[----:B-1----:R-:W-:-:S07]  /*49c0*/  FFMA.FTZ R4, R137, c[0x0][0x2d0], -R0 ;  /* 0x0000b40089047a23 */ /* 0x002fce0000010800 */
[----:B------:R1:W3:Y:S01]  /*49d0*/  MUFU.EX2 R219, R4 ;  /* 0x0000000400db7308 */ /* 0x0002e20000000800 */
[----:B--2---:R-:W-:-:S07]  /*49e0*/  FFMA.FTZ R8, R93, c[0x0][0x2d0], -R3 ;  /* 0x0000b4005d087a23 */ /* 0x004fce0000010803 */
[----:B------:R2:W-:Y:S01]  /*49f0*/  MUFU.EX2 R206, R8 ;  /* 0x0000000800ce7308 */ /* 0x0005e20000000800 */
[----:B-1----:R-:W-:-:S07]  /*4a00*/  F2FP.PACK_AB R4, R245, R240 ;  /* 0x000000f0f504723e */ /* 0x002fce00000000ff */
[----:B------:R-:W-:Y:S01]  /*4a10*/  HMMA.16816.F32 R168, R4, R24, R124 ;  /* 0x0000001804a8723c */ /* 0x000fe2000000187c */
[----:B--2---:R-:W-:-:S07]  /*4a20*/  FFMA.FTZ R8, R92, c[0x0][0x2d0], -R3 ;  /* 0x0000b4005c087a23 */ /* 0x004fce0000010803 */
[C---:B----4-:R-:W-:Y:S01]  /*4a30*/  HMMA.16816.F32 R124, R4.reuse, R28, R112 ;  /* 0x0000001c047c723c */ /* 0x050fe20000001870 */
[----:B------:R1:W2:Y:S07]  /*4a40*/  MUFU.EX2 R205, R8 ;  /* 0x0000000800cd7308 */ /* 0x0002ae0000000800 */
[C---:B------:R-:W-:Y:S08]  /*4a50*/  HMMA.16816.F32 R164, R4.reuse, R20, R120 ;  /* 0x0000001404a4723c */ /* 0x040ff00000001878 */
[----:B-----5:R-:W-:Y:S01]  /*4a60*/  HMMA.16816.F32 R112, R4, R32, R108 ;  /* 0x000000200470723c */ /* 0x020fe2000000186c */
[----:B-1----:R-:W-:-:S04]  /*4a70*/  FFMA.FTZ R8, R179, c[0x0][0x2d0], -R12 ;  /* 0x0000b400b3087a23 */ /* 0x002fc8000001080c */
[----:B------:R1:W-:Y:S03]  /*4a80*/  MUFU.EX2 R203, R8 ;  /* 0x0000000800cb7308 */ /* 0x0003e60000000800 */
[C---:B------:R-:W-:Y:S08]  /*4a90*/  HMMA.16816.F32 R108, R4.reuse, R40, R96 ;  /* 0x00000028046c723c */ /* 0x040ff00000001860 */
[----:B------:R-:W-:Y:S01]  /*4aa0*/  HMMA.16816.F32 R120, R4, R26, R88 ;  /* 0x0000001a0478723c */ /* 0x000fe20000001858 */
[----:B-1----:R-:W-:-:S07]  /*4ab0*/  FFMA.FTZ R8, R182, c[0x0][0x2d0], -R12 ;  /* 0x0000b400b6087a23 */ /* 0x002fce000001080c */
        /* <DEDUP_REMOVED lines=9> */
[----:B------:R-:W-:Y:S01]  /*4b50*/  HMMA.16816.F32 R84, R4, R42, R64 ;  /* 0x0000002a0454723c */ /* 0x000fe20000001840 */
[----:B------:R1:W5:Y:S06]  /*4b60*/  MUFU.EX2 R200, R8 ;  /* 0x0000000800c87308 */ /* 0x00036c0000000800 */
[----:B---3--:R-:W-:Y:S02]  /*4b70*/  F2FP.PACK_AB R4, R219, R220 ;  /* 0x000000dcdb04723e */ /* 0x008fe400000000ff */
[----:B------:R-:W-:Y:S02]  /*4b80*/  F2FP.PACK_AB R6, R215, R217 ;  /* 0x000000d9d706723e */ /* 0x000fe400000000ff */
[----:B------:R-:W-:-:S02]  /*4b90*/  F2FP.PACK_AB R5, R214, R207 ;  /* 0x000000cfd605723e */ /* 0x000fc400000000ff */
[----:B--2---:R-:W-:Y:S01]  /*4ba0*/  F2FP.PACK_AB R7, R205, R206 ;  /* 0x000000cecd07723e */ /* 0x004fe200000000ff */
[----:B-1----:R-:W-:-:S06]  /*4bb0*/  FFMA.FTZ R8, R172, c[0x0][0x2d0], -R2 ;  /* 0x0000b400ac087a23 */ /* 0x002fcc0000010802 */
[C---:B------:R-:W-:Y:S01]  /*4bc0*/  HMMA.16816.F32 R76, R4.reuse, R20, R60 ;  /* 0x00000014044c723c */ /* 0x040fe2000000183c */
[----:B------:R1:W-:Y:S07]  /*4bd0*/  MUFU.EX2 R187, R8 ;  /* 0x0000000800bb7308 */ /* 0x0003ee0000000800 */
[C---:B------:R-:W-:Y:S07]  /*4be0*/  HMMA.16816.F32 R60, R4.reuse, R26, R140 ;  /* 0x0000001a043c723c */ /* 0x040fee000000188c */
[----:B------:R-:W-:Y:S01]  /*4bf0*/  IMAD.MOV.U32 R140, RZ, RZ, R184 ;  /* 0x000000ffff8c7224 */ /* 0x000fe200078e00b8 */
[----:B------:R-:W-:Y:S01]  /*4c00*/  HMMA.16816.F32 R80, R4, R24, R68 ;  /* 0x000000180450723c */ /* 0x000fe20000001844 */
[----:B-1----:R-:W-:Y:S01]  /*4c10*/  FFMA.FTZ R8, R173, c[0x0][0x2d0], -R2 ;  /* 0x0000b400ad087a23 */ /* 0x002fe20000010802 */
[----:B------:R-:W1:Y:S01]  /*4c20*/  LDSM.16.MT88.4 R24, [R209+0x900] ;  /* 0x00090000d118783b */ /* 0x000e620000004200 */
[----:B------:R-:W-:-:S02]  /*4c30*/  IMAD.MOV.U32 R141, RZ, RZ, R185 ;  /* 0x000000ffff8d7224 */ /* 0x000fc400078e00b9 */
[----:B------:R2:W3:Y:S01]  /*4c40*/  MUFU.EX2 R186, R8 ;  /* 0x0000000800ba7308 */ /* 0x0004e20000000800 */
[----:B------:R-:W-:Y:S02]  /*4c50*/  IMAD.MOV.U32 R143, RZ, RZ, R190 ;  /* 0x000000ffff8f7224 */ /* 0x000fe400078e00be */
[----:B------:R-:W-:Y:S01]  /*4c60*/  HMMA.16816.F32 R72, R4, R16, R56 ;  /* 0x000000100448723c */ /* 0x000fe20000001838 */
[----:B------:R-:W-:-:S07]  /*4c70*/  IMAD.MOV.U32 R142, RZ, RZ, R189 ;  /* 0x000000ffff8e7224 */ /* 0x000fce00078e00bd */
[----:B------:R-:W-:Y:S01]  /*4c80*/  HMMA.16816.F32 R68, R4, R28, R52 ;  /* 0x0000001c0444723c */ /* 0x000fe20000001834 */
[----:B--2---:R-:W-:-:S07]  /*4c90*/  FFMA.FTZ R8, R175, c[0x0][0x2d0], -R2 ;  /* 0x0000b400af087a23 */ /* 0x004fce0000010802 */
[C---:B------:R-:W-:Y:S01]  /*4ca0*/  HMMA.16816.F32 R64, R4.reuse, R32, R48 ;  /* 0x000000200440723c */ /* 0x040fe20000001830 */
[----:B------:R2:W-:Y:S07]  /*4cb0*/  MUFU.EX2 R184, R8 ;  /* 0x0000000800b87308 */ /* 0x0005ee0000000800 */
[C---:B------:R-:W-:Y:S08]  /*4cc0*/  HMMA.16816.F32 R196, R4.reuse, R40, R44 ;  /* 0x0000002804c4723c */ /* 0x040ff0000000182c */
[C---:B------:R-:W-:Y:S01]  /*4cd0*/  HMMA.16816.F32 R52, R4.reuse, R22, R132 ;  /* 0x000000160434723c */ /* 0x040fe20000001884 */
[----:B--2---:R-:W-:Y:S01]  /*4ce0*/  FFMA.FTZ R8, R176, c[0x0][0x2d0], -R2 ;  /* 0x0000b400b0087a23 */ /* 0x004fe20000010802 */
[----:B------:R-:W-:Y:S03]  /*4cf0*/  LDSM.16.MT88.4 R20, [R209+0x1900] ;  /* 0x00190000d114783b */ /* 0x000fe60000004200 */
[----:B------:R2:W1:Y:S03]  /*4d00*/  MUFU.EX2 R185, R8 ;  /* 0x0000000800b97308 */ /* 0x0004660000000800 */
[C---:B------:R-:W-:Y:S01]  /*4d10*/  HMMA.16816.F32 R48, R4.reuse, R18, R128 ;  /* 0x000000120430723c */ /* 0x040fe20000001880 */
[----:B------:R-:W1:Y:S07]  /*4d20*/  LDSM.16.MT88.4 R16, [R210+0x900] ;  /* 0x00090000d210783b */ /* 0x000e6e0000004200 */
[----:B------:R-:W-:Y:S01]  /*4d30*/  HMMA.16816.F32 R44, R4, R30, R144 ;  /* 0x0000001e042c723c */ /* 0x000fe20000001890 */
[----:B------:R-:W1:Y:S01]  /*4d40*/  LDSM.16.MT88.4 R28, [R210+0x1900] ;  /* 0x00190000d21c783b */ /* 0x000e620000004200 */
[----:B--2---:R-:W-:-:S03]  /*4d50*/  FFMA.FTZ R8, R174, c[0x0][0x2d0], -R0 ;  /* 0x0000b400ae087a23 */ /* 0x004fc60000010800 */
[----:B------:R-:W-:Y:S03]  /*4d60*/  LDSM.16.MT88.4 R172, [R210+0x1d00] ;  /* 0x001d0000d2ac783b */ /* 0x000fe60000004200 */
[C---:B------:R-:W-:Y:S01]  /*4d70*/  HMMA.16816.F32 R56, R4.reuse, R34, R156 ;  /* 0x000000220438723c */ /* 0x040fe2000000189c */
[----:B------:R2:W-:Y:S01]  /*4d80*/  MUFU.EX2 R179, R8 ;  /* 0x0000000800b37308 */ /* 0x0005e20000000800 */
[----:B------:R-:W1:Y:S04]  /*4d90*/  LDSM.16.MT88.4 R32, [R209+0x2900] ;  /* 0x00290000d120783b */ /* 0x000e680000004200 */
[----:B------:R-:W1:Y:S02]  /*4da0*/  LDSM.16.MT88.4 R156, [R209+0x1d00] ;  /* 0x001d0000d19c783b */ /* 0x000e640000004200 */
[----:B------:R-:W-:Y:S07]  /*4db0*/  HMMA.16816.F32 R40, R4, R42, R160 ;  /* 0x0000002a0428723c */ /* 0x000fee00000018a0 */
[----:B----4-:R-:W-:Y:S01]  /*4dc0*/  F2FP.PACK_AB R4, R202, R203 ;  /* 0x000000cbca04723e */ /* 0x010fe200000000ff */
[----:B--2---:R-:W-:Y:S01]  /*4dd0*/  FFMA.FTZ R8, R177, c[0x0][0x2d0], -R0 ;  /* 0x0000b400b1087a23 */ /* 0x004fe20000010800 */
[----:B-----5:R-:W-:-:S02]  /*4de0*/  F2FP.PACK_AB R6, R200, R201 ;  /* 0x000000c9c806723e */ /* 0x020fc400000000ff */
[----:B---3--:R-:W-:Y:S01]  /*4df0*/  F2FP.PACK_AB R5, R186, R187 ;  /* 0x000000bbba05723e */ /* 0x008fe200000000ff */
[----:B------:R2:W3:Y:S01]  /*4e00*/  MUFU.EX2 R176, R8 ;  /* 0x0000000800b07308 */ /* 0x0004e20000000800 */
[----:B-1----:R-:W-:-:S07]  /*4e10*/  F2FP.PACK_AB R7, R185, R184 ;  /* 0x000000b8b907723e */ /* 0x002fce00000000ff */
[----:B------:R-:W-:Y:S01]  /*4e20*/  HMMA.16816.F32 R116, R4, R24, R168 ;  /* 0x000000180474723c */ /* 0x000fe200000018a8 */
[----:B--2---:R-:W-:-:S07]  /*4e30*/  FFMA.FTZ R8, R178, c[0x0][0x2d0], -R0 ;  /* 0x0000b400b2087a23 */ /* 0x004fce0000010800 */
[C---:B------:R-:W-:Y:S01]  /*4e40*/  HMMA.16816.F32 R192, R4.reuse, R36, R108 ;  /* 0x0000002404c0723c */ /* 0x040fe2000000186c */
[----:B------:R1:W-:Y:S07]  /*4e50*/  MUFU.EX2 R177, R8 ;  /* 0x0000000800b17308 */ /* 0x0003ee0000000800 */
[C---:B------:R-:W-:Y:S08]  /*4e60*/  HMMA.16816.F32 R164, R4.reuse, R16, R164 ;  /* 0x0000001004a4723c */ /* 0x040ff000000018a4 */
[----:B------:R-:W-:Y:S01]  /*4e70*/  HMMA.16816.F32 R148, R4, R20, R148 ;  /* 0x000000140494723c */ /* 0x000fe20000001894 */
[----:B-1----:R-:W-:-:S04]  /*4e80*/  FFMA.FTZ R8, R180, c[0x0][0x2d0], -R0 ;  /* 0x0000b400b4087a23 */ /* 0x002fc80000010800 */
[----:B------:R1:W2:Y:S03]  /*4e90*/  MUFU.EX2 R178, R8 ;  /* 0x0000000800b27308 */ /* 0x0002a60000000800 */
[C---:B------:R-:W-:Y:S01]  /*4ea0*/  HMMA.16816.F32 R180, R4.reuse, R28, R124 ;  /* 0x0000001c04b4723c */ /* 0x040fe2000000187c */
[----:B------:R-:W-:Y:S07]  /*4eb0*/  LDSM.16.MT88.4 R124, [R209+0xd00] ;  /* 0x000d0000d17c783b */ /* 0x000fee0000004200 */
[----:B------:R-:W-:Y:S01]  /*4ec0*/  HMMA.16816.F32 R188, R4, R32, R112 ;  /* 0x0000002004bc723c */ /* 0x000fe20000001870 */
[----:B-1----:R-:W-:-:S07]  /*4ed0*/  FFMA.FTZ R8, R155, c[0x0][0x2d0], -R3 ;  /* 0x0000b4009b087a23 */ /* 0x002fce0000010803 */
[C---:B------:R-:W-:Y:S01]  /*4ee0*/  HMMA.16816.F32 R120, R4.reuse, R26, R120 ;  /* 0x0000001a0478723c */ /* 0x040fe20000001878 */
[----:B------:R1:W-:Y:S07]  /*4ef0*/  MUFU.EX2 R107, R8 ;  /* 0x00000008006b7308 */ /* 0x0003ee0000000800 */
[C---:B------:R-:W-:Y:S08]  /*4f00*/  HMMA.16816.F32 R136, R4.reuse, R18, R136 ;  /* 0x000000120488723c */ /* 0x040ff00000001888 */
        /* <DEDUP_REMOVED lines=9> */
[----:B--2---:R-:W-:Y:S02]  /*4fa0*/  F2FP.PACK_AB R6, R178, R177 ;  /* 0x000000b1b206723e */ /* 0x004fe400000000ff */
[----:B----4-:R-:W-:Y:S01]  /*4fb0*/  F2FP.PACK_AB R5, R106, R107 ;  /* 0x0000006b6a05723e */ /* 0x010fe200000000ff */
[----:B-1----:R-:W-:-:S04]  /*4fc0*/  FFMA.FTZ R8, R152, c[0x0][0x2d0], -R3 ;  /* 0x0000b40098087a23 */ /* 0x002fc80000010803 */
[----:B------:R-:W1:Y:S02]  /*4fd0*/  MUFU.EX2 R100, R8 ;  /* 0x0000000800647308 */ /* 0x000e640000000800 */
[----:B-1----:R-:W-:Y:S01]  /*4fe0*/  F2FP.PACK_AB R7, R100, R101 ;  /* 0x000000656407723e */ /* 0x002fe200000000ff */
[----:B------:R-:W-:Y:S02]  /*4ff0*/  FFMA.FTZ R8, R248, c[0x0][0x2d0], -R12 ;  /* 0x0000b400f8087a23 */ /* 0x000fe4000001080c */
[----:B------:R-:W-:-:S04]  /*5000*/  IMAD.MOV.U32 R248, RZ, RZ, R143 ;  /* 0x000000fffff87224 */ /* 0x000fc800078e008f */
[C---:B------:R-:W-:Y:S07]  /*5010*/  HMMA.16816.F32 R160, R4.reuse, R26, R60 ;  /* 0x0000001a04a0723c */ /* 0x040fee000000183c */
[----:B------:R-:W-:Y:S01]  /*5020*/  IMAD.MOV.U32 R27, RZ, RZ, R14 ;  /* 0x000000ffff1b7224 */ /* 0x000fe200078e000e */
[C---:B------:R-:W-:Y:S01]  /*5030*/  HMMA.16816.F32 R60, R4.reuse, R18, R52 ;  /* 0x00000012043c723c */ /* 0x040fe20000001834 */
[----:B------:R1:W-:Y:S06]  /*5040*/  MUFU.EX2 R52, R8 ;  /* 0x0000000800347308 */ /* 0x0003ec0000000800 */
[----:B------:R-:W-:Y:S01]  /*5050*/  IMAD.MOV.U32 R53, RZ, RZ, R142 ;  /* 0x000000ffff357224 */ /* 0x000fe200078e008e */
[----:B------:R-:W-:Y:S01]  /*5060*/  HMMA.16816.F32 R112, R4, R24, R80 ;  /* 0x000000180470723c */ /* 0x000fe20000001850 */
[----:B------:R-:W2:Y:S01]  /*5070*/  LDSM.16.MT88.4 R80, [R209+0x2d00] ;  /* 0x002d0000d150783b */ /* 0x000ea20000004200 */
[----:B------:R-:W-:-:S02]  /*5080*/  IMAD.MOV.U32 R54, RZ, RZ, R141 ;  /* 0x000000ffff367224 */ /* 0x000fc400078e008d */
[----:B------:R-:W-:Y:S02]  /*5090*/  IMAD.MOV.U32 R55, RZ, RZ, R140 ;  /* 0x000000ffff377224 */ /* 0x000fe400078e008c */
[----:B------:R-:W-:Y:S02]  /*50a0*/  LDSM.16.MT88.4 R140, [R210+0xd00] ;  /* 0x000d0000d28c783b */ /* 0x000fe40000004200 */
[C---:B------:R-:W-:Y:S01]  /*50b0*/  HMMA.16816.F32 R48, R4.reuse, R22, R48 ;  /* 0x000000160430723c */ /* 0x040fe20000001830 */
[--C-:B-1----:R-:W-:Y:S02]  /*50c0*/  FFMA.FTZ R8, R251, c[0x0][0x2d0], -R12.reuse ;  /* 0x0000b400fb087a23 */ /* 0x102fe4000001080c */
[----:B------:R-:W-:Y:S02]  /*50d0*/  IMAD.MOV.U32 R251, RZ, RZ, R15 ;  /* 0x000000fffffb7224 */ /* 0x000fe400078e000f */
        /* <DEDUP_REMOVED lines=15> */
[----:B------:R-:W-:Y:S01]  /*51d0*/  HMMA.16816.F32 R40, R4, R38, R40 ;  /* 0x000000260428723c */ /* 0x000fe20000001828 */
[----:B------:R1:W-:Y:S01]  /*51e0*/  MUFU.EX2 R23, R8 ;  /* 0x0000000800177308 */ /* 0x0003e20000000800 */
[----:B------:R-:W3:Y:S01]  /*51f0*/  LDSM.16.MT88.4 R4, [R210+0x2d00] ;  /* 0x002d0000d204783b */ /* 0x000ee20000004200 */
[C---:B------:R-:W-:Y:S01]  /*5200*/  IADD3 R221, R213.reuse, 0x1000, RZ ;  /* 0x00001000d5dd7810 */ /* 0x040fe20007ffe0ff */
[----:B-1----:R-:W-:Y:S01]  /*5210*/  FFMA.FTZ R8, R224, c[0x0][0x2d0], -R2 ;  /* 0x0000b400e0087a23 */ /* 0x002fe20000010802 */
[----:B------:R-:W-:-:S04]  /*5220*/  IADD3 R224, R213, 0x400, RZ ;  /* 0x00000400d5e07810 */ /* 0x000fc80007ffe0ff */
[----:B------:R1:W4:Y:S02]  /*5230*/  MUFU.EX2 R22, R8 ;  /* 0x0000000800167308 */ /* 0x0003240000000800 */
[--C-:B-1----:R-:W-:Y:S01]  /*5240*/  FFMA.FTZ R8, R223, c[0x0][0x2d0], -R2.reuse ;  /* 0x0000b400df087a23 */ /* 0x102fe20000010802 */
[----:B----4-:R-:W-:Y:S01]  /*5250*/  F2FP.PACK_AB R93, R22, R23 ;  /* 0x00000017165d723e */ /* 0x010fe200000000ff */
[----:B------:R-:W-:Y:S01]  /*5260*/  FFMA.FTZ R2, R227, c[0x0][0x2d0], -R2 ;  /* 0x0000b400e3027a23 */ /* 0x000fe20000010802 */
[----:B------:R-:W-:-:S03]  /*5270*/  IADD3 R223, R213, 0x800, RZ ;  /* 0x00000800d5df7810 */ /* 0x000fc60007ffe0ff */
[----:B------:R1:W-:Y:S08]  /*5280*/  MUFU.EX2 R20, R8 ;  /* 0x0000000800147308 */ /* 0x0003f00000000800 */
[----:B------:R4:W5:Y:S01]  /*5290*/  MUFU.EX2 R21, R2 ;  /* 0x0000000200157308 */ /* 0x0009620000000800 */
[----:B-1----:R-:W-:Y:S02]  /*52a0*/  FADD.FTZ R8, R239, R238 ;  /* 0x000000eeef087221 */ /* 0x002fe40000010000 */
[----:B----4-:R-:W-:Y:S01]  /*52b0*/  FFMA.FTZ R2, R225, c[0x0][0x2d0], -R0 ;  /* 0x0000b400e1027a23 */ /* 0x010fe20000010800 */
[----:B-----5:R-:W-:-:S04]  /*52c0*/  F2FP.PACK_AB R95, R21, R20 ;  /* 0x00000014155f723e */ /* 0x020fc800000000ff */
[----:B------:R1:W-:Y:S03]  /*52d0*/  MUFU.EX2 R19, R2 ;  /* 0x0000000200137308 */ /* 0x0003e60000000800 */
[C---:B------:R-:W-:Y:S08]  /*52e0*/  HMMA.16816.F32 R152, R92.reuse, R158, R96 ;  /* 0x0000009e5c98723c */ /* 0x040ff00000001860 */
[----:B--2---:R-:W-:Y:S01]  /*52f0*/  HMMA.16816.F32 R76, R92, R82, R88 ;  /* 0x000000525c4c723c */ /* 0x004fe20000001858 */
[----:B-1----:R-:W-:-:S04]  /*5300*/  FFMA.FTZ R2, R228, c[0x0][0x2d0], -R0 ;  /* 0x0000b400e4027a23 */ /* 0x002fc80000010800 */
[----:B------:R1:W2:Y:S03]  /*5310*/  MUFU.EX2 R18, R2 ;  /* 0x0000000200127308 */ /* 0x0002a60000000800 */
[C---:B---3--:R-:W-:Y:S08]  /*5320*/  HMMA.16816.F32 R88, R92.reuse, R4, R192 ;  /* 0x000000045c58723c */ /* 0x048ff000000018c0 */
[----:B------:R-:W-:Y:S01]  /*5330*/  HMMA.16816.F32 R116, R92, R124, R116 ;  /* 0x0000007c5c74723c */ /* 0x000fe20000001874 */
[--C-:B-1----:R-:W-:Y:S01]  /*5340*/  FFMA.FTZ R2, R229, c[0x0][0x2d0], -R0.reuse ;  /* 0x0000b400e5027a23 */ /* 0x102fe20000010800 */
[----:B--2---:R-:W-:Y:S01]  /*5350*/  F2FP.PACK_AB R96, R18, R19 ;  /* 0x000000131260723e */ /* 0x004fe200000000ff */
[----:B------:R-:W-:-:S05]  /*5360*/  FFMA.FTZ R0, R231, c[0x0][0x2d0], -R0 ;  /* 0x0000b400e7007a23 */ /* 0x000fca0000010800 */
[C---:B------:R-:W-:Y:S01]  /*5370*/  HMMA.16816.F32 R120, R92.reuse, R126, R120 ;  /* 0x0000007e5c78723c */ /* 0x040fe20000001878 */
[----:B------:R-:W-:Y:S07]  /*5380*/  MUFU.EX2 R17, R2 ;  /* 0x0000000200117308 */ /* 0x000fee0000000800 */
        /* <DEDUP_REMOVED lines=9> */
[----:B-1----:R-:W-:Y:S01]  /*5420*/  FFMA.FTZ R0, R216, c[0x0][0x2d0], -R3 ;  /* 0x0000b400d8007a23 */ /* 0x002fe20000010803 */
[----:B------:R-:W-:-:S06]  /*5430*/  IADD3 R216, R213, 0x2400, RZ ;  /* 0x00002400d5d87810 */ /* 0x000fcc0007ffe0ff */
[C---:B------:R-:W-:Y:S01]  /*5440*/  HMMA.16816.F32 R72, R92.reuse, R80, R188 ;  /* 0x000000505c48723c */ /* 0x040fe200000018bc */
[----:B------:R1:W2:Y:S07]  /*5450*/  MUFU.EX2 R13, R0 ;  /* 0x00000000000d7308 */ /* 0x0002ae0000000800 */
[----:B------:R-:W-:Y:S01]  /*5460*/  HMMA.16816.F32 R92, R92, R6, R108 ;  /* 0x000000065c5c723c */ /* 0x000fe2000000186c */
[--C-:B-1----:R-:W-:Y:S01]  /*5470*/  FFMA.FTZ R0, R218, c[0x0][0x2d0], -R3.reuse ;  /* 0x0000b400da007a23 */ /* 0x102fe20000010803 */
[----:B--2---:R-:W-:Y:S01]  /*5480*/  F2FP.PACK_AB R97, R13, R12 ;  /* 0x0000000c0d61723e */ /* 0x004fe200000000ff */
[----:B------:R-:W-:Y:S01]  /*5490*/  FFMA.FTZ R3, R222, c[0x0][0x2d0], -R3 ;  /* 0x0000b400de037a23 */ /* 0x000fe20000010803 */
[C---:B------:R-:W-:Y:S01]  /*54a0*/  IADD3 R222, R213.reuse, 0xc00, RZ ;  /* 0x00000c00d5de7810 */ /* 0x040fe20007ffe0ff */
[----:B------:R1:W-:Y:S01]  /*54b0*/  MUFU.EX2 R14, R0 ;  /* 0x00000000000e7308 */ /* 0x0003e20000000800 */
[----:B------:R-:W-:-:S07]  /*54c0*/  IADD3 R218, R213, 0x1c00, RZ ;  /* 0x00001c00d5da7810 */ /* 0x000fce0007ffe0ff */
[----:B------:R2:W3:Y:S01]  /*54d0*/  MUFU.EX2 R15, R3 ;  /* 0x00000003000f7308 */ /* 0x0004e20000000800 */
[----:B-1----:R-:W-:-:S05]  /*54e0*/  @P2 IMAD.HI.U32 R0, R236, c[0x0][0x2c8], RZ ;  /* 0x0000b200ec002a27 */ /* 0x002fca00078e00ff */
[----:B------:R-:W-:Y:S01]  /*54f0*/  @P2 SHF.R.U32.HI R236, RZ, c[0x0][0x2cc], R0 ;  /* 0x0000b300ffec2a19 */ /* 0x000fe20000011600 */
[----:B--2---:R-:W-:-:S03]  /*5500*/  FADD.FTZ R3, R53, R248 ;  /* 0x000000f835037221 */ /* 0x004fc60000010000 */
[----:B------:R-:W-:Y:S02]  /*5510*/  IADD3 R0, R236, R27, -R251 ;  /* 0x0000001bec007210 */ /* 0x000fe40007ffe8fb */
[----:B---3--:R-:W-:Y:S01]  /*5520*/  F2FP.PACK_AB R99, R15, R14 ;  /* 0x0000000e0f63723e */ /* 0x008fe200000000ff */
[----:B------:R-:W-:Y:S01]  /*5530*/  FADD.FTZ R10, R10, R3 ;  /* 0x000000030a0a7221 */ /* 0x000fe20000010000 */
[----:B------:R-:W-:-:S04]  /*5540*/  SHF.R.S32.HI R2, RZ, 0x1f, R0 ;  /* 0x0000001fff027819 */ /* 0x000fc80000011400 */
[----:B------:R-:W-:Y:S01]  /*5550*/  LEA.HI R27, R2, R0, RZ, 0x6 ;  /* 0x00000000021b7211 */ /* 0x000fe200078f30ff */
        /* <DEDUP_REMOVED lines=13> */
[----:B------:R-:W-:Y:S01]  /*5630*/  IADD3 R220, R213, 0x1400, RZ ;  /* 0x00001400d5dc7810 */ /* 0x000fe20007ffe0ff */
[----:B------:R-:W-:Y:S02]  /*5640*/  FADD.FTZ R3, R207, R3 ;  /* 0x00000003cf037221 */ /* 0x000fe40000010000 */
[----:B------:R-:W-:-:S02]  /*5650*/  FADD.FTZ R4, R240, R2 ;  /* 0x00000002f0047221 */ /* 0x000fc40000010000 */
[----:B------:R-:W-:Y:S01]  /*5660*/  FADD.FTZ R2, R230, R0 ;  /* 0x00000000e6027221 */ /* 0x000fe20000010000 */
[C---:B------:R-:W-:Y:S01]  /*5670*/  HMMA.16816.F32 R160, R96.reuse, R172, R68 ;  /* 0x000000ac60a0723c */ /* 0x040fe20000001844 */
[----:B------:R-:W-:Y:S01]  /*5680*/  FADD.FTZ R0, R219, R5 ;  /* 0x00000005db007221 */ /* 0x000fe20000010000 */
[C---:B------:R-:W-:Y:S01]  /*5690*/  IADD3 R219, R213.reuse, 0x1800, RZ ;  /* 0x00001800d5db7810 */ /* 0x040fe20007ffe0ff */
[----:B------:R-:W-:Y:S01]  /*56a0*/  FADD.FTZ R3, R214, R3 ;  /* 0x00000003d6037221 */ /* 0x000fe20000010000 */
[----:B------:R-:W-:Y:S01]  /*56b0*/  IADD3 R214, R213, 0x2c00, RZ ;  /* 0x00002c00d5d67810 */ /* 0x000fe20007ffe0ff */
[----:B------:R-:W-:Y:S02]  /*56c0*/  FADD.FTZ R4, R245, R4 ;  /* 0x00000004f5047221 */ /* 0x000fe40000010000 */
[----:B------:R-:W-:Y:S01]  /*56d0*/  FADD.FTZ R0, R217, R0 ;  /* 0x00000000d9007221 */ /* 0x000fe20000010000 */
[----:B------:R-:W-:Y:S01]  /*56e0*/  HMMA.16816.F32 R128, R96, R140, R128 ;  /* 0x0000008c6080723c */ /* 0x000fe20000001880 */
[----:B------:R-:W-:Y:S01]  /*56f0*/  FADD.FTZ R5, R235, R2 ;  /* 0x00000002eb057221 */ /* 0x000fe20000010000 */
[----:B------:R-:W-:Y:S01]  /*5700*/  IADD3 R217, R213, 0x2000, RZ ;  /* 0x00002000d5d97810 */ /* 0x000fe20007ffe0ff */
[----:B------:R-:W-:-:S02]  /*5710*/  FADD.FTZ R3, R206, R3 ;  /* 0x00000003ce037221 */ /* 0x000fc40000010000 */
[----:B------:R-:W-:Y:S02]  /*5720*/  FADD.FTZ R4, R244, R4 ;  /* 0x00000004f4047221 */ /* 0x000fe40000010000 */
[----:B------:R-:W-:Y:S01]  /*5730*/  FADD.FTZ R0, R215, R0 ;  /* 0x00000000d7007221 */ /* 0x000fe20000010000 */
[C---:B------:R-:W-:Y:S01]  /*5740*/  HMMA.16816.F32 R144, R96.reuse, R156, R144 ;  /* 0x0000009c6090723c */ /* 0x040fe20000001890 */
[----:B------:R-:W-:Y:S01]  /*5750*/  FADD.FTZ R5, R234, R5 ;  /* 0x00000005ea057221 */ /* 0x000fe20000010000 */
[----:B------:R-:W-:Y:S01]  /*5760*/  IADD3 R215, R213, 0x2800, RZ ;  /* 0x00002800d5d77810 */ /* 0x000fe20007ffe0ff */
        /* <DEDUP_REMOVED lines=28> */
[----:B------:R-:W-:Y:S01]  /*5930*/  HMMA.16816.F32 R96, R96, R6, R40 ;  /* 0x000000066060723c */ /* 0x000fe20000001828 */
[----:B------:R-:W-:Y:S02]  /*5940*/  FADD.FTZ R5, R23, R5 ;  /* 0x0000000517057221 */ /* 0x000fe40000010000 */
[----:B------:R-:W-:Y:S02]  /*5950*/  FADD.FTZ R2, R13, R0 ;  /* 0x000000000d027221 */ /* 0x000fe40000010000 */
[----:B------:R-:W-:Y:S02]  /*5960*/  FADD.FTZ R0, R26, R4 ;  /* 0x000000041a007221 */ /* 0x000fe40000010000 */
[----:B------:R-:W-:Y:S02]  /*5970*/  FADD.FTZ R4, R17, R3 ;  /* 0x0000000311047221 */ /* 0x000fe40000010000 */
[----:B------:R-:W-:-:S02]  /*5980*/  FADD.FTZ R5, R22, R5 ;  /* 0x0000000516057221 */ /* 0x000fc40000010000 */
[----:B------:R-:W-:Y:S02]  /*5990*/  FADD.FTZ R3, R14, R2 ;  /* 0x000000020e037221 */ /* 0x000fe40000010000 */
[----:B------:R-:W-:Y:S01]  /*59a0*/  FADD.FTZ R2, R25, R0 ;  /* 0x0000000019027221 */ /* 0x000fe20000010000 */
[----:B------:R-:W-:Y:S01]  /*59b0*/  SHF.R.S32.HI R0, RZ, 0x6, R27 ;  /* 0x00000006ff007819 */ /* 0x000fe2000001141b */
[----:B------:R-:W-:Y:S02]  /*59c0*/  FADD.FTZ R5, R20, R5 ;  /* 0x0000000514057221 */ /* 0x000fe40000010000 */
[----:B------:R-:W-:Y:S01]  /*59d0*/  FADD.FTZ R6, R16, R4 ;  /* 0x0000000410067221 */ /* 0x000fe20000010000 */
[----:B------:R-:W-:Y:S01]  /*59e0*/  IMNMX R0, RZ, R0, !PT ;  /* 0x00000000ff007217 */ /* 0x000fe20007800200 */
[----:B------:R-:W-:Y:S02]  /*59f0*/  FADD.FTZ R4, R15, R3 ;  /* 0x000000030f047221 */ /* 0x000fe40000010000 */
[----:B------:R-:W-:Y:S01]  /*5a00*/  FADD.FTZ R3, R24, R2 ;  /* 0x0000000218037221 */ /* 0x000fe20000010000 */
[----:B------:R1:W-:Y:S01]  /*5a10*/  STL [R1+0x14], R6 ;  /* 0x0000140601007387 */ /* 0x0003e20000100800 */
[----:B------:R-:W-:Y:S01]  /*5a20*/  FADD.FTZ R2, R21, R5 ;  /* 0x0000000515027221 */ /* 0x000fe20000010000 */
[----:B------:R-:W-:-:S02]  /*5a30*/  ISETP.GE.AND P0, PT, R204, R0, PT ;  /* 0x00000000cc00720c */ /* 0x000fc40003f06270 */
[----:B------:R1:W-:Y:S04]  /*5a40*/  STL [R1+0x18], R4 ;  /* 0x0000180401007387 */ /* 0x0003e80000100800 */
[----:B------:R1:W-:Y:S04]  /*5a50*/  STL [R1+0x40], R0 ;  /* 0x0000400001007387 */ /* 0x0003e80000100800 */
[----:B------:R1:W-:Y:S04]  /*5a60*/  STL [R1+0x1c], R3 ;  /* 0x00001c0301007387 */ /* 0x0003e80000100800 */
[----:B------:R1:W-:Y:S01]  /*5a70*/  STL [R1+0x20], R2 ;  /* 0x0000200201007387 */ /* 0x0003e20000100800 */
[----:B------:R-:W-:Y:S05]  /*5a80*/  @!P0 BRA `(.L_x_622) ;  /* 0x000049f000008947 */ /* 0x000fea0003800000 */
[----:B------:R-:W2:Y:S04]  /*5a90*/  LDL.64 R32, [R1+0x60] ;  /* 0x0000600001207983 */ /* 0x000ea80000100a00 */
[----:B------:R-:W3:Y:S04]  /*5aa0*/  LDL.64 R30, [R1+0x58] ;  /* 0x00005800011e7983 */ /* 0x000ee80000100a00 */
[----:B------:R-:W4:Y:S04]  /*5ab0*/  LDL.64 R28, [R1+0x50] ;  /* 0x00005000011c7983 */ /* 0x000f280000100a00 */
[----:B------:R-:W5:Y:S01]  /*5ac0*/  LDL.64 R54, [R1+0x48] ;  /* 0x0000480001367983 */ /* 0x000f620000100a00 */
[----:B------:R-:W-:Y:S01]  /*5ad0*/  IMAD.MOV.U32 R101, RZ, RZ, R104 ;  /* 0x000000ffff657224 */ /* 0x000fe200078e0068 */
[----:B------:R-:W-:Y:S01]  /*5ae0*/  MOV R106, R103 ;  /* 0x00000067006a7202 */ /* 0x000fe20000000f00 */
[----:B------:R-:W-:-:S02]  /*5af0*/  IMAD.MOV.U32 R100, RZ, RZ, R105 ;  /* 0x000000ffff647224 */ /* 0x000fc400078e0069 */
[----:B------:R-:W-:Y:S02]  /*5b00*/  IMAD.MOV.U32 R107, RZ, RZ, R102 ;  /* 0x000000ffff6b7224 */ /* 0x000fe400078e0066 */
[----:B------:R-:W-:Y:S01]  /*5b10*/  IMAD.MOV.U32 R225, RZ, RZ, R204 ;  /* 0x000000ffffe17224 */ /* 0x000fe200078e00cc */
[C---:B-12---:R-:W-:Y:S02]  /*5b20*/  IADD3 R2, P0, R32.reuse, 0x20, RZ ;  /* 0x0000002020027810 */ /* 0x046fe40007f1e0ff */
[----:B------:R-:W-:Y:S02]  /*5b30*/  IADD3 R0, P3, R32, 0x40, RZ ;  /* 0x0000004020007810 */ /* 0x000fe40007f7e0ff */
[----:B---3--:R-:W-:Y:S01]  /*5b40*/  IADD3 R3, P1, R30, 0x20, RZ ;  /* 0x000000201e037810 */ /* 0x008fe20007f3e0ff */
[----:B------:R4:W-:Y:S04]  /*5b50*/  STL [R1+0x3c], R2 ;  /* 0x00003c0201007387 */ /* 0x0009e80000100800 */
[----:B------:R1:W-:Y:S04]  /*5b60*/  STL [R1+0x34], R0 ;  /* 0x0000340001007387 */ /* 0x0003e80000100800 */
[----:B------:R2:W-:Y:S01]  /*5b70*/  STL [R1+0x2c], R3 ;  /* 0x00002c0301007387 */ /* 0x0005e20000100800 */
[----:B----4-:R-:W-:-:S02]  /*5b80*/  IADD3.X R2, RZ, R29, RZ, P0, !PT ;  /* 0x0000001dff027210 */ /* 0x010fc400007fe4ff */
[----:B-1----:R-:W-:-:S03]  /*5b90*/  IADD3 R0, P0, R30, 0x40, RZ ;  /* 0x000000401e007810 */ /* 0x002fc60007f1e0ff */
[----:B------:R5:W-:Y:S01]  /*5ba0*/  STL [R1+0x38], R2 ;  /* 0x0000380201007387 */ /* 0x000be20000100800 */
[----:B--2---:R-:W-:-:S03]  /*5bb0*/  IADD3.X R3, RZ, R29, RZ, P3, !PT ;  /* 0x0000001dff037210 */ /* 0x004fc60001ffe4ff */
[----:B------:R1:W-:Y:S04]  /*5bc0*/  STL [R1+0x24], R0 ;  /* 0x0000240001007387 */ /* 0x0003e80000100800 */
[----:B------:R-:W-:Y:S01]  /*5bd0*/  STL [R1+0x30], R3 ;  /* 0x0000300301007387 */ /* 0x000fe20000100800 */
[----:B-----5:R-:W-:Y:S01]  /*5be0*/  IMAD.X R2, RZ, RZ, R55, P1 ;  /* 0x000000ffff027224 */ /* 0x020fe200008e0637 */
[----:B-1----:R-:W-:-:S05]  /*5bf0*/  IADD3.X R0, RZ, R55, RZ, P0, !PT ;  /* 0x00000037ff007210 */ /* 0x002fca00007fe4ff */
[----:B------:R1:W-:Y:S04]  /*5c00*/  STL [R1+0x10], R0 ;  /* 0x0000100001007387 */ /* 0x0003e80000100800 */
[----:B------:R2:W-:Y:S04]  /*5c10*/  STL [R1+0x28], R2 ;  /* 0x0000280201007387 */ /* 0x0005e80000100800 */
[----:B------:R-:W1:Y:S02]  /*5c20*/  LDL R55, [R1+0x6c] ;  /* 0x00006c0001377983 */ /* 0x000e640000100800 */
[----:B-1----:R-:W-:-:S05]  /*5c30*/  @P2 IMAD.HI.U32 R0, R55, c[0x0][0x2c8], RZ ;  /* 0x0000b20037002a27 */ /* 0x002fca00078e00ff */
[----:B------:R2:W-:Y:S02]  /*5c40*/  @P2 STL [R1+0x68], R0 ;  /* 0x0000680001002387 */ /* 0x0005e40000100800 */
.L_x_623:
[----:B------:R-:W3:Y:S01]  /*5c50*/  LDL R47, [R1+0x3c] ;  /* 0x00003c00012f7983 */ /* 0x000ee20000100800 */
[----:B------:R-:W-:Y:S04]  /*5c60*/  DEPBAR.LE SB0, 0x0 ;  /* 0x000080000000791a */ /* 0x000fe80000000000 */
[----:B------:R-:W4:Y:S01]  /*5c70*/  LDL.64 R42, [R1+0x60] ;  /* 0x00006000012a7983 */ /* 0x000f220000100a00 */
[C---:B------:R-:W-:Y:S01]  /*5c80*/  ISETP.GE.AND P3, PT, R225.reuse, RZ, PT ;  /* 0x000000ffe100720c */ /* 0x040fe20003f66270 */
[----:B------:R-:W-:Y:S01]  /*5c90*/  IMAD.MOV.U32 R46, RZ, RZ, c[0x0][0x20c] ;  /* 0x00008300ff2e7624 */ /* 0x000fe200078e00ff */
[----:B------:R-:W-:Y:S02]  /*5ca0*/  MOV R45, c[0x0][0x208] ;  /* 0x00008200002d7a02 */ /* 0x000fe40000000f00 */
[----:B------:R-:W-:Y:S01]  /*5cb0*/  MOV R238, c[0x0][0x1e0] ;  /* 0x0000780000ee7a02 */ /* 0x000fe20000000f00 */
[----:B------:R-:W5:Y:S04]  /*5cc0*/  LDL R55, [R1+0x38] ;  /* 0x0000380001377983 */ /* 0x000f680000100800 */
[----:B--2---:R-:W2:Y:S01]  /*5cd0*/  LDL.64 R40, [R1+0x50] ;  /* 0x0000500001287983 */ /* 0x004ea20000100a00 */
[----:B------:R-:W-:Y:S03]  /*5ce0*/  IMAD.SHL.U32 R238, R238, 0x20, RZ ;  /* 0x00000020eeee7824 */ /* 0x000fe600078e00ff */
[----:B------:R-:W-:Y:S01]  /*5cf0*/  @P3 SHF.R.S32.HI R0, RZ, 0x1f, R225 ;  /* 0x0000001fff003819 */ /* 0x000fe200000114e1 */
[C---:B------:R-:W-:Y:S01]  /*5d00*/  @P3 IMAD.WIDE.U32 R28, R225.reuse, c[0x0][0x208], RZ ;  /* 0x00008200e11c3a25 */ /* 0x040fe200078e00ff */
[----:B------:R-:W2:Y:S03]  /*5d10*/  LDL R58, [R1+0x34] ;  /* 0x00003400013a7983 */ /* 0x000ea60000100800 */
[----:B------:R-:W-:Y:S01]  /*5d20*/  @P3 IMAD R0, R0, c[0x0][0x208], RZ ;  /* 0x0000820000003a24 */ /* 0x000fe200078e02ff */
[----:B------:R-:W2:Y:S01]  /*5d30*/  LDL R54, [R1+0x30] ;  /* 0x0000300001367983 */ /* 0x000ea20000100800 */
[C---:B------:R-:W-:Y:S02]  /*5d40*/  @P3 IMAD.SHL.U32 R2, R28.reuse, 0x40, RZ ;  /* 0x000000401c023824 */ /* 0x040fe400078e00ff */
[----:B------:R-:W-:Y:S01]  /*5d50*/  @P3 IMAD R0, R225, c[0x0][0x20c], R0 ;  /* 0x00008300e1003a24 */ /* 0x000fe200078e0200 */
[----:B------:R-:W-:Y:S04]  /*5d60*/  BAR.SYNC.DEFER_BLOCKING 0x0 ;  /* 0x0000000000007b1d */ /* 0x000fe80000010000 */
[----:B------:R-:W-:Y:S04]  /*5d70*/  @P3 IADD3 R0, R29, R0, RZ ;  /* 0x000000001d003210 */ /* 0x000fe80007ffe0ff */
[----:B------:R-:W-:Y:S01]  /*5d80*/  @P3 SHF.L.U64.HI R0, R28, 0x6, R0 ;  /* 0x000000061c003819 */ /* 0x000fe20000010200 */
[----:B------:R-:W-:Y:S08]  /*5d90*/  LDSM.16.M88.4 R64, [R211+0x6100] ;  /* 0x00610000d340783b */ /* 0x000ff00000000200 */
[----:B------:R-:W1:Y:S08]  /*5da0*/  LDSM.16.M88.4 R16, [R208+0x3100] ;  /* 0x00310000d010783b */ /* 0x000e700000000200 */
[----:B------:R-:W1:Y:S08]  /*5db0*/  LDSM.16.M88.4 R60, [R211+0x7100] ;  /* 0x00710000d33c783b */ /* 0x000e700000000200 */
[----:B------:R-:W1:Y:S08]  /*5dc0*/  LDSM.16.M88.4 R32, [R208+0x3500] ;  /* 0x00350000d020783b */ /* 0x000e700000000200 */
[----:B------:R-:W2:Y:S06]  /*5dd0*/  LDL.64 R240, [R1+0x58] ;  /* 0x0000580001f07983 */ /* 0x000eac0000100a00 */
[----:B------:R-:W2:Y:S08]  /*5de0*/  LDSM.16.M88.4 R48, [R208+0x3900] ;  /* 0x00390000d030783b */ /* 0x000eb00000000200 */
[----:B------:R-:W2:Y:S01]  /*5df0*/  LDL.64 R234, [R1+0x48] ;  /* 0x0000480001ea7983 */ /* 0x000ea20000100a00 */
[-C--:B-1----:R-:W-:Y:S05]  /*5e00*/  HMMA.16816.F32 R4, R64, R16.reuse, RZ ;  /* 0x000000104004723c */ /* 0x082fea00000018ff */
[----:B------:R-:W1:Y:S03]  /*5e10*/  LDSM.16.M88.4 R108, [R208+0x3d00] ;  /* 0x003d0000d06c783b */ /* 0x000e660000000200 */
[C---:B------:R-:W-:Y:S05]  /*5e20*/  HMMA.16816.F32 R8, R60.reuse, R16, RZ ;  /* 0x000000103c08723c */ /* 0x040fea00000018ff */
[----:B------:R-:W-:Y:S03]  /*5e30*/  LDSM.16.M88.4 R176, [R212+0x6100] ;  /* 0x00610000d4b0783b */ /* 0x000fe60000000200 */
[-C--:B------:R-:W-:Y:S05]  /*5e40*/  HMMA.16816.F32 R12, R60, R18.reuse, RZ ;  /* 0x000000123c0c723c */ /* 0x080fea00000018ff */
[----:B------:R-:W1:Y:S03]  /*5e50*/  LDSM.16.M88.4 R180, [R213] ;  /* 0x00000000d5b4783b */ /* 0x000e660000000200 */
[C---:B------:R-:W-:Y:S05]  /*5e60*/  HMMA.16816.F32 R16, R64.reuse, R18, RZ ;  /* 0x000000124010723c */ /* 0x040fea00000018ff */
[----:B------:R-:W1:Y:S03]  /*5e70*/  LDSM.16.M88.4 R184, [R212+0x7100] ;  /* 0x00710000d4b8783b */ /* 0x000e660000000200 */
[-C--:B------:R-:W-:Y:S05]  /*5e80*/  HMMA.16816.F32 R20, R64, R32.reuse, RZ ;  /* 0x000000204014723c */ /* 0x080fea00000018ff */
[----:B------:R-:W1:Y:S03]  /*5e90*/  LDSM.16.M88.4 R188, [R224] ;  /* 0x00000000e0bc783b */ /* 0x000e660000000200 */
[C---:B------:R-:W-:Y:S05]  /*5ea0*/  HMMA.16816.F32 R24, R60.reuse, R32, RZ ;  /* 0x000000203c18723c */ /* 0x040fea00000018ff */
[----:B------:R-:W1:Y:S03]  /*5eb0*/  LDSM.16.M88.4 R192, [R223] ;  /* 0x00000000dfc0783b */ /* 0x000e660000000200 */
[-C--:B------:R-:W-:Y:S05]  /*5ec0*/  HMMA.16816.F32 R28, R60, R34.reuse, RZ ;  /* 0x000000223c1c723c */ /* 0x080fea00000018ff */
[----:B------:R-:W1:Y:S03]  /*5ed0*/  LDSM.16.M88.4 R196, [R222] ;  /* 0x00000000dec4783b */ /* 0x000e660000000200 */
[C---:B------:R-:W-:Y:S05]  /*5ee0*/  HMMA.16816.F32 R32, R64.reuse, R34, RZ ;  /* 0x000000224020723c */ /* 0x040fea00000018ff */
[----:B------:R-:W2:Y:S04]  /*5ef0*/  LDL R237, [R1+0x68] ;  /* 0x0000680001ed7983 */ /* 0x000ea80000100800 */
[----:B------:R-:W2:Y:S04]  /*5f00*/  LDL R232, [R1+0x2c] ;  /* 0x00002c0001e87983 */ /* 0x000ea80000100800 */
[----:B------:R-:W2:Y:S04]  /*5f10*/  LDL R231, [R1+0x28] ;  /* 0x0000280001e77983 */ /* 0x000ea80000100800 */
[----:B------:R-:W2:Y:S04]  /*5f20*/  LDL R252, [R1+0x24] ;  /* 0x0000240001fc7983 */ /* 0x000ea80000100800 */
[----:B------:R-:W2:Y:S04]  /*5f30*/  LDL R251, [R1+0x10] ;  /* 0x0000100001fb7983 */ /* 0x000ea80000100800 */
[----:B------:R-:W2:Y:S04]  /*5f40*/  LDL R236, [R1+0x70] ;  /* 0x0000700001ec7983 */ /* 0x000ea80000100800 */
[----:B------:R-:W2:Y:S01]  /*5f50*/  LDL R233, [R1+0x50] ;  /* 0x0000500001e97983 */ /* 0x000ea20000100800 */
[C---:B---3--:R-:W-:Y:S02]  /*5f60*/  @P3 IADD3 R36, P0, R2.reuse, R47, RZ ;  /* 0x0000002f02243210 */ /* 0x048fe40007f1e0ff */
[----:B----4-:R-:W-:Y:S03]  /*5f70*/  @P3 IADD3 R3, P1, R2, R42, RZ ;  /* 0x0000002a02033210 */ /* 0x010fe60007f3e0ff */
[----:B-----5:R-:W-:Y:S01]  /*5f80*/  @P3 IMAD.X R38, R0, 0x1, R55, P0 ;  /* 0x0000000100263824 */ /* 0x020fe200000e0637 */
[----:B------:R-:W-:Y:S02]  /*5f90*/  @P3 LEA R56, P0, R36, c[0x0][0x1f8], 0x1 ;  /* 0x00007e0024383a11 */ /* 0x000fe400078008ff */
[----:B--2---:R-:W-:Y:S02]  /*5fa0*/  @P3 IADD3.X R37, R0, R41, RZ, P1, !PT ;  /* 0x0000002900253210 */ /* 0x004fe40000ffe4ff */
[C---:B------:R-:W-:Y:S02]  /*5fb0*/  @P3 LEA R52, P1, R3.reuse, c[0x0][0x1f8], 0x1 ;  /* 0x00007e0003343a11 */ /* 0x040fe400078208ff */
[----:B------:R-:W-:Y:S02]  /*5fc0*/  @P3 LEA.HI.X R57, R36, c[0x0][0x1fc], R38, 0x1, P0 ;  /* 0x00007f0024393a11 */ /* 0x000fe400000f0c26 */
[----:B------:R-:W-:Y:S02]  /*5fd0*/  @P3 LEA.HI.X R53, R3, c[0x0][0x1fc], R37, 0x1, P1 ;  /* 0x00007f0003353a11 */ /* 0x000fe400008f0c25 */
[-C--:B------:R-:W-:Y:S01]  /*5fe0*/  HMMA.16816.F32 R36, R64, R48.reuse, RZ ;  /* 0x000000304024723c */ /* 0x080fe200000018ff */
[C---:B------:R-:W-:Y:S02]  /*5ff0*/  @P3 LEA R3, P0, R45.reuse, R2, 0x5 ;  /* 0x000000022d033211 */ /* 0x040fe400078028ff */
[----:B------:R-:W-:Y:S01]  /*6000*/  @P3 IADD3 R44, P1, R2, R58, RZ ;  /* 0x0000003a022c3210 */ /* 0x000fe20007f3e0ff */
[----:B------:R-:W-:Y:S01]  /*6010*/  @!PT LDS RZ, [RZ] ;  /* 0x00000000fffff984 */ /* 0x000fe20000000800 */
[----:B------:R-:W-:Y:S01]  /*6020*/  @!PT LDS RZ, [RZ] ;  /* 0x00000000fffff984 */ /* 0x000fe20000000800 */
[----:B------:R-:W-:Y:S01]  /*6030*/  @!PT LDS RZ, [RZ] ;  /* 0x00000000fffff984 */ /* 0x000fe20000000800 */
[----:B------:R1:W-:Y:S01]  /*6040*/  @P3 LDGSTS.E.BYPASS.LTC128B.128 [R226+0x100], [R52.64], !P6 ;  /* 0x0010000034e23fae */ /* 0x0003e2000f101d46 */
[----:B------:R-:W-:Y:S02]  /*6050*/  @P3 LEA.HI.X R2, R45, R0, R46, 0x5, P0 ;  /* 0x000000002d023211 */ /* 0x000fe400000f2c2e */
[----:B------:R-:W-:Y:S02]  /*6060*/  @P3 IADD3 R45, P0, R3, R42, RZ ;  /* 0x0000002a032d3210 */ /* 0x000fe40007f1e0ff */
[----:B------:R-:W-:Y:S03]  /*6070*/  @P3 IADD3.X R0, R0, R54, RZ, P1, !PT ;  /* 0x0000003600003210 */ /* 0x000fe60000ffe4ff */
[----:B------:R-:W-:Y:S01]  /*6080*/  @P3 IMAD.X R46, R2, 0x1, R41, P0 ;  /* 0x00000001022e3824 */ /* 0x000fe200000e0629 */
[----:B------:R2:W-:Y:S01]  /*6090*/  @P3 LDGSTS.E.BYPASS.LTC128B.128 [R226+0x1100], [R56.64], !P5 ;  /* 0x0110000038e23fae */ /* 0x0005e2000e901d46 */
[C---:B------:R-:W-:Y:S02]  /*60a0*/  HMMA.16816.F32 R40, R60.reuse, R48, RZ ;  /* 0x000000303c28723c */ /* 0x040fe400000018ff */
[C---:B------:R-:W-:Y:S02]  /*60b0*/  @P3 LEA R104, P1, R44.reuse, c[0x0][0x1f8], 0x1 ;  /* 0x00007e002c683a11 */ /* 0x040fe400078208ff */
[C---:B------:R-:W-:Y:S02]  /*60c0*/  @P3 LEA R200, P0, R45.reuse, c[0x0][0x1f8], 0x1 ;  /* 0x00007e002dc83a11 */ /* 0x040fe400078008ff */
[----:B------:R-:W-:Y:S02]  /*60d0*/  @P3 LEA.HI.X R105, R44, c[0x0][0x1fc], R0, 0x1, P1 ;  /* 0x00007f002c693a11 */ /* 0x000fe400008f0c00 */
[----:B------:R-:W-:Y:S03]  /*60e0*/  @P3 LEA.HI.X R201, R45, c[0x0][0x1fc], R46, 0x1, P0 ;  /* 0x00007f002dc93a11 */ /* 0x000fe600000f0c2e */
[----:B------:R3:W-:Y:S01]  /*60f0*/  @P3 LDGSTS.E.BYPASS.LTC128B.128 [R226+0x2100], [R104.64], !P4 ;  /* 0x0210000068e23fae */ /* 0x0007e2000e101d46 */
[C---:B------:R-:W-:Y:S02]  /*6100*/  @P3 IADD3 R0, P1, R3.reuse, R47, RZ ;  /* 0x0000002f03003210 */ /* 0x040fe40007f3e0ff */
[-C--:B------:R-:W-:Y:S01]  /*6110*/  HMMA.16816.F32 R44, R60, R50.reuse, RZ ;  /* 0x000000323c2c723c */ /* 0x080fe200000018ff */
[----:B------:R-:W-:Y:S02]  /*6120*/  @P3 IADD3 R3, P0, R3, R58, RZ ;  /* 0x0000003a03033210 */ /* 0x000fe40007f1e0ff */
[----:B------:R-:W-:Y:S02]  /*6130*/  @P3 IADD3.X R55, R2, R55, RZ, P1, !PT ;  /* 0x0000003702373210 */ /* 0x000fe40000ffe4ff */
[----:B------:R4:W-:Y:S01]  /*6140*/  @P3 LDGSTS.E.BYPASS.LTC128B.128 [R226+0x900], [R200.64], !P6 ;  /* 0x00900000c8e23fae */ /* 0x0009e2000f101d46 */
[----:B------:R-:W-:Y:S01]  /*6150*/  @P3 LEA R102, P1, R0, c[0x0][0x1f8], 0x1 ;  /* 0x00007e0000663a11 */ /* 0x000fe200078208ff */
[----:B------:R-:W-:Y:S01]  /*6160*/  @P3 IMAD.X R54, R2, 0x1, R54, P0 ;  /* 0x0000000102363824 */ /* 0x000fe200000e0636 */
[C---:B------:R-:W-:Y:S04]  /*6170*/  HMMA.16816.F32 R48, R64.reuse, R50, RZ ;  /* 0x000000324030723c */ /* 0x040fe800000018ff */
[C---:B------:R-:W-:Y:S02]  /*6180*/  @P3 LEA R2, P0, R3.reuse, c[0x0][0x1f8], 0x1 ;  /* 0x00007e0003023a11 */ /* 0x040fe400078008ff */
[----:B------:R-:W-:Y:S02]  /*6190*/  @P3 LEA.HI.X R103, R0, c[0x0][0x1fc], R55, 0x1, P1 ;  /* 0x00007f0000673a11 */ /* 0x000fe400008f0c37 */
[----:B------:R-:W-:Y:S02]  /*61a0*/  @P3 LEA.HI.X R3, R3, c[0x0][0x1fc], R54, 0x1, P0 ;  /* 0x00007f0003033a11 */ /* 0x000fe400000f0c36 */
[-C--:B-1----:R-:W-:Y:S01]  /*61b0*/  HMMA.16816.F32 R52, R64, R108.reuse, RZ ;  /* 0x0000006c4034723c */ /* 0x082fe200000018ff */
[----:B------:R1:W-:Y:S07]  /*61c0*/  @P3 LDGSTS.E.BYPASS.LTC128B.128 [R226+0x1900], [R102.64], !P5 ;  /* 0x0190000066e23fae */ /* 0x0003ee000e901d46 */
[C---:B--2---:R-:W-:Y:S01]  /*61d0*/  HMMA.16816.F32 R56, R60.reuse, R108, RZ ;  /* 0x0000006c3c38723c */ /* 0x044fe200000018ff */
[----:B------:R2:W-:Y:S01]  /*61e0*/  @P3 LDGSTS.E.BYPASS.LTC128B.128 [R226+0x2900], [R2.64], !P4 ;  /* 0x0290000002e23fae */ /* 0x0005e2000e101d46 */
[C---:B------:R-:W-:Y:S06]  /*61f0*/  ISETP.GE.AND P3, PT, R225.reuse, 0x1, PT ;  /* 0x00000001e100780c */ /* 0x040fec0003f66270 */
[-C--:B------:R-:W-:Y:S01]  /*6200*/  HMMA.16816.F32 R60, R60, R110.reuse, RZ ;  /* 0x0000006e3c3c723c */ /* 0x080fe200000018ff */
[----:B----4-:R-:W-:Y:S07]  /*6210*/  LDSM.16.M88.4 R200, [R208+0x4500] ;  /* 0x00450000d0c8783b */ /* 0x010fee0000000200 */
[----:B------:R-:W-:Y:S01]  /*6220*/  HMMA.16816.F32 R64, R64, R110, RZ ;  /* 0x0000006e4040723c */ /* 0x000fe200000018ff */
[----:B------:R-:W0:Y:S07]  /*6230*/  LDGDEPBAR ;  /* 0x00000000000079af */ /* 0x000e2e0000000000 */
[-C--:B------:R-:W-:Y:S01]  /*6240*/  HMMA.16816.F32 R4, R176, R180.reuse, R4 ;  /* 0x000000b4b004723c */ /* 0x080fe20000001804 */
[----:B------:R-:W-:Y:S07]  /*6250*/  LDSM.16.M88.4 R108, [R211+0x8100] ;  /* 0x00810000d36c783b */ /* 0x000fee0000000200 */
[C---:B------:R-:W-:Y:S01]  /*6260*/  HMMA.16816.F32 R8, R184.reuse, R180, R8 ;  /* 0x000000b4b808723c */ /* 0x040fe20000001808 */
[----:B------:R-:W-:Y:S07]  /*6270*/  LDSM.16.M88.4 R204, [R208+0x4900] ;  /* 0x00490000d0cc783b */ /* 0x000fee0000000200 */
[-C--:B------:R-:W-:Y:S08]  /*6280*/  HMMA.16816.F32 R12, R184, R182.reuse, R12 ;  /* 0x000000b6b80c723c */ /* 0x080ff0000000180c */
[C---:B------:R-:W-:Y:S01]  /*6290*/  HMMA.16816.F32 R16, R176.reuse, R182, R16 ;  /* 0x000000b6b010723c */ /* 0x040fe20000001810 */
        /* <DEDUP_REMOVED lines=10> */
[----:B------:R-:W1:Y:S07]  /*6340*/  LDSM.16.M88.4 R192, [R208+0x4d00] ;  /* 0x004d0000d0c0783b */ /* 0x000e6e0000000200 */
[-C--:B------:R-:W-:Y:S08]  /*6350*/  HMMA.16816.F32 R52, R176, R196.reuse, R52 ;  /* 0x000000c4b034723c */ /* 0x080ff00000001834 */
[C---:B------:R-:W-:Y:S08]  /*6360*/  HMMA.16816.F32 R56, R184.reuse, R196, R56 ;  /* 0x000000c4b838723c */ /* 0x040ff00000001838 */
[-C--:B------:R-:W-:Y:S01]  /*6370*/  HMMA.16816.F32 R60, R184, R198.reuse, R60 ;  /* 0x000000c6b83c723c */ /* 0x080fe2000000183c */
[----:B------:R-:W-:Y:S07]  /*6380*/  LDSM.16.M88.4 R184, [R212+0x9100] ;  /* 0x00910000d4b8783b */ /* 0x000fee0000000200 */
[----:B------:R-:W-:Y:S01]  /*6390*/  HMMA.16816.F32 R64, R176, R198, R64 ;  /* 0x000000c6b040723c */ /* 0x000fe20000001840 */
[----:B------:R-:W-:Y:S07]  /*63a0*/  LDSM.16.M88.4 R176, [R212+0x8100] ;  /* 0x00810000d4b0783b */ /* 0x000fee0000000200 */
[-C--:B----4-:R-:W-:Y:S01]  /*63b0*/  HMMA.16816.F32 R4, R108, R180.reuse, R4 ;  /* 0x000000b46c04723c */ /* 0x090fe20000001804 */
[----:B------:R-:W-:Y:S07]  /*63c0*/  LDSM.16.M88.4 R196, [R220] ;  /* 0x00000000dcc4783b */ /* 0x000fee0000000200 */
[C---:B-----5:R-:W-:Y:S08]  /*63d0*/  HMMA.16816.F32 R8, R188.reuse, R180, R8 ;  /* 0x000000b4bc08723c */ /* 0x060ff00000001808 */
[-C--:B------:R-:W-:Y:S08]  /*63e0*/  HMMA.16816.F32 R12, R188, R182.reuse, R12 ;  /* 0x000000b6bc0c723c */ /* 0x080ff0000000180c */
[C---:B------:R-:W-:Y:S01]  /*63f0*/  HMMA.16816.F32 R16, R108.reuse, R182, R16 ;  /* 0x000000b66c10723c */ /* 0x040fe20000001810 */
[----:B------:R-:W4:Y:S07]  /*6400*/  LDSM.16.M88.4 R180, [R221] ;  /* 0x00000000ddb4783b */ /* 0x000f2e0000000200 */
[-C--:B------:R-:W-:Y:S08]  /*6410*/  HMMA.16816.F32 R20, R108, R200.reuse, R20 ;  /* 0x000000c86c14723c */ /* 0x080ff00000001814 */
[C---:B------:R-:W-:Y:S08]  /*6420*/  HMMA.16816.F32 R24, R188.reuse, R200, R24 ;  /* 0x000000c8bc18723c */ /* 0x040ff00000001818 */
[-C--:B------:R-:W-:Y:S08]  /*6430*/  HMMA.16816.F32 R28, R188, R202.reuse, R28 ;  /* 0x000000cabc1c723c */ /* 0x080ff0000000181c */
[C---:B------:R-:W-:Y:S01]  /*6440*/  HMMA.16816.F32 R32, R108.reuse, R202, R32 ;  /* 0x000000ca6c20723c */ /* 0x040fe20000001820 */
[----:B------:R-:W5:Y:S07]  /*6450*/  LDSM.16.M88.4 R200, [R219] ;  /* 0x00000000dbc8783b */ /* 0x000f6e0000000200 */
[-C--:B------:R-:W-:Y:S08]  /*6460*/  HMMA.16816.F32 R36, R108, R204.reuse, R36 ;  /* 0x000000cc6c24723c */ /* 0x080ff00000001824 */
[C---:B------:R-:W-:Y:S08]  /*6470*/  HMMA.16816.F32 R40, R188.reuse, R204, R40 ;  /* 0x000000ccbc28723c */ /* 0x040ff00000001828 */
[-C--:B------:R-:W-:Y:S08]  /*6480*/  HMMA.16816.F32 R44, R188, R206.reuse, R44 ;  /* 0x000000cebc2c723c */ /* 0x080ff0000000182c */
[C---:B------:R-:W-:Y:S01]  /*6490*/  HMMA.16816.F32 R48, R108.reuse, R206, R48 ;  /* 0x000000ce6c30723c */ /* 0x040fe20000001830 */
[----:B------:R-:W2:Y:S07]  /*64a0*/  LDSM.16.M88.4 R204, [R218] ;  /* 0x00000000dacc783b */ /* 0x000eae0000000200 */
[-C--:B-1----:R-:W-:Y:S08]  /*64b0*/  HMMA.16816.F32 R52, R108, R192.reuse, R52 ;  /* 0x000000c06c34723c */ /* 0x082ff00000001834 */
[C---:B------:R-:W-:Y:S08]  /*64c0*/  HMMA.16816.F32 R56, R188.reuse, R192, R56 ;  /* 0x000000c0bc38723c */ /* 0x040ff00000001838 */
[-C--:B------:R-:W-:Y:S01]  /*64d0*/  HMMA.16816.F32 R60, R188, R194.reuse, R60 ;  /* 0x000000c2bc3c723c */ /* 0x080fe2000000183c */
[----:B------:R-:W-:Y:S07]  /*64e0*/  LDSM.16.M88.4 R188, [R211+0xb100] ;  /* 0x00b10000d3bc783b */ /* 0x000fee0000000200 */
[----:B------:R-:W-:Y:S01]  /*64f0*/  HMMA.16816.F32 R64, R108, R194, R64 ;  /* 0x000000c26c40723c */ /* 0x000fe20000001840 */
[----:B------:R-:W-:Y:S07]  /*6500*/  LDSM.16.M88.4 R108, [R211+0xa100] ;  /* 0x00a10000d36c783b */ /* 0x000fee0000000200 */
[-C--:B----4-:R-:W-:Y:S01]  /*6510*/  HMMA.16816.F32 R4, R176, R180.reuse, R4 ;  /* 0x000000b4b004723c */ /* 0x090fe20000001804 */
[----:B------:R-:W-:Y:S07]  /*6520*/  LDSM.16.M88.4 R192, [R208+0x5500] ;  /* 0x00550000d0c0783b */ /* 0x000fee0000000200 */
        /* <DEDUP_REMOVED lines=9> */
[-C--:B-----5:R-:W-:Y:S08]  /*65c0*/  HMMA.16816.F32 R36, R176, R200.reuse, R36 ;  /* 0x000000c8b024723c */ /* 0x0a0ff00000001824 */
[C---:B------:R-:W-:Y:S08]  /*65d0*/  HMMA.16816.F32 R40, R184.reuse, R200, R40 ;  /* 0x000000c8b828723c */ /* 0x040ff00000001828 */
[-C--:B------:R-:W-:Y:S08]  /*65e0*/  HMMA.16816.F32 R44, R184, R202.reuse, R44 ;  /* 0x000000cab82c723c */ /* 0x080ff0000000182c */
[C---:B------:R-:W-:Y:S01]  /*65f0*/  HMMA.16816.F32 R48, R176.reuse, R202, R48 ;  /* 0x000000cab030723c */ /* 0x040fe20000001830 */
[----:B------:R-:W-:Y:S07]  /*6600*/  LDSM.16.M88.4 R200, [R217] ;  /* 0x00000000d9c8783b */ /* 0x000fee0000000200 */
[-C--:B--2---:R-:W-:Y:S08]  /*6610*/  HMMA.16816.F32 R52, R176, R204.reuse, R52 ;  /* 0x000000ccb034723c */ /* 0x084ff00000001834 */
[C---:B------:R-:W-:Y:S07]  /*6620*/  HMMA.16816.F32 R56, R184.reuse, R204, R56 ;  /* 0x000000ccb838723c */ /* 0x040fee0000001838 */
[----:B------:R-:W-:Y:S01]  /*6630*/  IADD3 R204, R225, -0x1, RZ ;  /* 0xffffffffe1cc7810 */ /* 0x000fe20007ffe0ff */
[-C--:B------:R-:W-:Y:S01]  /*6640*/  HMMA.16816.F32 R60, R184, R206.reuse, R60 ;  /* 0x000000ceb83c723c */ /* 0x080fe2000000183c */
[----:B------:R-:W2:Y:S03]  /*6650*/  LDSM.16.M88.4 R184, [R208+0x5900] ;  /* 0x00590000d0b8783b */ /* 0x000ea60000000200 */
[----:B------:R-:W-:Y:S04]  /*6660*/  @P3 SHF.R.S32.HI R0, RZ, 0x1f, R204 ;  /* 0x0000001fff003819 */ /* 0x000fe800000114cc */
[----:B------:R-:W-:Y:S01]  /*6670*/  HMMA.16816.F32 R64, R176, R206, R64 ;  /* 0x000000ceb040723c */ /* 0x000fe20000001840 */
[----:B------:R-:W4:Y:S03]  /*6680*/  LDSM.16.M88.4 R176, [R212+0xa100] ;  /* 0x00a10000d4b0783b */ /* 0x000f260000000200 */
[----:B------:R-:W-:Y:S04]  /*6690*/  @P3 IMAD R0, R0, c[0x0][0x1e0], RZ ;  /* 0x0000780000003a24 */ /* 0x000fe800078e02ff */
[-C--:B-1----:R-:W-:Y:S05]  /*66a0*/  HMMA.16816.F32 R4, R108, R180.reuse, R4 ;  /* 0x000000b46c04723c */ /* 0x082fea0000001804 */
[----:B------:R-:W-:Y:S03]  /*66b0*/  @P3 IMAD R0, R204, c[0x0][0x1e4], R0 ;  /* 0x00007900cc003a24 */ /* 0x000fe600078e0200 */
[C---:B------:R-:W-:Y:S08]  /*66c0*/  HMMA.16816.F32 R8, R188.reuse, R180, R8 ;  /* 0x000000b4bc08723c */ /* 0x040ff00000001808 */
[-C--:B------:R-:W-:Y:S08]  /*66d0*/  HMMA.16816.F32 R12, R188, R182.reuse, R12 ;  /* 0x000000b6bc0c723c */ /* 0x080ff0000000180c */
[C---:B------:R-:W-:Y:S01]  /*66e0*/  HMMA.16816.F32 R16, R108.reuse, R182, R16 ;  /* 0x000000b66c10723c */ /* 0x040fe20000001810 */
[----:B------:R-:W1:Y:S07]  /*66f0*/  LDSM.16.M88.4 R180, [R212+0xb100] ;  /* 0x00b10000d4b4783b */ /* 0x000e6e0000000200 */
[-C--:B------:R-:W-:Y:S08]  /*6700*/  HMMA.16816.F32 R20, R108, R192.reuse, R20 ;  /* 0x000000c06c14723c */ /* 0x080ff00000001814 */
        /* <DEDUP_REMOVED lines=11> */
[-C--:B----4-:R-:W-:Y:S08]  /*67c0*/  HMMA.16816.F32 R4, R176, R200.reuse, R4 ;  /* 0x000000c8b004723c */ /* 0x090ff00000001804 */
[C---:B-1----:R-:W-:Y:S08]  /*67d0*/  HMMA.16816.F32 R8, R180.reuse, R200, R8 ;  /* 0x000000c8b408723c */ /* 0x042ff00000001808 */
        /* <DEDUP_REMOVED lines=20> */
[----:B------:R5:W-:Y:S01]  /*6920*/  MUFU.TANH R228, R7 ;  /* 0x0000000700e47308 */ /* 0x000be20000002400 */
[----:B------:R-:W-:Y:S09]  /*6930*/  FMUL.FTZ R17, R17, c[0x0][0x320] ;  /* 0x0000c80011117a20 */ /* 0x000ff20000410000 */
[----:B------:R-:W1:Y:S10]  /*6940*/  MUFU.TANH R207, R8 ;  /* 0x0000000800cf7308 */ /* 0x000e740000002400 */
[----:B------:R-:W1:Y:S01]  /*6950*/  MUFU.TANH R206, R9 ;  /* 0x0000000900ce7308 */ /* 0x000e620000002400 */
[----:B-----5:R-:W5:Y:S09]  /*6960*/  LDSM.16.M88.4 R4, [R216] ;  /* 0x00000000d804783b */ /* 0x020f720000000200 */
[----:B------:R-:W1:Y:S10]  /*6970*/  MUFU.TANH R205, R10 ;  /* 0x0000000a00cd7308 */ /* 0x000e740000002400 */
[----:B------:R1:W1:Y:S10]  /*6980*/  MUFU.TANH R201, R11 ;  /* 0x0000000b00c97308 */ /* 0x0002740000002400 */
[----:B------:R-:W-:Y:S10]  /*6990*/  MUFU.TANH R109, R13 ;  /* 0x0000000d006d7308 */ /* 0x000ff40000002400 */
[----:B------:R-:W-:Y:S01]  /*69a0*/  MUFU.TANH R108, R14 ;  /* 0x0000000e006c7308 */ /* 0x000fe20000002400 */
[-C--:B-----5:R-:W-:Y:S01]  /*69b0*/  HMMA.16816.F32 R20, R176, R4.reuse, R20 ;  /* 0x00000004b014723c */ /* 0x0a0fe20000001814 */
[----:B-1----:R-:W1:Y:S08]  /*69c0*/  LDSM.16.M88.4 R8, [R215] ;  /* 0x00000000d708783b */ /* 0x002e700000000200 */
[----:B------:R-:W-:Y:S01]  /*69d0*/  MUFU.TANH R184, R15 ;  /* 0x0000000f00b87308 */ /* 0x000fe20000002400 */
[C---:B------:R-:W-:Y:S09]  /*69e0*/  HMMA.16816.F32 R24, R180.reuse, R4, R24 ;  /* 0x00000004b418723c */ /* 0x040ff20000001818 */
[----:B------:R-:W-:Y:S01]  /*69f0*/  MUFU.TANH R199, R16 ;  /* 0x0000001000c77308 */ /* 0x000fe20000002400 */
[-C--:B------:R-:W-:Y:S04]  /*6a00*/  HMMA.16816.F32 R28, R180, R6.reuse, R28 ;  /* 0x00000006b41c723c */ /* 0x080fe8000000181c */
[----:B------:R-:W-:Y:S04]  /*6a10*/  FMUL.FTZ R21, R21, c[0x0][0x320] ;  /* 0x0000c80015157a20 */ /* 0x000fe80000410000 */
[C---:B------:R-:W-:Y:S01]  /*6a20*/  HMMA.16816.F32 R32, R176.reuse, R6, R32 ;  /* 0x00000006b020723c */ /* 0x040fe20000001820 */
[----:B------:R-:W5:Y:S03]  /*6a30*/  MUFU.TANH R110, R12 ;  /* 0x0000000c006e7308 */ /* 0x000f660000002400 */
[----:B------:R-:W-:Y:S02]  /*6a40*/  FMUL.FTZ R20, R20, c[0x0][0x320] ;  /* 0x0000c80014147a20 */ /* 0x000fe40000410000 */
[----:B------:R-:W-:Y:S02]  /*6a50*/  FMUL.FTZ R22, R22, c[0x0][0x320] ;  /* 0x0000c80016167a20 */ /* 0x000fe40000410000 */
[----:B------:R-:W-:Y:S03]  /*6a60*/  @P3 IMAD.WIDE.U32 R6, R204, c[0x0][0x1e0], RZ ;  /* 0x00007800cc063a25 */ /* 0x000fe600078e00ff */
[----:B------:R-:W-:Y:S01]  /*6a70*/  MUFU.TANH R198, R17 ;  /* 0x0000001100c67308 */ /* 0x000fe20000002400 */
[----:B------:R-:W-:Y:S01]  /*6a80*/  @P3 IMAD.IADD R0, R7, 0x1, R0 ;  /* 0x0000000107003824 */ /* 0x000fe200078e0200 */
[C---:B------:R-:W-:Y:S01]  /*6a90*/  @P3 SHF.L.U32 R3, R6.reuse, 0x6, RZ ;  /* 0x0000000606033819 */ /* 0x040fe200000006ff */
[----:B------:R-:W2:Y:S01]  /*6aa0*/  LDL R7, [R1+0x74] ;  /* 0x0000740001077983 */ /* 0x000ea20000100800 */
[----:B------:R-:W-:Y:S01]  /*6ab0*/  FMUL.FTZ R23, R23, c[0x0][0x320] ;  /* 0x0000c80017177a20 */ /* 0x000fe20000410000 */
[-C--:B-1----:R-:W-:Y:S03]  /*6ac0*/  HMMA.16816.F32 R36, R176, R8.reuse, R36 ;  /* 0x00000008b024723c */ /* 0x082fe60000001824 */
[----:B------:R-:W-:Y:S01]  /*6ad0*/  @P3 SHF.L.U64.HI R2, R6, 0x6, R0 ;  /* 0x0000000606023819 */ /* 0x000fe20000010200 */
[----:B------:R-:W-:Y:S01]  /*6ae0*/  FMUL.FTZ R30, R30, c[0x0][0x320] ;  /* 0x0000c8001e1e7a20 */ /* 0x000fe20000410000 */
[----:B------:R-:W-:Y:S01]  /*6af0*/  MUFU.TANH R17, R19 ;  /* 0x0000001300117308 */ /* 0x000fe20000002400 */
[----:B------:R1:W2:Y:S01]  /*6b00*/  LDL R0, [R1+0x6c] ;  /* 0x00006c0001007983 */ /* 0x0002a20000100800 */
[----:B------:R-:W-:Y:S01]  /*6b10*/  @P3 IADD3 R4, P0, R3, R240, RZ ;  /* 0x000000f003043210 */ /* 0x000fe20007f1e0ff */
[----:B------:R-:W-:Y:S01]  /*6b20*/  FMUL.FTZ R34, R34, c[0x0][0x320] ;  /* 0x0000c80022227a20 */ /* 0x000fe20000410000 */
[C---:B------:R-:W-:Y:S04]  /*6b30*/  HMMA.16816.F32 R40, R180.reuse, R8, R40 ;  /* 0x00000008b428723c */ /* 0x040fe80000001828 */
[----:B------:R-:W-:Y:S01]  /*6b40*/  FMUL.FTZ R35, R35, c[0x0][0x320] ;  /* 0x0000c80023237a20 */ /* 0x000fe20000410000 */
[----:B------:R-:W-:Y:S01]  /*6b50*/  @P3 IADD3.X R6, R2, R235, RZ, P0, !PT ;  /* 0x000000eb02063210 */ /* 0x000fe200007fe4ff */
[----:B------:R1:W-:Y:S01]  /*6b60*/  MUFU.TANH R187, R34 ;  /* 0x0000002200bb7308 */ /* 0x0003e20000002400 */
[----:B------:R-:W-:Y:S01]  /*6b70*/  FMUL.FTZ R32, R32, c[0x0][0x320] ;  /* 0x0000c80020207a20 */ /* 0x000fe20000410000 */
[----:B------:R-:W-:Y:S01]  /*6b80*/  @P3 IADD3 R5, P0, R3, R232, RZ ;  /* 0x000000e803053210 */ /* 0x000fe20007f1e0ff */
[----:B------:R-:W-:Y:S01]  /*6b90*/  FMUL.FTZ R33, R33, c[0x0][0x320] ;  /* 0x0000c80021217a20 */ /* 0x000fe20000410000 */
[-C--:B------:R-:W-:Y:S03]  /*6ba0*/  HMMA.16816.F32 R44, R180, R10.reuse, R44 ;  /* 0x0000000ab42c723c */ /* 0x080fe6000000182c */
[----:B------:R-:W-:Y:S02]  /*6bb0*/  FMUL.FTZ R31, R31, c[0x0][0x320] ;  /* 0x0000c8001f1f7a20 */ /* 0x000fe40000410000 */
[----:B------:R-:W-:Y:S01]  /*6bc0*/  FMUL.FTZ R36, R36, c[0x0][0x320] ;  /* 0x0000c80024247a20 */ /* 0x000fe20000410000 */
[----:B------:R-:W2:Y:S01]  /*6bd0*/  MUFU.TANH R111, R18 ;  /* 0x00000012006f7308 */ /* 0x000ea20000002400 */
[----:B------:R-:W-:Y:S01]  /*6be0*/  FMUL.FTZ R28, R28, c[0x0][0x320] ;  /* 0x0000c8001c1c7a20 */ /* 0x000fe20000410000 */
[C---:B------:R-:W-:Y:S04]  /*6bf0*/  HMMA.16816.F32 R48, R176.reuse, R10, R48 ;  /* 0x0000000ab030723c */ /* 0x040fe80000001830 */
[----:B------:R-:W-:Y:S02]  /*6c00*/  FMUL.FTZ R39, R39, c[0x0][0x320] ;  /* 0x0000c80027277a20 */ /* 0x000fe40000410000 */
[----:B------:R-:W-:Y:S02]  /*6c10*/  FMUL.FTZ R29, R29, c[0x0][0x320] ;  /* 0x0000c8001d1d7a20 */ /* 0x000fe40000410000 */
[----:B------:R3:W-:Y:S01]  /*6c20*/  MUFU.TANH R188, R35 ;  /* 0x0000002300bc7308 */ /* 0x0007e20000002400 */
[----:B------:R-:W-:Y:S03]  /*6c30*/  FMUL.FTZ R40, R40, c[0x0][0x320] ;  /* 0x0000c80028287a20 */ /* 0x000fe60000410000 */
[----:B-1----:R-:W-:Y:S01]  /*6c40*/  @P3 LEA R34, P1, R4, c[0x0][0x1c8], 0x1 ;  /* 0x0000720004223a11 */ /* 0x002fe200078208ff */
        /* <DEDUP_REMOVED lines=12> */
[----:B---3--:R-:W-:Y:S01]  /*6d10*/  @P3 LEA.HI.X R35, R4, c[0x0][0x1cc], R6, 0x1, P1 ;  /* 0x0000730004233a11 */ /* 0x008fe200008f0c06 */
[----:B------:R-:W-:Y:S01]  /*6d20*/  @P3 IMAD.X R6, R2, 0x1, R231, P0 ;  /* 0x0000000102063824 */ /* 0x000fe200000e06e7 */
[----:B------:R-:W-:Y:S01]  /*6d30*/  @P3 IADD3 R4, P0, R3, R252, RZ ;  /* 0x000000fc03043210 */ /* 0x000fe20007f1e0ff */
        /* <DEDUP_REMOVED lines=9> */
[C---:B-1----:R-:W-:Y:S09]  /*6dd0*/  @P3 LEA R32, P1, R5.reuse, c[0x0][0x1c8], 0x1 ;  /* 0x0000720005203a11 */ /* 0x042ff200078208ff */
[----:B------:R-:W1:Y:S10]  /*6de0*/  MUFU.TANH R103, R20 ;  /* 0x0000001400677308 */ /* 0x000e740000002400 */
[----:B------:R1:W-:Y:S01]  /*6df0*/  MUFU.TANH R195, R30 ;  /* 0x0000001e00c37308 */ /* 0x0003e20000002400 */
[----:B---3--:R-:W-:Y:S01]  /*6e00*/  @P3 LEA.HI.X R33, R5, c[0x0][0x1cc], R6, 0x1, P1 ;  /* 0x0000730005213a11 */ /* 0x008fe200008f0c06 */
[----:B------:R-:W-:Y:S01]  /*6e10*/  @P3 IMAD.X R5, R2, 0x1, R251, P0 ;  /* 0x0000000102053824 */ /* 0x000fe200000e06fb */
[----:B------:R-:W-:Y:S02]  /*6e20*/  @P3 IADD3 R9, P0, R238, R3, RZ ;  /* 0x00000003ee093210 */ /* 0x000fe40007f1e0ff */
[----:B------:R-:W-:Y:S05]  /*6e30*/  MOV R238, 0x5 ;  /* 0x0000000500ee7802 */ /* 0x000fea0000000f00 */
[----:B------:R-:W-:Y:S10]  /*6e40*/  MUFU.TANH R189, R25 ;  /* 0x0000001900bd7308 */ /* 0x000ff40000002400 */
[----:B------:R3:W-:Y:S01]  /*6e50*/  MUFU.TANH R196, R31 ;  /* 0x0000001f00c47308 */ /* 0x0007e20000002400 */
[C---:B-1----:R-:W-:Y:S09]  /*6e60*/  @P3 LEA R30, P1, R4.reuse, c[0x0][0x1c8], 0x1 ;  /* 0x00007200041e3a11 */ /* 0x042ff200078208ff */
[----:B------:R-:W1:Y:S10]  /*6e70*/  MUFU.TANH R105, R22 ;  /* 0x0000001600697308 */ /* 0x000e740000002400 */
[----:B------:R1:W-:Y:S01]  /*6e80*/  MUFU.TANH R193, R28 ;  /* 0x0000001c00c17308 */ /* 0x0003e20000002400 */
[----:B---3--:R-:W-:Y:S02]  /*6e90*/  @P3 LEA.HI.X R31, R4, c[0x0][0x1cc], R5, 0x1, P1 ;  /* 0x00007300041f3a11 */ /* 0x008fe400008f0c05 */
[----:B------:R-:W-:Y:S07]  /*6ea0*/  @P3 IADD3 R3, P1, R9, R240, RZ ;  /* 0x000000f009033210 */ /* 0x000fee0007f3e0ff */
[----:B------:R-:W-:Y:S10]  /*6eb0*/  MUFU.TANH R191, R27 ;  /* 0x0000001b00bf7308 */ /* 0x000ff40000002400 */
[----:B------:R3:W-:Y:S10]  /*6ec0*/  MUFU.TANH R194, R29 ;  /* 0x0000001d00c27308 */ /* 0x0007f40000002400 */
[----:B------:R1:W1:Y:S10]  /*6ed0*/  MUFU.TANH R104, R23 ;  /* 0x0000001700687308 */ /* 0x0002740000002400 */
[----:B------:R1:W-:Y:S10]  /*6ee0*/  MUFU.TANH R192, R26 ;  /* 0x0000001a00c07308 */ /* 0x0003f40000002400 */
[----:B------:R1:W1:Y:S10]  /*6ef0*/  MUFU.TANH R190, R24 ;  /* 0x0000001800be7308 */ /* 0x0002740000002400 */
[----:B------:R-:W-:Y:S10]  /*6f00*/  MUFU.TANH R203, R39 ;  /* 0x0000002700cb7308 */ /* 0x000ff40000002400 */
[----:B------:R-:W-:Y:S10]  /*6f10*/  MUFU.TANH R39, R40 ;  /* 0x0000002800277308 */ /* 0x000ff40000002400 */
[----:B------:R-:W-:Y:S10]  /*6f20*/  MUFU.TANH R247, R41 ;  /* 0x0000002900f77308 */ /* 0x000ff40000002400 */
[----:B------:R-:W-:Y:S10]  /*6f30*/  MUFU.TANH R242, R44 ;  /* 0x0000002c00f27308 */ /* 0x000ff40000002400 */
[----:B------:R-:W-:Y:S10]  /*6f40*/  MUFU.TANH R243, R45 ;  /* 0x0000002d00f37308 */ /* 0x000ff40000002400 */
[----:B------:R-:W1:Y:S10]  /*6f50*/  MUFU.TANH R200, R37 ;  /* 0x0000002500c87308 */ /* 0x000e740000002400 */
[----:B------:R1:W1:Y:S10]  /*6f60*/  MUFU.TANH R202, R38 ;  /* 0x0000002600ca7308 */ /* 0x0002740000002400 */
[----:B------:R-:W1:Y:S10]  /*6f70*/  MUFU.TANH R48, R48 ;  /* 0x0000003000307308 */ /* 0x000e740000002400 */
[----:B------:R-:W1:Y:S10]  /*6f80*/  MUFU.TANH R49, R49 ;  /* 0x0000003100317308 */ /* 0x000e740000002400 */
[----:B------:R-:W-:Y:S10]  /*6f90*/  MUFU.TANH R42, R42 ;  /* 0x0000002a002a7308 */ /* 0x000ff40000002400 */
[----:B------:R-:W-:Y:S10]  /*6fa0*/  MUFU.TANH R43, R43 ;  /* 0x0000002b002b7308 */ /* 0x000ff40000002400 */
[----:B------:R-:W-:Y:S01]  /*6fb0*/  MUFU.TANH R50, R50 ;  /* 0x0000003200327308 */ /* 0x000fe20000002400 */
[----:B--2---:R-:W-:Y:S02]  /*6fc0*/  @P2 SHF.R.U32.HI R0, RZ, c[0x0][0x2cc], R237 ;  /* 0x0000b300ff002a19 */ /* 0x004fe400000116ed */
[----:B------:R-:W-:Y:S03]  /*6fd0*/  MOV R237, 0xffffffc0 ;  /* 0xffffffc000ed7802 */ /* 0x000fe60000000f00 */
[----:B------:R-:W2:Y:S02]  /*6fe0*/  SHFL.IDX PT, R15, R0, RZ, 0x1c1f ;  /* 0x001c1fff000f7589 */ /* 0x000ea400000e0000 */
[----:B------:R-:W-:Y:S02]  /*6ff0*/  IMAD R6, R225, R237, 0x1 ;  /* 0x00000001e1067424 */ /* 0x000fe400078e02ed */
[----:B------:R-:W-:Y:S01]  /*7000*/  MUFU.TANH R51, R51 ;  /* 0x0000003300337308 */ /* 0x000fe20000002400 */
[----:B------:R-:W-:Y:S03]  /*7010*/  IMAD.MOV.U32 R237, RZ, RZ, c[0x0][0x1e0] ;  /* 0x00007800ffed7624 */ /* 0x000fe600078e00ff */
[----:B------:R-:W2:Y:S02]  /*7020*/  SHFL.IDX PT, R16, R0, 0x1, 0x1c1f ;  /* 0x003c1f0000107f89 */ /* 0x000ea400000e0000 */
[----:B------:R-:W-:Y:S04]  /*7030*/  SHF.L.U64.HI R237, R237, R238, c[0x0][0x1e4] ;  /* 0x00007900eded7619 */ /* 0x000fe800000102ee */
[----:B------:R-:W-:Y:S01]  /*7040*/  MUFU.TANH R46, R46 ;  /* 0x0000002e002e7308 */ /* 0x000fe20000002400 */
[----:B------:R-:W-:Y:S01]  /*7050*/  @P3 IADD3.X R12, R237, R2, RZ, P0, !PT ;  /* 0x00000002ed0c3210 */ /* 0x000fe200007fe4ff */
[----:B------:R-:W2:Y:S01]  /*7060*/  SHFL.IDX PT, R14, R0, 0x2, 0x1c1f ;  /* 0x005c1f00000e7f89 */ /* 0x000ea200000e0000 */
[----:B------:R-:W-:Y:S02]  /*7070*/  IADD3 R2, R233, R6, -R236 ;  /* 0x00000006e9027210 */ /* 0x000fe40007ffe8ec */
[C---:B-1----:R-:W-:Y:S01]  /*7080*/  @P3 LEA R28, P0, R3.reuse, c[0x0][0x1c8], 0x1 ;  /* 0x00007200031c3a11 */ /* 0x042fe200078008ff */
[C---:B------:R-:W-:Y:S04]  /*7090*/  @P3 IMAD.X R8, R12.reuse, 0x1, R235, P1 ;  /* 0x000000010c083824 */ /* 0x040fe800008e06eb */
[----:B------:R-:W-:Y:S01]  /*70a0*/  MUFU.TANH R47, R47 ;  /* 0x0000002f002f7308 */ /* 0x000fe20000002400 */
[----:B------:R1:W2:Y:S01]  /*70b0*/  SHFL.IDX PT, R13, R0, 0x3, 0x1c1f ;  /* 0x007c1f00000d7f89 */ /* 0x0002a200000e0000 */
[----:B---3--:R-:W-:Y:S02]  /*70c0*/  @P3 LEA.HI.X R29, R3, c[0x0][0x1cc], R8, 0x1, P0 ;  /* 0x00007300031d3a11 */ /* 0x008fe400000f0c08 */
[----:B------:R-:W-:Y:S04]  /*70d0*/  @P3 IADD3 R10, P0, R9, R232, RZ ;  /* 0x000000e8090a3210 */ /* 0x000fe80007f1e0ff */
[----:B------:R-:W-:Y:S02]  /*70e0*/  @P3 IADD3.X R36, R12, R231, RZ, P0, !PT ;  /* 0x000000e70c243210 */ /* 0x000fe400007fe4ff */
[----:B-1----:R-:W-:Y:S02]  /*70f0*/  IADD3 R0, R2, -R7, RZ ;  /* 0x8000000702007210 */ /* 0x002fe40007ffe0ff */
[----:B------:R-:W1:Y:S01]  /*7100*/  LDSM.16.M88.4 R4, [R214] ;  /* 0x00000000d604783b */ /* 0x000e620000000200 */
[----:B------:R-:W-:Y:S04]  /*7110*/  DEPBAR.LE SB0, 0x0 ;  /* 0x000080000000791a */ /* 0x000fe80000000000 */
[C---:B--2---:R-:W-:Y:S01]  /*7120*/  IMAD.IADD R8, R0.reuse, 0x1, R15 ;  /* 0x0000000100087824 */ /* 0x044fe200078e020f */
[C---:B------:R-:W-:Y:S01]  /*7130*/  IADD3 R3, R0.reuse, R16, RZ ;  /* 0x0000001000037210 */ /* 0x040fe20007ffe0ff */
[C---:B------:R-:W-:Y:S01]  /*7140*/  IMAD.IADD R2, R0.reuse, 0x1, R14 ;  /* 0x0000000100027824 */ /* 0x040fe200078e020e */
[----:B------:R-:W-:Y:S01]  /*7150*/  BAR.SYNC.DEFER_BLOCKING 0x0 ;  /* 0x0000000000007b1d */ /* 0x000fe20000010000 */
[----:B------:R-:W-:Y:S01]  /*7160*/  IMAD.IADD R0, R0, 0x1, R13 ;  /* 0x0000000100007824 */ /* 0x000fe200078e020d */
[C---:B------:R-:W-:Y:S02]  /*7170*/  ISETP.GT.AND P1, PT, R8.reuse, RZ, PT ;  /* 0x000000ff0800720c */ /* 0x040fe40003f24270 */
[----:B------:R-:W-:Y:S02]  /*7180*/  ISETP.GT.AND P0, PT, R8, 0x1, PT ;  /* 0x000000010800780c */ /* 0x000fe40003f04270 */
[----:B------:R-:W-:Y:S02]  /*7190*/  FSEL R11, R230, -INF , P1 ;  /* 0xff800000e60b7808 */ /* 0x000fe40000800000 */
[----:B------:R-:W-:Y:S02]  /*71a0*/  ISETP.GT.AND P1, PT, R3, RZ, PT ;  /* 0x000000ff0300720c */ /* 0x000fe40003f24270 */
[----:B------:R-:W-:Y:S02]  /*71b0*/  FSEL R14, R229, -INF , P0 ;  /* 0xff800000e50e7808 */ /* 0x000fe40000000000 */
[----:B----4-:R-:W-:Y:S02]  /*71c0*/  FSEL R19, R227, -INF , P1 ;  /* 0xff800000e3137808 */ /* 0x010fe40000800000 */
[----:B------:R-:W-:Y:S02]  /*71d0*/  ISETP.GT.AND P1, PT, R2, RZ, PT ;  /* 0x000000ff0200720c */ /* 0x000fe40003f24270 */
[----:B------:R-:W-:Y:S02]  /*71e0*/  ISETP.GT.AND P0, PT, R3, 0x1, PT ;  /* 0x000000010300780c */ /* 0x000fe40003f04270 */
[----:B------:R-:W-:Y:S02]  /*71f0*/  FSEL R21, R207, -INF , P1 ;  /* 0xff800000cf157808 */ /* 0x000fe40000800000 */
[----:B------:R-:W-:Y:S02]  /*7200*/  FSEL R18, R228, -INF , P0 ;  /* 0xff800000e4127808 */ /* 0x000fe40000000000 */
[----:B------:R-:W-:Y:S02]  /*7210*/  ISETP.GT.AND P0, PT, R2, 0x1, PT ;  /* 0x000000010200780c */ /* 0x000fe40003f04270 */
[----:B------:R-:W-:Y:S01]  /*7220*/  ISETP.GT.AND P1, PT, R0, RZ, PT ;  /* 0x000000ff0000720c */ /* 0x000fe20003f24270 */
[----:B------:R-:W-:Y:S01]  /*7230*/  @!PT LDS RZ, [RZ] ;  /* 0x00000000fffff984 */ /* 0x000fe20000000800 */
[----:B------:R-:W-:Y:S01]  /*7240*/  @!PT LDS RZ, [RZ] ;  /* 0x00000000fffff984 */ /* 0x000fe20000000800 */
[----:B------:R-:W-:Y:S01]  /*7250*/  @!PT LDS RZ, [RZ] ;  /* 0x00000000fffff984 */ /* 0x000fe20000000800 */
[----:B------:R2:W-:Y:S01]  /*7260*/  @P3 LDGSTS.E.BYPASS.LTC128B.128 [R226+0x3100], [R34.64], !P6 ;  /* 0x0310000022e23fae */ /* 0x0005e2000f101d46 */
[----:B------:R-:W-:Y:S02]  /*7270*/  FSEL R20, R206, -INF , P0 ;  /* 0xff800000ce147808 */ /* 0x000fe40000000000 */
[----:B------:R-:W-:Y:S02]  /*7280*/  ISETP.GT.AND P0, PT, R0, 0x1, PT ;  /* 0x000000010000780c */ /* 0x000fe40003f04270 */
[----:B------:R-:W-:Y:S01]  /*7290*/  FSEL R25, R205, -INF , P1 ;  /* 0xff800000cd197808 */ /* 0x000fe20000800000 */
[-C--:B-1----:R-:W-:Y:S02]  /*72a0*/  HMMA.16816.F32 R52, R176, R4.reuse, R52 ;  /* 0x00000004b034723c */ /* 0x082fe40000001834 */
[----:B------:R1:W-:Y:S03]  /*72b0*/  @P3 LDGSTS.E.BYPASS.LTC128B.128 [R226+0x4100], [R32.64], !P5 ;  /* 0x0410000020e23fae */ /* 0x0003e6000e901d46 */
[----:B------:R-:W-:Y:S02]  /*72c0*/  ISETP.GT.AND P1, PT, R2, 0x8, PT ;  /* 0x000000080200780c */ /* 0x000fe40003f24270 */
[----:B------:R-:W-:Y:S01]  /*72d0*/  FSEL R27, R201, -INF , P0 ;  /* 0xff800000c91b7808 */ /* 0x000fe20000000000 */
[C---:B------:R-:W-:Y:S02]  /*72e0*/  HMMA.16816.F32 R56, R180.reuse, R4, R56 ;  /* 0x00000004b438723c */ /* 0x040fe40000001838 */
[----:B------:R3:W-:Y:S02]  /*72f0*/  @P3 LDGSTS.E.BYPASS.LTC128B.128 [R226+0x5100], [R30.64], !P4 ;  /* 0x051000001ee23fae */ /* 0x0007e4000e101d46 */
[----:B-----5:R-:W-:Y:S02]  /*7300*/  FSEL R22, R110, -INF , P1 ;  /* 0xff8000006e167808 */ /* 0x020fe40000800000 */
[----:B------:R-:W-:Y:S02]  /*7310*/  ISETP.GT.AND P0, PT, R2, 0x9, PT ;  /* 0x000000090200780c */ /* 0x000fe40003f04270 */
[----:B------:R-:W-:Y:S01]  /*7320*/  ISETP.GT.AND P1, PT, R0, 0x8, PT ;  /* 0x000000080000780c */ /* 0x000fe20003f24270 */
[-C--:B------:R-:W-:Y:S01]  /*7330*/  HMMA.16816.F32 R60, R180, R6.reuse, R60 ;  /* 0x00000006b43c723c */ /* 0x080fe2000000183c */
[----:B------:R4:W-:Y:S02]  /*7340*/  @P3 LDGSTS.E.BYPASS.LTC128B.128 [R226+0x3900], [R28.64], !P6 ;  /* 0x039000001ce23fae */ /* 0x0009e4000f101d46 */
[----:B------:R-:W-:Y:S02]  /*7350*/  FSEL R23, R109, -INF , P0 ;  /* 0xff8000006d177808 */ /* 0x000fe40000000000 */
[----:B------:R-:W-:Y:S02]  /*7360*/  FSEL R26, R108, -INF , P1 ;  /* 0xff8000006c1a7808 */ /* 0x000fe40000800000 */
[----:B------:R-:W-:Y:S01]  /*7370*/  ISETP.GT.AND P0, PT, R0, 0x9, PT ;  /* 0x000000090000780c */ /* 0x000fe20003f04270 */
[----:B------:R-:W-:Y:S04]  /*7380*/  HMMA.16816.F32 R64, R176, R6, R64 ;  /* 0x00000006b040723c */ /* 0x000fe80000001840 */
[----:B------:R-:W-:Y:S01]  /*7390*/  ISETP.GT.AND P1, PT, R8, 0x8, PT ;  /* 0x000000080800780c */ /* 0x000fe20003f24270 */
[----:B------:R-:W-:Y:S01]  /*73a0*/  FMUL.FTZ R5, R53, c[0x0][0x320] ;  /* 0x0000c80035057a20 */ /* 0x000fe20000410000 */
[----:B------:R-:W-:Y:S01]  /*73b0*/  FSEL R24, R184, -INF , P0 ;  /* 0xff800000b8187808 */ /* 0x000fe20000000000 */
[----:B------:R-:W-:Y:S01]  /*73c0*/  FMUL.FTZ R52, R52, c[0x0][0x320] ;  /* 0x0000c80034347a20 */ /* 0x000fe20000410000 */
[----:B------:R-:W-:Y:S01]  /*73d0*/  FSEL R13, R199, -INF , P1 ;  /* 0xff800000c70d7808 */ /* 0x000fe20000800000 */
[----:B------:R-:W-:Y:S01]  /*73e0*/  FMUL.FTZ R38, R54, c[0x0][0x320] ;  /* 0x0000c80036267a20 */ /* 0x000fe20000410000 */
[----:B------:R-:W-:Y:S01]  /*73f0*/  ISETP.GT.AND P1, PT, R3, 0x8, PT ;  /* 0x000000080300780c */ /* 0x000fe20003f24270 */
[----:B------:R-:W-:Y:S01]  /*7400*/  MUFU.TANH R5, R5 ;  /* 0x0000000500057308 */ /* 0x000fe20000002400 */
[----:B------:R-:W-:Y:S01]  /*7410*/  ISETP.GT.AND P0, PT, R8, 0x9, PT ;  /* 0x000000090800780c */ /* 0x000fe20003f04270 */
[----:B------:R-:W-:Y:S01]  /*7420*/  FMUL.FTZ R37, R55, c[0x0][0x320] ;  /* 0x0000c80037257a20 */ /* 0x000fe20000410000 */
[----:B------:R-:W-:Y:S01]  /*7430*/  FSEL R16, R111, -INF , P1 ;  /* 0xff8000006f107808 */ /* 0x000fe20000800000 */
[----:B------:R-:W-:Y:S01]  /*7440*/  FMUL.FTZ R59, R59, c[0x0][0x320] ;  /* 0x0000c8003b3b7a20 */ /* 0x000fe20000410000 */
[----:B------:R-:W-:Y:S01]  /*7450*/  FSEL R15, R198, -INF , P0 ;  /* 0xff800000c60f7808 */ /* 0x000fe20000000000 */
[----:B------:R-:W-:Y:S01]  /*7460*/  FMUL.FTZ R56, R56, c[0x0][0x320] ;  /* 0x0000c80038387a20 */ /* 0x000fe20000410000 */
[----:B------:R-:W-:Y:S01]  /*7470*/  ISETP.GT.AND P0, PT, R3, 0x9, PT ;  /* 0x000000090300780c */ /* 0x000fe20003f04270 */
[----:B------:R-:W-:Y:S01]  /*7480*/  FMUL.FTZ R63, R63, c[0x0][0x320] ;  /* 0x0000c8003f3f7a20 */ /* 0x000fe20000410000 */
[----:B------:R-:W-:Y:S01]  /*7490*/  ISETP.GT.AND P1, PT, R8, 0x10, PT ;  /* 0x000000100800780c */ /* 0x000fe20003f24270 */
[----:B------:R-:W5:Y:S01]  /*74a0*/  MUFU.TANH R52, R52 ;  /* 0x0000003400347308 */ /* 0x000f620000002400 */
[----:B------:R-:W-:Y:S01]  /*74b0*/  FSEL R17, R17, -INF , P0 ;  /* 0xff80000011117808 */ /* 0x000fe20000000000 */
[----:B------:R-:W-:Y:S01]  /*74c0*/  FMUL.FTZ R57, R57, c[0x0][0x320] ;  /* 0x0000c80039397a20 */ /* 0x000fe20000410000 */
[----:B------:R-:W-:Y:S01]  /*74d0*/  FSEL R40, R103, -INF , P1 ;  /* 0xff80000067287808 */ /* 0x000fe20000800000 */
[----:B------:R-:W-:Y:S01]  /*74e0*/  FMUL.FTZ R64, R64, c[0x0][0x320] ;  /* 0x0000c80040407a20 */ /* 0x000fe20000410000 */
[----:B------:R-:W-:Y:S01]  /*74f0*/  ISETP.GT.AND P1, PT, R3, 0x10, PT ;  /* 0x000000100300780c */ /* 0x000fe20003f24270 */
[----:B------:R-:W-:Y:S01]  /*7500*/  FMUL.FTZ R65, R65, c[0x0][0x320] ;  /* 0x0000c80041417a20 */ /* 0x000fe20000410000 */
[----:B------:R-:W-:Y:S01]  /*7510*/  ISETP.GT.AND P0, PT, R8, 0x11, PT ;  /* 0x000000110800780c */ /* 0x000fe20003f04270 */
[----:B------:R-:W-:Y:S01]  /*7520*/  FMUL.FTZ R7, R67, c[0x0][0x320] ;  /* 0x0000c80043077a20 */ /* 0x000fe20000410000 */
[----:B------:R-:W-:Y:S01]  /*7530*/  FSEL R44, R105, -INF , P1 ;  /* 0xff800000692c7808 */ /* 0x000fe20000800000 */
[----:B------:R-:W-:Y:S01]  /*7540*/  MUFU.TANH R108, R63 ;  /* 0x0000003f006c7308 */ /* 0x000fe20000002400 */
[----:B------:R-:W-:Y:S01]  /*7550*/  FSEL R41, R102, -INF , P0 ;  /* 0xff80000066297808 */ /* 0x000fe20000000000 */
[----:B------:R-:W-:Y:S01]  /*7560*/  FMUL.FTZ R61, R61, c[0x0][0x320] ;  /* 0x0000c8003d3d7a20 */ /* 0x000fe20000410000 */
[----:B------:R-:W-:Y:S01]  /*7570*/  ISETP.GT.AND P0, PT, R3, 0x11, PT ;  /* 0x000000110300780c */ /* 0x000fe20003f04270 */
[----:B------:R-:W-:Y:S01]  /*7580*/  FMUL.FTZ R60, R60, c[0x0][0x320] ;  /* 0x0000c8003c3c7a20 */ /* 0x000fe20000410000 */
[----:B------:R-:W-:Y:S01]  /*7590*/  ISETP.GT.AND P1, PT, R2, 0x10, PT ;  /* 0x000000100200780c */ /* 0x000fe20003f24270 */
[----:B------:R-:W-:Y:S01]  /*75a0*/  FMUL.FTZ R58, R58, c[0x0][0x320] ;  /* 0x0000c8003a3a7a20 */ /* 0x000fe20000410000 */
[----:B------:R-:W-:Y:S01]  /*75b0*/  FSEL R45, R104, -INF , P0 ;  /* 0xff800000682d7808 */ /* 0x000fe20000000000 */
[----:B------:R-:W-:Y:S01]  /*75c0*/  FMUL.FTZ R62, R62, c[0x0][0x320] ;  /* 0x0000c8003e3e7a20 */ /* 0x000fe20000410000 */
[----:B------:R-:W-:Y:S01]  /*75d0*/  FSEL R190, R190, -INF , P1 ;  /* 0xff800000bebe7808 */ /* 0x000fe20000800000 */
[----:B------:R-:W-:Y:S01]  /*75e0*/  MUFU.TANH R64, R64 ;  /* 0x0000004000407308 */ /* 0x000fe20000002400 */
[----:B------:R-:W-:Y:S02]  /*75f0*/  ISETP.GT.AND P1, PT, R0, 0x10, PT ;  /* 0x000000100000780c */ /* 0x000fe40003f24270 */
[----:B------:R-:W-:Y:S02]  /*7600*/  ISETP.GT.AND P0, PT, R2, 0x11, PT ;  /* 0x000000110200780c */ /* 0x000fe40003f04270 */
[----:B------:R-:W-:Y:S02]  /*7610*/  FMNMX.FTZ R105, R11, R100, !PT ;  /* 0x000000640b697209 */ /* 0x000fe40007810000 */
[----:B------:R-:W-:Y:S02]  /*7620*/  FSEL R192, R192, -INF , P1 ;  /* 0xff800000c0c07808 */ /* 0x000fe40000800000 */
[----:B------:R-:W-:Y:S01]  /*7630*/  FSEL R189, R189, -INF , P0 ;  /* 0xff800000bdbd7808 */ /* 0x000fe20000000000 */
[----:B------:R-:W-:Y:S01]  /*7640*/  MUFU.TANH R7, R7 ;  /* 0x0000000700077308 */ /* 0x000fe20000002400 */
[----:B------:R-:W-:Y:S02]  /*7650*/  ISETP.GT.AND P1, PT, R2, 0x18, PT ;  /* 0x000000180200780c */ /* 0x000fe40003f24270 */
[----:B------:R-:W-:Y:S02]  /*7660*/  ISETP.GT.AND P0, PT, R0, 0x11, PT ;  /* 0x000000110000780c */ /* 0x000fe40003f04270 */
[----:B------:R-:W-:Y:S02]  /*7670*/  FMNMX.FTZ R105, R14, R105, !PT ;  /* 0x000000690e697209 */ /* 0x000fe40007810000 */
[----:B------:R-:W-:Y:S02]  /*7680*/  FSEL R191, R191, -INF , P0 ;  /* 0xff800000bfbf7808 */ /* 0x000fe40000000000 */
[----:B------:R-:W-:Y:S01]  /*7690*/  ISETP.GT.AND P0, PT, R2, 0x19, PT ;  /* 0x000000190200780c */ /* 0x000fe20003f04270 */
[----:B------:R-:W1:Y:S01]  /*76a0*/  MUFU.TANH R65, R65 ;  /* 0x0000004100417308 */ /* 0x000e620000002400 */
[----:B------:R-:W-:Y:S02]  /*76b0*/  FSEL R193, R193, -INF , P1 ;  /* 0xff800000c1c17808 */ /* 0x000fe40000800000 */
        /* <DEDUP_REMOVED lines=14> */
[----:B------:R-:W-:Y:S02]  /*77a0*/  FMNMX.FTZ R105, R40, R105, !PT ;  /* 0x0000006928697209 */ /* 0x000fe40007810000 */
[----:B------:R-:W-:Y:S01]  /*77b0*/  FSEL R186, R186, -INF , P0 ;  /* 0xff800000baba7808 */ /* 0x000fe20000000000 */
[----:B------:R-:W-:Y:S01]  /*77c0*/  MUFU.TANH R56, R56 ;  /* 0x0000003800387308 */ /* 0x000fe20000002400 */
[----:B------:R-:W-:Y:S02]  /*77d0*/  ISETP.GT.AND P0, PT, R3, 0x19, PT ;  /* 0x000000190300780c */ /* 0x000fe40003f04270 */
[----:B------:R-:W-:Y:S02]  /*77e0*/  FSEL R187, R187, -INF , P1 ;  /* 0xff800000bbbb7808 */ /* 0x000fe40000800000 */
[----:B------:R-:W-:Y:S02]  /*77f0*/  ISETP.GT.AND P1, PT, R8, 0x20, PT ;  /* 0x000000200800780c */ /* 0x000fe40003f24270 */
[----:B------:R-:W-:Y:S02]  /*7800*/  FMNMX.FTZ R4, R18, R4, !PT ;  /* 0x0000000412047209 */ /* 0x000fe40007810000 */
[----:B------:R-:W-:Y:S01]  /*7810*/  FMNMX.FTZ R105, R41, R105, !PT ;  /* 0x0000006929697209 */ /* 0x000fe20007810000 */
[----:B------:R-:W-:Y:S01]  /*7820*/  MUFU.TANH R57, R57 ;  /* 0x0000003900397308 */ /* 0x000fe20000002400 */
[----:B------:R-:W-:Y:S02]  /*7830*/  FSEL R188, R188, -INF , P0 ;  /* 0xff800000bcbc7808 */ /* 0x000fe40000000000 */
[----:B------:R-:W-:Y:S02]  /*7840*/  FSEL R197, R197, -INF , P1 ;  /* 0xff800000c5c57808 */ /* 0x000fe40000800000 */
[----:B------:R-:W-:Y:S02]  /*7850*/  ISETP.GT.AND P1, PT, R3, 0x20, PT ;  /* 0x000000200300780c */ /* 0x000fe40003f24270 */
[----:B------:R-:W-:Y:S02]  /*7860*/  ISETP.GT.AND P0, PT, R8, 0x21, PT ;  /* 0x000000210800780c */ /* 0x000fe40003f04270 */
[----:B------:R-:W-:Y:S01]  /*7870*/  FMNMX.FTZ R4, R16, R4, !PT ;  /* 0x0000000410047209 */ /* 0x000fe20007810000 */
[----:B------:R-:W-:Y:S01]  /*7880*/  MUFU.TANH R61, R61 ;  /* 0x0000003d003d7308 */ /* 0x000fe20000002400 */
[----:B------:R-:W-:Y:S02]  /*7890*/  FMNMX.FTZ R105, R185, R105, !PT ;  /* 0x00000069b9697209 */ /* 0x000fe40007810000 */
[----:B------:R-:W-:Y:S02]  /*78a0*/  FSEL R200, R200, -INF , P0 ;  /* 0xff800000c8c87808 */ /* 0x000fe40000000000 */
[----:B------:R-:W-:Y:S02]  /*78b0*/  ISETP.GT.AND P0, PT, R3, 0x21, PT ;  /* 0x000000210300780c */ /* 0x000fe40003f04270 */
[----:B------:R-:W-:Y:S02]  /*78c0*/  FSEL R202, R202, -INF , P1 ;  /* 0xff800000caca7808 */ /* 0x000fe40000800000 */
[----:B------:R-:W-:Y:S01]  /*78d0*/  ISETP.GT.AND P1, PT, R2, 0x20, PT ;  /* 0x000000200200780c */ /* 0x000fe20003f24270 */
[----:B------:R-:W-:Y:S01]  /*78e0*/  MUFU.TANH R60, R60 ;  /* 0x0000003c003c7308 */ /* 0x000fe20000002400 */
[----:B------:R-:W-:Y:S02]  /*78f0*/  FMNMX.FTZ R4, R17, R4, !PT ;  /* 0x0000000411047209 */ /* 0x000fe40007810000 */
[----:B------:R-:W-:Y:S02]  /*7900*/  FMNMX.FTZ R105, R186, R105, !PT ;  /* 0x00000069ba697209 */ /* 0x000fe40007810000 */
[----:B------:R-:W-:Y:S02]  /*7910*/  FSEL R231, R39, -INF , P1 ;  /* 0xff80000027e77808 */ /* 0x000fe40000800000 */
[----:B------:R-:W-:Y:S02]  /*7920*/  FSEL R203, R203, -INF , P0 ;  /* 0xff800000cbcb7808 */ /* 0x000fe40000000000 */
[C---:B------:R-:W-:Y:S01]  /*7930*/  ISETP.GT.AND P0, PT, R8.reuse, 0x28, PT ;  /* 0x000000280800780c */ /* 0x040fe20003f04270 */
[----:B------:R-:W-:Y:S01]  /*7940*/  MUFU.TANH R58, R58 ;  /* 0x0000003a003a7308 */ /* 0x000fe20000002400 */
[----:B------:R-:W-:Y:S02]  /*7950*/  ISETP.GT.AND P1, PT, R8, 0x29, PT ;  /* 0x000000290800780c */ /* 0x000fe40003f24270 */
[----:B------:R-:W-:Y:S02]  /*7960*/  FMNMX.FTZ R4, R44, R4, !PT ;  /* 0x000000042c047209 */ /* 0x000fe40007810000 */
[----:B------:R-:W-:Y:S02]  /*7970*/  FMNMX.FTZ R105, R197, R105, !PT ;  /* 0x00000069c5697209 */ /* 0x000fe40007810000 */
[----:B------:R-:W-:Y:S02]  /*7980*/  FSEL R205, R48, -INF , P0 ;  /* 0xff80000030cd7808 */ /* 0x000fe40000000000 */
[C---:B------:R-:W-:Y:S01]  /*7990*/  ISETP.GT.AND P0, PT, R8.reuse, 0x30, PT ;  /* 0x000000300800780c */ /* 0x040fe20003f04270 */
[----:B------:R-:W-:Y:S01]  /*79a0*/  MUFU.TANH R62, R62 ;  /* 0x0000003e003e7308 */ /* 0x000fe20000002400 */
[----:B------:R-:W-:Y:S02]  /*79b0*/  FSEL R206, R49, -INF , P1 ;  /* 0xff80000031ce7808 */ /* 0x000fe40000800000 */
[----:B------:R-:W-:Y:S02]  /*79c0*/  ISETP.GT.AND P1, PT, R8, 0x31, PT ;  /* 0x000000310800780c */ /* 0x000fe40003f24270 */
[----:B------:R-:W-:Y:S02]  /*79d0*/  FMNMX.FTZ R4, R45, R4, !PT ;  /* 0x000000042d047209 */ /* 0x000fe40007810000 */
[----:B------:R-:W-:Y:S02]  /*79e0*/  FMNMX.FTZ R105, R200, R105, !PT ;  /* 0x00000069c8697209 */ /* 0x000fe40007810000 */
[----:B-----5:R-:W-:Y:S02]  /*79f0*/  FSEL R228, R52, -INF , P0 ;  /* 0xff80000034e47808 */ /* 0x020fe40000000000 */
[----:B------:R-:W-:Y:S02]  /*7a00*/  FSEL R227, R5, -INF , P1 ;  /* 0xff80000005e37808 */ /* 0x000fe40000800000 */
[C---:B------:R-:W-:Y:S02]  /*7a10*/  ISETP.GT.AND P1, PT, R8.reuse, 0x39, PT ;  /* 0x000000390800780c */ /* 0x040fe40003f24270 */
[----:B------:R-:W-:Y:S01]  /*7a20*/  ISETP.GT.AND P0, PT, R8, 0x38, PT ;  /* 0x000000380800780c */ /* 0x000fe20003f04270 */
[----:B------:R-:W-:Y:S01]  /*7a30*/  FMUL.FTZ R8, R66, c[0x0][0x320] ;  /* 0x0000c80042087a20 */ /* 0x000fe20000410000 */
[----:B------:R-:W-:Y:S02]  /*7a40*/  FMNMX.FTZ R105, R205, R105, !PT ;  /* 0x00000069cd697209 */ /* 0x000fe40007810000 */
[----:B------:R-:W-:Y:S02]  /*7a50*/  FMNMX.FTZ R4, R187, R4, !PT ;  /* 0x00000004bb047209 */ /* 0x000fe40007810000 */
[----:B-1----:R-:W-:Y:S01]  /*7a60*/  FSEL R236, R65, -INF , P1 ;  /* 0xff80000041ec7808 */ /* 0x002fe20000800000 */
[----:B------:R-:W1:Y:S01]  /*7a70*/  MUFU.TANH R8, R8 ;  /* 0x0000000800087308 */ /* 0x000e620000002400 */
[----:B------:R-:W-:Y:S02]  /*7a80*/  FSEL R230, R64, -INF , P0 ;  /* 0xff80000040e67808 */ /* 0x000fe40000000000 */
[----:B------:R-:W-:Y:S02]  /*7a90*/  ISETP.GT.AND P0, PT, R2, 0x21, PT ;  /* 0x000000210200780c */ /* 0x000fe40003f04270 */
[----:B------:R-:W-:Y:S02]  /*7aa0*/  FMNMX.FTZ R105, R206, R105, !PT ;  /* 0x00000069ce697209 */ /* 0x000fe40007810000 */
[----:B------:R-:W-:Y:S02]  /*7ab0*/  ISETP.GT.AND P1, PT, R0, 0x20, PT ;  /* 0x000000200000780c */ /* 0x000fe40003f24270 */
[----:B------:R-:W-:Y:S02]  /*7ac0*/  FMNMX.FTZ R4, R188, R4, !PT ;  /* 0x00000004bc047209 */ /* 0x000fe40007810000 */
[----:B------:R-:W-:Y:S02]  /*7ad0*/  FSEL R248, R42, -INF , P1 ;  /* 0xff8000002af87808 */ /* 0x000fe40000800000 */
[----:B------:R-:W-:Y:S02]  /*7ae0*/  ISETP.GT.AND P1, PT, R3, 0x28, PT ;  /* 0x000000280300780c */ /* 0x000fe40003f24270 */
[----:B------:R-:W-:Y:S02]  /*7af0*/  FSEL R247, R247, -INF , P0 ;  /* 0xff800000f7f77808 */ /* 0x000fe40000000000 */
[----:B------:R-:W-:Y:S02]  /*7b00*/  FMNMX.FTZ R105, R228, R105, !PT ;  /* 0x00000069e4697209 */ /* 0x000fe40007810000 */
[----:B------:R-:W-:Y:S02]  /*7b10*/  ISETP.GT.AND P0, PT, R0, 0x21, PT ;  /* 0x000000210000780c */ /* 0x000fe40003f04270 */
[----:B------:R-:W-:Y:S02]  /*7b20*/  FMNMX.FTZ R4, R202, R4, !PT ;  /* 0x00000004ca047209 */ /* 0x000fe40007810000 */
[----:B------:R-:W-:Y:S02]  /*7b30*/  FSEL R250, R43, -INF , P0 ;  /* 0xff8000002bfa7808 */ /* 0x000fe40000000000 */
[----:B------:R-:W-:Y:S02]  /*7b40*/  ISETP.GT.AND P0, PT, R3, 0x29, PT ;  /* 0x000000290300780c */ /* 0x000fe40003f04270 */
[----:B------:R-:W-:Y:S02]  /*7b50*/  FSEL R199, R50, -INF , P1 ;  /* 0xff80000032c77808 */ /* 0x000fe40000800000 */
[----:B------:R-:W-:Y:S02]  /*7b60*/  FMNMX.FTZ R4, R203, R4, !PT ;  /* 0x00000004cb047209 */ /* 0x000fe40007810000 */
[----:B------:R-:W-:Y:S02]  /*7b70*/  FMNMX.FTZ R105, R227, R105, !PT ;  /* 0x00000069e3697209 */ /* 0x000fe40007810000 */
[----:B------:R-:W-:Y:S02]  /*7b80*/  ISETP.GT.AND P1, PT, R3, 0x30, PT ;  /* 0x000000300300780c */ /* 0x000fe40003f24270 */
[----:B------:R-:W-:Y:S02]  /*7b90*/  FMNMX.FTZ R4, R199, R4, !PT ;  /* 0x00000004c7047209 */ /* 0x000fe40007810000 */
[----:B------:R-:W-:Y:S02]  /*7ba0*/  FSEL R201, R51, -INF , P0 ;  /* 0xff80000033c97808 */ /* 0x000fe40000000000 */
[----:B------:R-:W-:Y:S02]  /*7bb0*/  ISETP.GT.AND P0, PT, R3, 0x31, PT ;  /* 0x000000310300780c */ /* 0x000fe40003f04270 */
[----:B------:R-:W-:Y:S02]  /*7bc0*/  FMNMX.FTZ R105, R230, R105, !PT ;  /* 0x00000069e6697209 */ /* 0x000fe40007810000 */
[----:B------:R-:W-:Y:S02]  /*7bd0*/  FSEL R229, R38, -INF , P1 ;  /* 0xff80000026e57808 */ /* 0x000fe40000800000 */
[----:B------:R-:W-:Y:S02]  /*7be0*/  FSEL R232, R37, -INF , P0 ;  /* 0xff80000025e87808 */ /* 0x000fe40000000000 */
[C---:B------:R-:W-:Y:S02]  /*7bf0*/  ISETP.GT.AND P1, PT, R3.reuse, 0x38, PT ;  /* 0x000000380300780c */ /* 0x040fe40003f24270 */
[----:B------:R-:W-:Y:S02]  /*7c00*/  ISETP.GT.AND P0, PT, R3, 0x39, PT ;  /* 0x000000390300780c */ /* 0x000fe40003f04270 */
[----:B------:R-:W-:Y:S02]  /*7c10*/  FMNMX.FTZ R3, R201, R4, !PT ;  /* 0x00000004c9037209 */ /* 0x000fe40007810000 */
[----:B------:R-:W-:Y:S02]  /*7c20*/  FMNMX.FTZ R105, R236, R105, !PT ;  /* 0x00000069ec697209 */ /* 0x000fe40007810000 */
[----:B------:R-:W-:Y:S02]  /*7c30*/  FMNMX.FTZ R3, R229, R3, !PT ;  /* 0x00000003e5037209 */ /* 0x000fe40007810000 */
[----:B-1----:R-:W-:Y:S01]  /*7c40*/  FSEL R249, R8, -INF , P1 ;  /* 0xff80000008f97808 */ /* 0x002fe20000800000 */
[----:B------:R-:W1:Y:S01]  /*7c50*/  SHFL.BFLY PT, R6, R105, 0x2, 0x1f ;  /* 0x0c401f0069067f89 */ /* 0x000e6200000e0000 */
[----:B------:R-:W-:Y:S02]  /*7c60*/  FMNMX.FTZ R3, R232, R3, !PT ;  /* 0x00000003e8037209 */ /* 0x000fe40007810000 */
[----:B------:R-:W-:Y:S02]  /*7c70*/  FMNMX.FTZ R5, R21, R106, !PT ;  /* 0x0000006a15057209 */ /* 0x000fe40007810000 */
[----:B------:R-:W-:Y:S02]  /*7c80*/  FSEL R239, R7, -INF , P0 ;  /* 0xff80000007ef7808 */ /* 0x000fe40000000000 */
[----:B------:R-:W-:Y:S01]  /*7c90*/  FMNMX.FTZ R3, R249, R3, !PT ;  /* 0x00000003f9037209 */ /* 0x000fe20007810000 */
[----:B------:R-:W5:Y:S01]  /*7ca0*/  MUFU.TANH R7, R59 ;  /* 0x0000003b00077308 */ /* 0x000f620000002400 */
[----:B------:R-:W-:Y:S02]  /*7cb0*/  FMNMX.FTZ R5, R20, R5, !PT ;  /* 0x0000000514057209 */ /* 0x000fe40007810000 */
[----:B------:R-:W-:Y:S02]  /*7cc0*/  FMNMX.FTZ R3, R239, R3, !PT ;  /* 0x00000003ef037209 */ /* 0x000fe40007810000 */
[----:B------:R-:W-:Y:S02]  /*7cd0*/  FMNMX.FTZ R5, R22, R5, !PT ;  /* 0x0000000516057209 */ /* 0x000fe40007810000 */
[----:B------:R-:W-:Y:S01]  /*7ce0*/  ISETP.GT.AND P1, PT, R2, 0x28, PT ;  /* 0x000000280200780c */ /* 0x000fe20003f24270 */
[----:B------:R-:W2:Y:S01]  /*7cf0*/  SHFL.BFLY PT, R104, R3, 0x2, 0x1f ;  /* 0x0c401f0003687f89 */ /* 0x000ea200000e0000 */
[----:B------:R-:W-:Y:S02]  /*7d00*/  FMNMX.FTZ R4, R23, R5, !PT ;  /* 0x0000000517047209 */ /* 0x000fe40007810000 */
[----:B------:R-:W-:Y:S02]  /*7d10*/  FMNMX.FTZ R5, R25, R107, !PT ;  /* 0x0000006b19057209 */ /* 0x000fe40007810000 */
[----:B------:R-:W-:Y:S02]  /*7d20*/  FMNMX.FTZ R4, R190, R4, !PT ;  /* 0x00000004be047209 */ /* 0x000fe40007810000 */
[----:B------:R-:W-:Y:S02]  /*7d30*/  FMNMX.FTZ R5, R27, R5, !PT ;  /* 0x000000051b057209 */ /* 0x000fe40007810000 */
[----:B-1----:R-:W-:Y:S02]  /*7d40*/  FMNMX.FTZ R105, R105, R6, !PT ;  /* 0x0000000669697209 */ /* 0x002fe40007810000 */
[----:B------:R-:W-:Y:S02]  /*7d50*/  FMNMX.FTZ R4, R189, R4, !PT ;  /* 0x00000004bd047209 */ /* 0x000fe40007810000 */
[----:B------:R-:W-:Y:S01]  /*7d60*/  FMNMX.FTZ R5, R26, R5, !PT ;  /* 0x000000051a057209 */ /* 0x000fe20007810000 */
[----:B------:R-:W1:Y:S01]  /*7d70*/  SHFL.BFLY PT, R6, R105, 0x1, 0x1f ;  /* 0x0c201f0069067f89 */ /* 0x000e6200000e0000 */
[----:B------:R-:W-:Y:S02]  /*7d80*/  FMNMX.FTZ R4, R193, R4, !PT ;  /* 0x00000004c1047209 */ /* 0x000fe40007810000 */
[----:B------:R-:W-:Y:S02]  /*7d90*/  FMNMX.FTZ R5, R24, R5, !PT ;  /* 0x0000000518057209 */ /* 0x000fe40007810000 */
[----:B------:R-:W-:Y:S02]  /*7da0*/  FMNMX.FTZ R4, R194, R4, !PT ;  /* 0x00000004c2047209 */ /* 0x000fe40007810000 */
[----:B------:R-:W-:Y:S02]  /*7db0*/  FMNMX.FTZ R5, R192, R5, !PT ;  /* 0x00000005c0057209 */ /* 0x000fe40007810000 */
[----:B------:R-:W-:Y:S02]  /*7dc0*/  ISETP.GT.AND P0, PT, R2, 0x29, PT ;  /* 0x000000290200780c */ /* 0x000fe40003f04270 */
[----:B------:R-:W-:Y:S02]  /*7dd0*/  FSEL R242, R242, -INF , P1 ;  /* 0xff800000f2f27808 */ /* 0x000fe40000800000 */
[----:B------:R-:W-:Y:S02]  /*7de0*/  ISETP.GT.AND P1, PT, R0, 0x28, PT ;  /* 0x000000280000780c */ /* 0x000fe40003f24270 */
[----:B------:R-:W-:Y:S02]  /*7df0*/  FMNMX.FTZ R4, R231, R4, !PT ;  /* 0x00000004e7047209 */ /* 0x000fe40007810000 */
[----:B--2---:R-:W-:Y:S02]  /*7e00*/  FMNMX.FTZ R104, R3, R104, !PT ;  /* 0x0000006803687209 */ /* 0x004fe40007810000 */
[----:B------:R-:W-:Y:S02]  /*7e10*/  FMNMX.FTZ R4, R247, R4, !PT ;  /* 0x00000004f7047209 */ /* 0x000fe40007810000 */
[----:B------:R-:W-:Y:S02]  /*7e20*/  FMNMX.FTZ R3, R191, R5, !PT ;  /* 0x00000005bf037209 */ /* 0x000fe40007810000 */
[----:B------:R-:W-:Y:S01]  /*7e30*/  FSEL R243, R243, -INF , P0 ;  /* 0xff800000f3f37808 */ /* 0x000fe20000000000 */
[----:B------:R-:W2:Y:S01]  /*7e40*/  SHFL.BFLY PT, R5, R104, 0x1, 0x1f ;  /* 0x0c201f0068057f89 */ /* 0x000ea200000e0000 */
[----:B------:R-:W-:Y:S02]  /*7e50*/  ISETP.GT.AND P0, PT, R2, 0x30, PT ;  /* 0x000000300200780c */ /* 0x000fe40003f04270 */
[----:B------:R-:W-:Y:S02]  /*7e60*/  FSEL R245, R46, -INF , P1 ;  /* 0xff8000002ef57808 */ /* 0x000fe40000800000 */
[----:B------:R-:W-:Y:S02]  /*7e70*/  ISETP.GT.AND P1, PT, R2, 0x31, PT ;  /* 0x000000310200780c */ /* 0x000fe40003f24270 */
[----:B------:R-:W-:Y:S02]  /*7e80*/  FSEL R234, R56, -INF , P0 ;  /* 0xff80000038ea7808 */ /* 0x000fe40000000000 */
[----:B------:R-:W-:Y:S02]  /*7e90*/  FSEL R235, R57, -INF , P1 ;  /* 0xff80000039eb7808 */ /* 0x000fe40000800000 */
[C---:B------:R-:W-:Y:S02]  /*7ea0*/  ISETP.GT.AND P0, PT, R2.reuse, 0x38, PT ;  /* 0x000000380200780c */ /* 0x040fe40003f04270 */
[----:B------:R-:W-:Y:S02]  /*7eb0*/  FMNMX.FTZ R3, R195, R3, !PT ;  /* 0x00000003c3037209 */ /* 0x000fe40007810000 */
[----:B------:R-:W-:Y:S02]  /*7ec0*/  ISETP.GT.AND P1, PT, R2, 0x39, PT ;  /* 0x000000390200780c */ /* 0x000fe40003f24270 */
[----:B------:R-:W-:Y:S02]  /*7ed0*/  FMNMX.FTZ R2, R242, R4, !PT ;  /* 0x00000004f2027209 */ /* 0x000fe40007810000 */
        /* <DEDUP_REMOVED lines=8> */
[----:B------:R-:W-:Y:S02]  /*7f60*/  FSEL R241, R60, -INF , P0 ;  /* 0xff8000003cf17808 */ /* 0x000fe40000000000 */
[----:B------:R-:W-:Y:S02]  /*7f70*/  ISETP.GT.AND P0, PT, R0, 0x29, PT ;  /* 0x000000290000780c */ /* 0x000fe40003f04270 */
[----:B------:R-:W-:Y:S02]  /*7f80*/  FMNMX.FTZ R2, R235, R2, !PT ;  /* 0x00000002eb027209 */ /* 0x000fe40007810000 */
[----:B------:R-:W-:Y:S02]  /*7f90*/  FMNMX.FTZ R3, R250, R3, !PT ;  /* 0x00000003fa037209 */ /* 0x000fe40007810000 */
[----:B------:R-:W-:Y:S02]  /*7fa0*/  FSEL R246, R58, -INF , P1 ;  /* 0xff8000003af67808 */ /* 0x000fe40000800000 */
[----:B------:R-:W-:Y:S02]  /*7fb0*/  FSETP.NEU.FTZ.AND P1, PT, R105, -INF , PT ;  /* 0xff8000006900780b */ /* 0x000fe40003f3d000 */
[----:B------:R-:W-:Y:S02]  /*7fc0*/  FSEL R198, R47, -INF , P0 ;  /* 0xff8000002fc67808 */ /* 0x000fe40000000000 */
[C---:B------:R-:W-:Y:S02]  /*7fd0*/  ISETP.GT.AND P0, PT, R0.reuse, 0x31, PT ;  /* 0x000000310000780c */ /* 0x040fe40003f04270 */
[----:B------:R-:W-:Y:S02]  /*7fe0*/  FMNMX.FTZ R2, R241, R2, !PT ;  /* 0x00000002f1027209 */ /* 0x000fe40007810000 */
[----:B------:R-:W-:Y:S02]  /*7ff0*/  FMNMX.FTZ R3, R245, R3, !PT ;  /* 0x00000003f5037209 */ /* 0x000fe40007810000 */
[----:B------:R-:W-:Y:S02]  /*8000*/  FSEL R109, R109, RZ, P1 ;  /* 0x000000ff6d6d7208 */ /* 0x000fe40000800000 */
[----:B-----5:R-:W-:Y:S02]  /*8010*/  FSEL R238, R7, -INF , P0 ;  /* 0xff80000007ee7808 */ /* 0x020fe40000000000 */
[----:B------:R-:W-:Y:S01]  /*8020*/  FMNMX.FTZ R2, R233, R2, !PT ;  /* 0x00000002e9027209 */ /* 0x000fe20007810000 */
[--C-:B------:R-:W-:Y:S01]  /*8030*/  FFMA.FTZ R4, R11, c[0x0][0x2d0], -R109.reuse ;  /* 0x0000b4000b047a23 */ /* 0x100fe2000001086d */
[----:B------:R-:W-:Y:S02]  /*8040*/  ISETP.GT.AND P0, PT, R0, 0x38, PT ;  /* 0x000000380000780c */ /* 0x000fe40003f04270 */
[----:B------:R-:W-:Y:S01]  /*8050*/  FMNMX.FTZ R3, R198, R3, !PT ;  /* 0x00000003c6037209 */ /* 0x000fe20007810000 */
[----:B------:R-:W1:Y:S01]  /*8060*/  SHFL.BFLY PT, R103, R2, 0x2, 0x1f ;  /* 0x0c401f0002677f89 */ /* 0x000e6200000e0000 */
[----:B------:R-:W-:Y:S01]  /*8070*/  FSEL R244, R62, -INF , P0 ;  /* 0xff8000003ef47808 */ /* 0x000fe20000000000 */
[----:B------:R-:W-:Y:S01]  /*8080*/  MUFU.EX2 R237, R4 ;  /* 0x0000000400ed7308 */ /* 0x000fe20000000800 */
[----:B------:R-:W-:Y:S02]  /*8090*/  ISETP.GT.AND P0, PT, R0, 0x39, PT ;  /* 0x000000390000780c */ /* 0x000fe40003f04270 */
[----:B------:R-:W-:Y:S01]  /*80a0*/  FMNMX.FTZ R0, R246, R3, !PT ;  /* 0x00000003f6007209 */ /* 0x000fe20007810000 */
[--C-:B------:R-:W-:Y:S01]  /*80b0*/  FFMA.FTZ R3, R14, c[0x0][0x2d0], -R109.reuse ;  /* 0x0000b4000e037a23 */ /* 0x100fe2000001086d */
[----:B------:R-:W-:Y:S02]  /*80c0*/  FSEL R108, R108, -INF , P0 ;  /* 0xff8000006c6c7808 */ /* 0x000fe40000000000 */
[----:B------:R-:W-:Y:S02]  /*80d0*/  @P3 LEA R6, P0, R10, c[0x0][0x1c8], 0x1 ;  /* 0x000072000a063a11 */ /* 0x000fe400078008ff */
[----:B--2---:R-:W-:Y:S01]  /*80e0*/  FMNMX.FTZ R104, R104, R5, !PT ;  /* 0x0000000568687209 */ /* 0x004fe20007810000 */
[----:B------:R2:W5:Y:S01]  /*80f0*/  MUFU.EX2 R240, R3 ;  /* 0x0000000300f07308 */ /* 0x0005620000000800 */
[----:B------:R-:W-:Y:S02]  /*8100*/  @P3 LEA.HI.X R7, R10, c[0x0][0x1cc], R36, 0x1, P0 ;  /* 0x000073000a073a11 */ /* 0x000fe400000f0c24 */
[----:B------:R-:W-:Y:S01]  /*8110*/  FMNMX.FTZ R0, R238, R0, !PT ;  /* 0x00000000ee007209 */ /* 0x000fe20007810000 */
[----:B------:R-:W-:Y:S02]  /*8120*/  FMUL.FTZ R110, R104, c[0x0][0x2d0] ;  /* 0x0000b400686e7a20 */ /* 0x000fe40000410000 */
[----:B------:R3:W-:Y:S01]  /*8130*/  @P3 LDGSTS.E.BYPASS.LTC128B.128 [R226+0x4900], [R6.64], !P5 ;  /* 0x0490000006e23fae */ /* 0x0007e2000e901d46 */
[----:B------:R-:W-:Y:S04]  /*8140*/  FMNMX.FTZ R0, R244, R0, !PT ;  /* 0x00000000f4007209 */ /* 0x000fe80007810000 */
[----:B------:R-:W-:Y:S02]  /*8150*/  FMNMX.FTZ R0, R108, R0, !PT ;  /* 0x000000006c007209 */ /* 0x000fe40007810000 */
[----:B-1----:R-:W-:Y:S01]  /*8160*/  FMNMX.FTZ R103, R2, R103, !PT ;  /* 0x0000006702677209 */ /* 0x002fe20007810000 */
[--C-:B------:R-:W-:Y:S04]  /*8170*/  FFMA.FTZ R2, R13, c[0x0][0x2d0], -R109.reuse ;  /* 0x0000b4000d027a23 */ /* 0x100fe8000001086d */
[----:B------:R1:W-:Y:S01]  /*8180*/  MUFU.EX2 R63, R2 ;  /* 0x00000002003f7308 */ /* 0x0003e20000000800 */
[----:B------:R-:W1:Y:S01]  /*8190*/  SHFL.BFLY PT, R8, R103, 0x1, 0x1f ;  /* 0x0c201f0067087f89 */ /* 0x000e6200000e0000 */
[----:B--2---:R-:W-:Y:S02]  /*81a0*/  @P3 IADD3 R3, P0, R9, R252, RZ ;  /* 0x000000fc09033210 */ /* 0x004fe40007f1e0ff */
[----:B-----5:R-:W-:Y:S02]  /*81b0*/  F2FP.PACK_AB R176, R240, R237 ;  /* 0x000000edf0b0723e */ /* 0x020fe400000000ff */
[----:B------:R-:W-:Y:S02]  /*81c0*/  @P3 IADD3.X R12, R12, R251, RZ, P0, !PT ;  /* 0x000000fb0c0c3210 */ /* 0x000fe400007fe4ff */
[C---:B------:R-:W-:Y:S04]  /*81d0*/  @P3 LEA R4, P0, R3.reuse, c[0x0][0x1c8], 0x1 ;  /* 0x0000720003043a11 */ /* 0x040fe800078008ff */
[----:B------:R-:W-:Y:S01]  /*81e0*/  @P3 LEA.HI.X R5, R3, c[0x0][0x1cc], R12, 0x1, P0 ;  /* 0x0000730003053a11 */ /* 0x000fe200000f0c0c */
[----:B------:R-:W-:Y:S01]  /*81f0*/  FFMA.FTZ R3, R15, c[0x0][0x2d0], -R109 ;  /* 0x0000b4000f037a23 */ /* 0x000fe2000001086d */
[----:B------:R-:W-:Y:S03]  /*8200*/  FSETP.NEU.FTZ.AND P0, PT, R104, -INF , PT ;  /* 0xff8000006800780b */ /* 0x000fe60003f1d000 */
[----:B------:R2:W5:Y:S01]  /*8210*/  MUFU.EX2 R56, R3 ;  /* 0x0000000300387308 */ /* 0x0005620000000800 */
[----:B------:R-:W-:Y:S01]  /*8220*/  FSEL R110, R110, RZ, P0 ;  /* 0x000000ff6e6e7208 */ /* 0x000fe20000000000 */
[----:B------:R3:W-:Y:S01]  /*8230*/  @P3 LDGSTS.E.BYPASS.LTC128B.128 [R226+0x5900], [R4.64], !P4 ;  /* 0x0590000004e23fae */ /* 0x0007e2000e101d46 */
[----:B-1----:R-:W-:Y:S03]  /*8240*/  FMNMX.FTZ R103, R103, R8, !PT ;  /* 0x0000000867677209 */ /* 0x002fe60007810000 */
[--C-:B------:R-:W-:Y:S02]  /*8250*/  FFMA.FTZ R8, R17, c[0x0][0x2d0], -R110.reuse ;  /* 0x0000b40011087a23 */ /* 0x100fe4000001086e */
[----:B------:R-:W-:Y:S02]  /*8260*/  FMUL.FTZ R111, R103, c[0x0][0x2d0] ;  /* 0x0000b400676f7a20 */ /* 0x000fe40000410000 */
[----:B------:R-:W1:Y:S01]  /*8270*/  SHFL.BFLY PT, R2, R0, 0x2, 0x1f ;  /* 0x0c401f0000027f89 */ /* 0x000e6200000e0000 */
[----:B------:R-:W-:Y:S07]  /*8280*/  MUFU.EX2 R60, R8 ;  /* 0x00000008003c7308 */ /* 0x000fee0000000800 */
[----:B------:R-:W-:Y:S01]  /*8290*/  LDSM.16.MT88.4 R36, [R210+0x100] ;  /* 0x00010000d224783b */ /* 0x000fe20000004200 */
[--C-:B--2---:R-:W-:Y:S01]  /*82a0*/  FFMA.FTZ R3, R19, c[0x0][0x2d0], -R110.reuse ;  /* 0x0000b40013037a23 */ /* 0x104fe2000001086e */
[----:B-----5:R-:W-:Y:S06]  /*82b0*/  F2FP.PACK_AB R178, R56, R63 ;  /* 0x0000003f38b2723e */ /* 0x020fec00000000ff */
[----:B------:R-:W-:Y:S01]  /*82c0*/  LDSM.16.MT88.4 R52, [R209+0x1100] ;  /* 0x00110000d134783b */ /* 0x000fe20000004200 */
[----:B------:R2:W-:Y:S01]  /*82d0*/  MUFU.EX2 R207, R3 ;  /* 0x0000000300cf7308 */ /* 0x0005e20000000800 */
[----:B-1----:R-:W-:Y:S01]  /*82e0*/  FMNMX.FTZ R0, R0, R2, !PT ;  /* 0x0000000200007209 */ /* 0x002fe20007810000 */
[--C-:B------:R-:W-:Y:S05]  /*82f0*/  FFMA.FTZ R2, R16, c[0x0][0x2d0], -R110.reuse ;  /* 0x0000b40010027a23 */ /* 0x100fea000001086e */
[----:B------:R-:W0:Y:S03]  /*8300*/  LDGDEPBAR ;  /* 0x00000000000079af */ /* 0x000e260000000000 */
[----:B------:R1:W5:Y:S01]  /*8310*/  MUFU.EX2 R64, R2 ;  /* 0x0000000200407308 */ /* 0x0003620000000800 */
[----:B--2---:R-:W-:Y:S09]  /*8320*/  FFMA.FTZ R3, R18, c[0x0][0x2d0], -R110 ;  /* 0x0000b40012037a23 */ /* 0x004ff2000001086e */
[----:B------:R2:W2:Y:S01]  /*8330*/  MUFU.EX2 R59, R3 ;  /* 0x00000003003b7308 */ /* 0x0004a20000000800 */
[----:B-1----:R-:W1:Y:S01]  /*8340*/  SHFL.BFLY PT, R2, R0, 0x1, 0x1f ;  /* 0x0c201f0000027f89 */ /* 0x002e6200000e0000 */
[----:B-----5:R-:W-:Y:S02]  /*8350*/  F2FP.PACK_AB R179, R60, R64 ;  /* 0x000000403cb3723e */ /* 0x020fe400000000ff */
[----:B--2---:R-:W-:Y:S02]  /*8360*/  FSEL R3, R105, RZ, P1 ;  /* 0x000000ff69037208 */ /* 0x004fe40000800000 */
[----:B------:R-:W-:Y:S02]  /*8370*/  FSETP.NEU.FTZ.AND P1, PT, R103, -INF , PT ;  /* 0xff8000006700780b */ /* 0x000fe40003f3d000 */
[----:B------:R-:W-:Y:S02]  /*8380*/  F2FP.PACK_AB R177, R59, R207 ;  /* 0x000000cf3bb1723e */ /* 0x000fe400000000ff */
[----:B------:R-:W-:Y:S02]  /*8390*/  FSEL R111, R111, RZ, P1 ;  /* 0x000000ff6f6f7208 */ /* 0x000fe40000800000 */
[----:B-1----:R-:W-:Y:S02]  /*83a0*/  FMNMX.FTZ R102, R0, R2, !PT ;  /* 0x0000000200667209 */ /* 0x002fe40007810000 */
[----:B------:R-:W-:Y:S01]  /*83b0*/  FSEL R2, R104, RZ, P0 ;  /* 0x000000ff68027208 */ /* 0x000fe20000000000 */
[--C-:B------:R-:W-:Y:S01]  /*83c0*/  FFMA.FTZ R0, R22, c[0x0][0x2d0], -R111.reuse ;  /* 0x0000b40016007a23 */ /* 0x100fe2000001086f */
[C---:B------:R-:W-:Y:S01]  /*83d0*/  FSETP.NEU.FTZ.AND P0, PT, R102.reuse, -INF , PT ;  /* 0xff8000006600780b */ /* 0x040fe20003f1d000 */
[----:B------:R-:W-:Y:S02]  /*83e0*/  FMUL.FTZ R184, R102, c[0x0][0x2d0] ;  /* 0x0000b40066b87a20 */ /* 0x000fe40000410000 */
[----:B------:R1:W-:Y:S01]  /*83f0*/  MUFU.EX2 R65, R0 ;  /* 0x0000000000417308 */ /* 0x0003e20000000800 */
[--C-:B------:R-:W-:Y:S02]  /*8400*/  FFMA.FTZ R8, R21, c[0x0][0x2d0], -R111.reuse ;  /* 0x0000b40015087a23 */ /* 0x100fe4000001086f */
[----:B------:R-:W-:Y:S07]  /*8410*/  FSEL R184, R184, RZ, P0 ;  /* 0x000000ffb8b87208 */ /* 0x000fee0000000000 */
[----:B------:R2:W-:Y:S01]  /*8420*/  MUFU.EX2 R66, R8 ;  /* 0x0000000800427308 */ /* 0x0005e20000000800 */
[--C-:B-1----:R-:W-:Y:S09]  /*8430*/  FFMA.FTZ R0, R23, c[0x0][0x2d0], -R111.reuse ;  /* 0x0000b40017007a23 */ /* 0x102ff2000001086f */
[----:B------:R1:W5:Y:S01]  /*8440*/  MUFU.EX2 R61, R0 ;  /* 0x00000000003d7308 */ /* 0x0003620000000800 */
[----:B--2---:R-:W-:Y:S02]  /*8450*/  FFMA.FTZ R8, R20, c[0x0][0x2d0], -R111 ;  /* 0x0000b40014087a23 */ /* 0x004fe4000001086f */
[----:B------:R-:W2:Y:S07]  /*8460*/  LDSM.16.MT88.4 R20, [R209+0x100] ;  /* 0x00010000d114783b */ /* 0x000eae0000004200 */
[----:B------:R3:W3:Y:S01]  /*8470*/  MUFU.EX2 R57, R8 ;  /* 0x0000000800397308 */ /* 0x0006e20000000800 */
[--C-:B-1----:R-:W-:Y:S01]  /*8480*/  FFMA.FTZ R0, R25, c[0x0][0x2d0], -R184.reuse ;  /* 0x0000b40019007a23 */ /* 0x102fe200000108b8 */
[----:B-----5:R-:W-:Y:S08]  /*8490*/  F2FP.PACK_AB R182, R61, R65 ;  /* 0x000000413db6723e */ /* 0x020ff000000000ff */
[----:B------:R1:W-:Y:S01]  /*84a0*/  MUFU.EX2 R67, R0 ;  /* 0x0000000000437308 */ /* 0x0003e20000000800 */
[--C-:B---3--:R-:W-:Y:S01]  /*84b0*/  FFMA.FTZ R8, R24, c[0x0][0x2d0], -R184.reuse ;  /* 0x0000b40018087a23 */ /* 0x108fe200000108b8 */
[----:B------:R-:W-:Y:S08]  /*84c0*/  F2FP.PACK_AB R180, R57, R66 ;  /* 0x0000004239b4723e */ /* 0x000ff000000000ff */
[----:B------:R-:W-:Y:S01]  /*84d0*/  MUFU.EX2 R62, R8 ;  /* 0x00000008003e7308 */ /* 0x000fe20000000800 */
[--C-:B-1----:R-:W-:Y:S09]  /*84e0*/  FFMA.FTZ R0, R27, c[0x0][0x2d0], -R184.reuse ;  /* 0x0000b4001b007a23 */ /* 0x102ff200000108b8 */
[----:B------:R1:W-:Y:S02]  /*84f0*/  MUFU.EX2 R9, R0 ;  /* 0x0000000000097308 */ /* 0x0003e40000000800 */
[----:B-1----:R-:W-:Y:S08]  /*8500*/  FFMA.FTZ R0, R26, c[0x0][0x2d0], -R184 ;  /* 0x0000b4001a007a23 */ /* 0x002ff000000108b8 */
[----:B------:R1:W3:Y:S02]  /*8510*/  MUFU.EX2 R58, R0 ;  /* 0x00000000003a7308 */ /* 0x0002e40000000800 */
[----:B-1----:R-:W-:Y:S01]  /*8520*/  FADD.FTZ R0, -R3, R100 ;  /* 0x0000006403007221 */ /* 0x002fe20000010100 */
[----:B---3--:R-:W-:Y:S03]  /*8530*/  F2FP.PACK_AB R183, R62, R58 ;  /* 0x0000003a3eb7723e */ /* 0x008fe600000000ff */
[----:B------:R-:W-:Y:S04]  /*8540*/  FMUL.FTZ R0, R0, c[0x0][0x2d0] ;  /* 0x0000b40000007a20 */ /* 0x000fe80000410000 */
[----:B------:R1:W3:Y:S02]  /*8550*/  MUFU.EX2 R100, R0 ;  /* 0x0000000000647308 */ /* 0x0002e40000000800 */
[----:B-1----:R-:W-:Y:S01]  /*8560*/  FADD.FTZ R0, -R2, R101 ;  /* 0x0000006502007221 */ /* 0x002fe20000010100 */
[----:B------:R-:W-:Y:S01]  /*8570*/  FSEL R2, R103, RZ, P1 ;  /* 0x000000ff67027208 */ /* 0x000fe20000800000 */
[----:B---3--:R-:W-:Y:S02]  /*8580*/  FMUL.FTZ R4, R100, R112 ;  /* 0x0000007064047220 */ /* 0x008fe40000410000 */
[----:B------:R-:W-:Y:S02]  /*8590*/  FMUL.FTZ R0, R0, c[0x0][0x2d0] ;  /* 0x0000b40000007a20 */ /* 0x000fe40000410000 */
[C---:B------:R-:W-:Y:S02]  /*85a0*/  FMUL.FTZ R5, R100.reuse, R113 ;  /* 0x0000007164057220 */ /* 0x040fe40000410000 */
[----:B------:R1:W3:Y:S01]  /*85b0*/  MUFU.EX2 R101, R0 ;  /* 0x0000000000657308 */ /* 0x0002e20000000800 */
[C---:B------:R-:W-:Y:S02]  /*85c0*/  FMUL.FTZ R16, R100.reuse, R124 ;  /* 0x0000007c64107220 */ /* 0x040fe40000410000 */
[C---:B------:R-:W-:Y:S02]  /*85d0*/  FMUL.FTZ R17, R100.reuse, R125 ;  /* 0x0000007d64117220 */ /* 0x040fe40000410000 */
[C---:B------:R-:W-:Y:S02]  /*85e0*/  FMUL.FTZ R49, R100.reuse, R157 ;  /* 0x0000009d64317220 */ /* 0x040fe40000410000 */
[----:B------:R-:W-:Y:S02]  /*85f0*/  IMAD.MOV.U32 R157, RZ, RZ, R239 ;  /* 0x000000ffff9d7224 */ /* 0x000fe400078e00ef */
[C---:B------:R-:W-:Y:S01]  /*8600*/  FMUL.FTZ R32, R100.reuse, R140 ;  /* 0x0000008c64207220 */ /* 0x040fe20000410000 */
[----:B------:R-:W-:Y:S01]  /*8610*/  MOV R140, R60 ;  /* 0x0000003c008c7202 */ /* 0x000fe20000000f00 */
[C---:B------:R-:W-:Y:S02]  /*8620*/  FMUL.FTZ R33, R100.reuse, R141 ;  /* 0x0000008d64217220 */ /* 0x040fe40000410000 */
[----:B------:R-:W-:Y:S02]  /*8630*/  IMAD.MOV.U32 R141, RZ, RZ, R61 ;  /* 0x000000ffff8d7224 */ /* 0x000fe400078e003d */
[C---:B------:R-:W-:Y:S02]  /*8640*/  FMUL.FTZ R68, R100.reuse, R68 ;  /* 0x0000004464447220 */ /* 0x040fe40000410000 */
[C---:B------:R-:W-:Y:S02]  /*8650*/  FMUL.FTZ R69, R100.reuse, R69 ;  /* 0x0000004564457220 */ /* 0x040fe40000410000 */
[C---:B------:R-:W-:Y:S02]  /*8660*/  FMUL.FTZ R80, R100.reuse, R80 ;  /* 0x0000005064507220 */ /* 0x040fe40000410000 */
[C---:B------:R-:W-:Y:S02]  /*8670*/  FMUL.FTZ R81, R100.reuse, R81 ;  /* 0x0000005164517220 */ /* 0x040fe40000410000 */
[----:B------:R-:W-:Y:S02]  /*8680*/  FMUL.FTZ R84, R100, R84 ;  /* 0x0000005464547220 */ /* 0x000fe40000410000 */
[----:B-1----:R-:W-:Y:S01]  /*8690*/  FADD.FTZ R0, -R2, R106 ;  /* 0x0000006a02007221 */ /* 0x002fe20000010100 */
[----:B------:R-:W-:Y:S01]  /*86a0*/  FSEL R2, R102, RZ, P0 ;  /* 0x000000ff66027208 */ /* 0x000fe20000000000 */
[C---:B---3--:R-:W-:Y:S02]  /*86b0*/  FMUL.FTZ R50, R101.reuse, R158 ;  /* 0x0000009e65327220 */ /* 0x048fe40000410000 */
[----:B------:R-:W-:Y:S02]  /*86c0*/  FMUL.FTZ R0, R0, c[0x0][0x2d0] ;  /* 0x0000b40000007a20 */ /* 0x000fe40000410000 */
[----:B------:R-:W-:Y:S02]  /*86d0*/  IMAD.MOV.U32 R158, RZ, RZ, R249 ;  /* 0x000000ffff9e7224 */ /* 0x000fe400078e00f9 */
[----:B------:R1:W4:Y:S01]  /*86e0*/  MUFU.EX2 R3, R0 ;  /* 0x0000000000037308 */ /* 0x0003220000000800 */
[C---:B------:R-:W-:Y:S02]  /*86f0*/  FMUL.FTZ R6, R101.reuse, R114 ;  /* 0x0000007265067220 */ /* 0x040fe40000410000 */
[C---:B------:R-:W-:Y:S02]  /*8700*/  FMUL.FTZ R7, R101.reuse, R115 ;  /* 0x0000007365077220 */ /* 0x040fe40000410000 */
[----:B------:R-:W3:Y:S01]  /*8710*/  LDSM.16.MT88.4 R112, [R210+0x1100] ;  /* 0x00110000d270783b */ /* 0x000ee20000004200 */
[C---:B------:R-:W-:Y:S02]  /*8720*/  FMUL.FTZ R18, R101.reuse, R126 ;  /* 0x0000007e65127220 */ /* 0x040fe40000410000 */
[C---:B------:R-:W-:Y:S02]  /*8730*/  FMUL.FTZ R19, R101.reuse, R127 ;  /* 0x0000007f65137220 */ /* 0x040fe40000410000 */
[-C--:B--2---:R-:W-:Y:S03]  /*8740*/  HMMA.16816.F32 R4, R176, R20.reuse, R4 ;  /* 0x00000014b004723c */ /* 0x084fe60000001804 */
[C---:B------:R-:W-:Y:S01]  /*8750*/  FMUL.FTZ R34, R101.reuse, R142 ;  /* 0x0000008e65227220 */ /* 0x040fe20000410000 */
[----:B------:R-:W-:Y:S01]  /*8760*/  MOV R142, R62 ;  /* 0x0000003e008e7202 */ /* 0x000fe20000000f00 */
[C---:B------:R-:W-:Y:S01]  /*8770*/  FMUL.FTZ R35, R101.reuse, R143 ;  /* 0x0000008f65237220 */ /* 0x040fe20000410000 */
[----:B------:R-:W-:Y:S01]  /*8780*/  LDSM.16.MT88.4 R124, [R210+0x500] ;  /* 0x00050000d27c783b */ /* 0x000fe20000004200 */
[C---:B------:R-:W-:Y:S01]  /*8790*/  FMUL.FTZ R51, R101.reuse, R159 ;  /* 0x0000009f65337220 */ /* 0x040fe20000410000 */
[----:B------:R-:W-:Y:S01]  /*87a0*/  MOV R159, R236 ;  /* 0x000000ec009f7202 */ /* 0x000fe20000000f00 */
[----:B------:R-:W-:Y:S03]  /*87b0*/  IMAD.MOV.U32 R143, RZ, RZ, R63 ;  /* 0x000000ffff8f7224 */ /* 0x000fe600078e003f */
[----:B------:R-:W-:Y:S02]  /*87c0*/  FMUL.FTZ R70, R101, R70 ;  /* 0x0000004665467220 */ /* 0x000fe40000410000 */
[----:B-1----:R-:W-:Y:S02]  /*87d0*/  FADD.FTZ R0, -R2, R107 ;  /* 0x0000006b02007221 */ /* 0x002fe40000010100 */
[----:B------:R-:W-:Y:S02]  /*87e0*/  FFMA.FTZ R2, R40, c[0x0][0x2d0], -R109 ;  /* 0x0000b40028027a23 */ /* 0x000fe4000001086d */
[----:B------:R-:W-:Y:S02]  /*87f0*/  FMUL.FTZ R0, R0, c[0x0][0x2d0] ;  /* 0x0000b40000007a20 */ /* 0x000fe40000410000 */
[----:B------:R1:W-:Y:S01]  /*8800*/  MUFU.EX2 R48, R2 ;  /* 0x0000000200307308 */ /* 0x0003e20000000800 */
[C---:B----4-:R-:W-:Y:S02]  /*8810*/  FMUL.FTZ R29, R3.reuse, R137 ;  /* 0x00000089031d7220 */ /* 0x050fe40000410000 */
[----:B------:R-:W-:Y:S02]  /*8820*/  IMAD.MOV.U32 R137, RZ, RZ, R241 ;  /* 0x000000ffff897224 */ /* 0x000fe400078e00f1 */
[----:B------:R-:W-:Y:S02]  /*8830*/  IMAD.MOV.U32 R107, RZ, RZ, R9 ;  /* 0x000000ffff6b7224 */ /* 0x000fe400078e0009 */
[C---:B------:R-:W-:Y:S02]  /*8840*/  FMUL.FTZ R8, R3.reuse, R116 ;  /* 0x0000007403087220 */ /* 0x040fe40000410000 */
[----:B------:R-:W-:Y:S01]  /*8850*/  FMUL.FTZ R9, R3, R117 ;  /* 0x0000007503097220 */ /* 0x000fe20000410000 */
[----:B------:R-:W2:Y:S01]  /*8860*/  MUFU.EX2 R0, R0 ;  /* 0x0000000000007308 */ /* 0x000ea20000000800 */
[----:B------:R-:W-:Y:S01]  /*8870*/  F2FP.PACK_AB R181, R107, R67 ;  /* 0x000000436bb5723e */ /* 0x000fe200000000ff */
[C---:B------:R-:W-:Y:S02]  /*8880*/  FMUL.FTZ R12, R3.reuse, R120 ;  /* 0x00000078030c7220 */ /* 0x040fe40000410000 */
[C---:B------:R-:W-:Y:S02]  /*8890*/  FMUL.FTZ R13, R3.reuse, R121 ;  /* 0x00000079030d7220 */ /* 0x040fe40000410000 */
[C---:B------:R-:W-:Y:S02]  /*88a0*/  FMUL.FTZ R24, R3.reuse, R132 ;  /* 0x0000008403187220 */ /* 0x040fe40000410000 */
[C---:B------:R-:W-:Y:S01]  /*88b0*/  FMUL.FTZ R25, R3.reuse, R133 ;  /* 0x0000008503197220 */ /* 0x040fe20000410000 */
[----:B------:R-:W-:Y:S01]  /*88c0*/  MOV R133, R237 ;  /* 0x000000ed00857202 */ /* 0x000fe20000000f00 */
[C---:B------:R-:W-:Y:S01]  /*88d0*/  FMUL.FTZ R28, R3.reuse, R136 ;  /* 0x00000088031c7220 */ /* 0x040fe20000410000 */
[----:B------:R-:W-:Y:S01]  /*88e0*/  MOV R136, R233 ;  /* 0x000000e900887202 */ /* 0x000fe20000000f00 */
[----:B------:R-:W-:Y:S01]  /*88f0*/  FMUL.FTZ R40, R3, R148 ;  /* 0x0000009403287220 */ /* 0x000fe20000410000 */
[----:B------:R-:W-:Y:S01]  /*8900*/  MOV R148, R66 ;  /* 0x0000004200947202 */ /* 0x000fe20000000f00 */
[----:B-1----:R-:W-:Y:S02]  /*8910*/  FFMA.FTZ R2, R41, c[0x0][0x2d0], -R109 ;  /* 0x0000b40029027a23 */ /* 0x002fe4000001086d */
[C---:B------:R-:W-:Y:S02]  /*8920*/  FMUL.FTZ R41, R3.reuse, R149 ;  /* 0x0000009503297220 */ /* 0x040fe40000410000 */
[----:B------:R1:W-:Y:S01]  /*8930*/  MUFU.EX2 R47, R2 ;  /* 0x00000002002f7308 */ /* 0x0003e20000000800 */
[----:B------:R-:W-:Y:S02]  /*8940*/  IMAD.MOV.U32 R132, RZ, RZ, R57 ;  /* 0x000000ffff847224 */ /* 0x000fe400078e0039 */
[C---:B------:R-:W-:Y:S02]  /*8950*/  FMUL.FTZ R57, R3.reuse, R165 ;  /* 0x000000a503397220 */ /* 0x040fe40000410000 */
[----:B------:R-:W-:Y:S02]  /*8960*/  FMUL.FTZ R60, R3, R168 ;  /* 0x000000a8033c7220 */ /* 0x000fe40000410000 */
[C---:B--2---:R-:W-:Y:S02]  /*8970*/  FMUL.FTZ R43, R0.reuse, R151 ;  /* 0x00000097002b7220 */ /* 0x044fe40000410000 */
[----:B------:R-:W-:Y:S02]  /*8980*/  IMAD.MOV.U32 R151, RZ, RZ, R246 ;  /* 0x000000ffff977224 */ /* 0x000fe400078e00f6 */
[C---:B------:R-:W-:Y:S01]  /*8990*/  FMUL.FTZ R42, R0.reuse, R150 ;  /* 0x00000096002a7220 */ /* 0x040fe20000410000 */
[----:B------:R-:W-:Y:S01]  /*89a0*/  MOV R150, R244 ;  /* 0x000000f400967202 */ /* 0x000fe20000000f00 */
[C---:B------:R-:W-:Y:S02]  /*89b0*/  FMUL.FTZ R10, R0.reuse, R118 ;  /* 0x00000076000a7220 */ /* 0x040fe40000410000 */
[C---:B------:R-:W-:Y:S02]  /*89c0*/  FMUL.FTZ R11, R0.reuse, R119 ;  /* 0x00000077000b7220 */ /* 0x040fe40000410000 */
[----:B------:R-:W2:Y:S01]  /*89d0*/  LDSM.16.MT88.4 R116, [R209+0x2100] ;  /* 0x00210000d174783b */ /* 0x000ea20000004200 */
[C---:B------:R-:W-:Y:S02]  /*89e0*/  FMUL.FTZ R66, R101.reuse, R174 ;  /* 0x000000ae65427220 */ /* 0x040fe40000410000 */
[----:B------:R-:W-:Y:S02]  /*89f0*/  FMUL.FTZ R14, R0, R122 ;  /* 0x0000007a000e7220 */ /* 0x000fe40000410000 */
[C---:B------:R-:W-:Y:S04]  /*8a00*/  HMMA.16816.F32 R8, R180.reuse, R20, R8 ;  /* 0x00000014b408723c */ /* 0x040fe80000001808 */
[--C-:B-1----:R-:W-:Y:S02]  /*8a10*/  FFMA.FTZ R2, R44, c[0x0][0x2d0], -R110.reuse ;  /* 0x0000b4002c027a23 */ /* 0x102fe4000001086e */
[C---:B------:R-:W-:Y:S02]  /*8a20*/  FMUL.FTZ R15, R0.reuse, R123 ;  /* 0x0000007b000f7220 */ /* 0x040fe40000410000 */
[----:B------:R1:W4:Y:S01]  /*8a30*/  MUFU.EX2 R46, R2 ;  /* 0x00000002002e7308 */ /* 0x0003220000000800 */
[----:B------:R-:W-:Y:S03]  /*8a40*/  FMUL.FTZ R30, R0, R138 ;  /* 0x0000008a001e7220 */ /* 0x000fe60000410000 */
[----:B------:R-:W-:Y:S01]  /*8a50*/  MOV R138, R240 ;  /* 0x000000f0008a7202 */ /* 0x000fe20000000f00 */
[-C--:B------:R-:W-:Y:S03]  /*8a60*/  HMMA.16816.F32 R12, R180, R22.reuse, R12 ;  /* 0x00000016b40c723c */ /* 0x080fe6000000180c */
[C---:B------:R-:W-:Y:S02]  /*8a70*/  FMUL.FTZ R20, R100.reuse, R128 ;  /* 0x0000008064147220 */ /* 0x040fe40000410000 */
[----:B------:R-:W-:Y:S02]  /*8a80*/  FMUL.FTZ R21, R100, R129 ;  /* 0x0000008164157220 */ /* 0x000fe40000410000 */
[C---:B------:R-:W-:Y:S01]  /*8a90*/  FMUL.FTZ R26, R0.reuse, R134 ;  /* 0x00000086001a7220 */ /* 0x040fe20000410000 */
[C---:B------:R-:W-:Y:S04]  /*8aa0*/  HMMA.16816.F32 R16, R176.reuse, R22, R16 ;  /* 0x00000016b010723c */ /* 0x040fe80000001810 */
[C---:B------:R-:W-:Y:S02]  /*8ab0*/  FMUL.FTZ R27, R0.reuse, R135 ;  /* 0x00000087001b7220 */ /* 0x040fe40000410000 */
[----:B------:R-:W-:Y:S02]  /*8ac0*/  FMUL.FTZ R31, R0, R139 ;  /* 0x0000008b001f7220 */ /* 0x000fe40000410000 */
[----:B------:R-:W-:Y:S04]  /*8ad0*/  FMUL.FTZ R22, R101, R130 ;  /* 0x0000008265167220 */ /* 0x000fe80000410000 */
[----:B-1----:R-:W-:Y:S02]  /*8ae0*/  FFMA.FTZ R2, R45, c[0x0][0x2d0], -R110 ;  /* 0x0000b4002d027a23 */ /* 0x002fe4000001086e */
[----:B------:R-:W-:Y:S02]  /*8af0*/  FMUL.FTZ R23, R101, R131 ;  /* 0x0000008365177220 */ /* 0x000fe40000410000 */
[----:B------:R1:W5:Y:S01]  /*8b00*/  MUFU.EX2 R252, R2 ;  /* 0x0000000200fc7308 */ /* 0x0003620000000800 */
[----:B------:R-:W-:Y:S01]  /*8b10*/  LDSM.16.MT88.4 R128, [R209+0x1500] ;  /* 0x00150000d180783b */ /* 0x000fe20000004200 */
[----:B------:R-:W-:Y:S02]  /*8b20*/  IMAD.MOV.U32 R134, RZ, RZ, R58 ;  /* 0x000000ffff867224 */ /* 0x000fe400078e003a */
[----:B------:R-:W-:Y:S01]  /*8b30*/  IMAD.MOV.U32 R135, RZ, RZ, R56 ;  /* 0x000000ffff877224 */ /* 0x000fe200078e0038 */
[-C--:B------:R-:W-:Y:S03]  /*8b40*/  HMMA.16816.F32 R20, R176, R36.reuse, R20 ;  /* 0x00000024b014723c */ /* 0x080fe60000001814 */
[C---:B------:R-:W-:Y:S02]  /*8b50*/  FMUL.FTZ R45, R3.reuse, R153 ;  /* 0x00000099032d7220 */ /* 0x040fe40000410000 */
[C---:B------:R-:W-:Y:S01]  /*8b60*/  FMUL.FTZ R44, R3.reuse, R152 ;  /* 0x00000098032c7220 */ /* 0x040fe20000410000 */
[----:B------:R-:W-:Y:S01]  /*8b70*/  MOV R152, R48 ;  /* 0x0000003000987202 */ /* 0x000fe20000000f00 */
[----:B------:R-:W-:Y:S01]  /*8b80*/  FMUL.FTZ R48, R100, R156 ;  /* 0x0000009c64307220 */ /* 0x000fe20000410000 */
[C---:B------:R-:W-:Y:S04]  /*8b90*/  HMMA.16816.F32 R24, R180.reuse, R36, R24 ;  /* 0x00000024b418723c */ /* 0x040fe80000001818 */
[----:B------:R-:W-:Y:S01]  /*8ba0*/  MOV R156, R234 ;  /* 0x000000ea009c7202 */ /* 0x000fe20000000f00 */
[----:B------:R-:W-:Y:S02]  /*8bb0*/  IMAD.MOV.U32 R139, RZ, RZ, R59 ;  /* 0x000000ffff8b7224 */ /* 0x000fe400078e003b */
[----:B------:R-:W-:Y:S01]  /*8bc0*/  FMUL.FTZ R56, R3, R164 ;  /* 0x000000a403387220 */ /* 0x000fe20000410000 */
[-C--:B------:R-:W-:Y:S04]  /*8bd0*/  HMMA.16816.F32 R28, R180, R38.reuse, R28 ;  /* 0x00000026b41c723c */ /* 0x080fe8000000181c */
[----:B-1----:R-:W-:Y:S01]  /*8be0*/  FFMA.FTZ R2, R185, c[0x0][0x2d0], -R109 ;  /* 0x0000b400b9027a23 */ /* 0x002fe2000001086d */
[----:B------:R-:W-:Y:S01]  /*8bf0*/  MOV R185, R230 ;  /* 0x000000e600b97202 */ /* 0x000fe20000000f00 */
[C---:B------:R-:W-:Y:S02]  /*8c00*/  FMUL.FTZ R58, R0.reuse, R166 ;  /* 0x000000a6003a7220 */ /* 0x040fe40000410000 */
[C---:B------:R-:W-:Y:S01]  /*8c10*/  HMMA.16816.F32 R32, R176.reuse, R38, R32 ;  /* 0x00000026b020723c */ /* 0x040fe20000001820 */
[----:B------:R1:W-:Y:S03]  /*8c20*/  MUFU.EX2 R251, R2 ;  /* 0x0000000200fb7308 */ /* 0x0003e60000000800 */
[----:B----4-:R-:W-:Y:S02]  /*8c30*/  IMAD.MOV.U32 R153, RZ, RZ, R46 ;  /* 0x000000ffff997224 */ /* 0x010fe400078e002e */
[C---:B------:R-:W-:Y:S01]  /*8c40*/  FMUL.FTZ R46, R0.reuse, R154 ;  /* 0x0000009a002e7220 */ /* 0x040fe20000410000 */
[----:B------:R-:W-:Y:S01]  /*8c50*/  MOV R154, R47 ;  /* 0x0000002f009a7202 */ /* 0x000fe20000000f00 */
[C---:B------:R-:W-:Y:S01]  /*8c60*/  FMUL.FTZ R38, R101.reuse, R146 ;  /* 0x0000009265267220 */ /* 0x040fe20000410000 */
[----:B------:R-:W-:Y:S03]  /*8c70*/  MOV R146, R238 ;  /* 0x000000ee00927202 */ /* 0x000fe60000000f00 */
[----:B------:R-:W-:Y:S02]  /*8c80*/  FMUL.FTZ R47, R0, R155 ;  /* 0x0000009b002f7220 */ /* 0x000fe40000410000 */
[----:B------:R-:W-:Y:S02]  /*8c90*/  IMAD.MOV.U32 R155, RZ, RZ, R235 ;  /* 0x000000ffff9b7224 */ /* 0x000fe400078e00eb */
[C---:B------:R-:W-:Y:S02]  /*8ca0*/  FMUL.FTZ R36, R100.reuse, R144 ;  /* 0x0000009064247220 */ /* 0x040fe40000410000 */
[C---:B------:R-:W-:Y:S01]  /*8cb0*/  FMUL.FTZ R37, R100.reuse, R145 ;  /* 0x0000009164257220 */ /* 0x040fe20000410000 */
[----:B------:R-:W-:Y:S01]  /*8cc0*/  MOV R145, R64 ;  /* 0x0000004000917202 */ /* 0x000fe20000000f00 */
[----:B------:R-:W-:Y:S01]  /*8cd0*/  FMUL.FTZ R39, R101, R147 ;  /* 0x0000009365277220 */ /* 0x000fe20000410000 */
[----:B------:R-:W-:Y:S01]  /*8ce0*/  MOV R147, R207 ;  /* 0x000000cf00937202 */ /* 0x000fe20000000f00 */
[----:B------:R-:W-:Y:S02]  /*8cf0*/  FMUL.FTZ R64, R100, R172 ;  /* 0x000000ac64407220 */ /* 0x000fe40000410000 */
[----:B------:R-:W-:Y:S02]  /*8d00*/  FMUL.FTZ R59, R0, R167 ;  /* 0x000000a7003b7220 */ /* 0x000fe40000410000 */
[----:B-1----:R-:W-:Y:S01]  /*8d10*/  FFMA.FTZ R2, R186, c[0x0][0x2d0], -R109 ;  /* 0x0000b400ba027a23 */ /* 0x002fe2000001086d */
[-C--:B------:R-:W-:Y:S03]  /*8d20*/  HMMA.16816.F32 R36, R176, R52.reuse, R36 ;  /* 0x00000034b024723c */ /* 0x080fe60000001824 */
[----:B------:R1:W-:Y:S01]  /*8d30*/  MUFU.EX2 R249, R2 ;  /* 0x0000000200f97308 */ /* 0x0003e20000000800 */
[----:B------:R-:W-:Y:S01]  /*8d40*/  MOV R186, R232 ;  /* 0x000000e800ba7202 */ /* 0x000fe20000000f00 */
[----:B------:R-:W-:Y:S02]  /*8d50*/  FMUL.FTZ R61, R3, R169 ;  /* 0x000000a9033d7220 */ /* 0x000fe40000410000 */
[C---:B------:R-:W-:Y:S01]  /*8d60*/  FMUL.FTZ R62, R0.reuse, R170 ;  /* 0x000000aa003e7220 */ /* 0x040fe20000410000 */
[C---:B------:R-:W-:Y:S04]  /*8d70*/  HMMA.16816.F32 R40, R180.reuse, R52, R40 ;  /* 0x00000034b428723c */ /* 0x040fe80000001828 */
[----:B------:R-:W-:Y:S02]  /*8d80*/  FMUL.FTZ R63, R0, R171 ;  /* 0x000000ab003f7220 */ /* 0x000fe40000410000 */
[----:B------:R-:W-:Y:S02]  /*8d90*/  IMAD.MOV.U32 R149, RZ, RZ, R67 ;  /* 0x000000ffff957224 */ /* 0x000fe400078e0043 */
[-C--:B------:R-:W-:Y:S04]  /*8da0*/  HMMA.16816.F32 R44, R180, R54.reuse, R44 ;  /* 0x00000036b42c723c */ /* 0x080fe8000000182c */
[----:B------:R-:W-:Y:S02]  /*8db0*/  FMUL.FTZ R67, R101, R175 ;  /* 0x000000af65437220 */ /* 0x000fe40000410000 */
[C---:B------:R-:W-:Y:S02]  /*8dc0*/  FMUL.FTZ R52, R100.reuse, R160 ;  /* 0x000000a064347220 */ /* 0x040fe40000410000 */
[C---:B------:R-:W-:Y:S04]  /*8dd0*/  HMMA.16816.F32 R48, R176.reuse, R54, R48 ;  /* 0x00000036b030723c */ /* 0x040fe80000001830 */
[--C-:B-1----:R-:W-:Y:S02]  /*8de0*/  FFMA.FTZ R2, R187, c[0x0][0x2d0], -R110.reuse ;  /* 0x0000b400bb027a23 */ /* 0x102fe4000001086e */
[----:B------:R-:W-:Y:S02]  /*8df0*/  IMAD.MOV.U32 R160, RZ, RZ, R229 ;  /* 0x000000ffffa07224 */ /* 0x000fe400078e00e5 */
[----:B------:R1:W-:Y:S01]  /*8e00*/  MUFU.EX2 R246, R2 ;  /* 0x0000000200f67308 */ /* 0x0003e20000000800 */
[C---:B------:R-:W-:Y:S03]  /*8e10*/  FMUL.FTZ R55, R101.reuse, R163 ;  /* 0x000000a365377220 */ /* 0x040fe60000410000 */
[----:B------:R-:W-:Y:S02]  /*8e20*/  IMAD.MOV.U32 R163, RZ, RZ, R231 ;  /* 0x000000ffffa37224 */ /* 0x000fe400078e00e7 */
[C---:B------:R-:W-:Y:S01]  /*8e30*/  FMUL.FTZ R53, R100.reuse, R161 ;  /* 0x000000a164357220 */ /* 0x040fe20000410000 */
[----:B------:R-:W-:Y:S01]  /*8e40*/  MOV R161, R227 ;  /* 0x000000e300a17202 */ /* 0x000fe20000000f00 */
[C---:B------:R-:W-:Y:S02]  /*8e50*/  FMUL.FTZ R54, R101.reuse, R162 ;  /* 0x000000a265367220 */ /* 0x040fe40000410000 */
[----:B------:R-:W-:Y:S02]  /*8e60*/  IMAD.MOV.U32 R144, RZ, RZ, R65 ;  /* 0x000000ffff907224 */ /* 0x000fe400078e0041 */
[----:B------:R-:W-:Y:S02]  /*8e70*/  FMUL.FTZ R65, R100, R173 ;  /* 0x000000ad64417220 */ /* 0x000fe40000410000 */
[----:B------:R-:W-:Y:S01]  /*8e80*/  LDSM.16.MT88.4 R172, [R210+0x1d00] ;  /* 0x001d0000d2ac783b */ /* 0x000fe20000004200 */
[-C--:B---3--:R-:W-:Y:S03]  /*8e90*/  HMMA.16816.F32 R52, R176, R112.reuse, R52 ;  /* 0x00000070b034723c */ /* 0x088fe60000001834 */
[----:B------:R-:W-:Y:S02]  /*8ea0*/  FMUL.FTZ R71, R101, R71 ;  /* 0x0000004765477220 */ /* 0x000fe40000410000 */
[C---:B------:R-:W-:Y:S02]  /*8eb0*/  FMUL.FTZ R72, R3.reuse, R72 ;  /* 0x0000004803487220 */ /* 0x040fe40000410000 */
[C---:B------:R-:W-:Y:S01]  /*8ec0*/  FMUL.FTZ R73, R3.reuse, R73 ;  /* 0x0000004903497220 */ /* 0x040fe20000410000 */
[C---:B------:R-:W-:Y:S04]  /*8ed0*/  HMMA.16816.F32 R56, R180.reuse, R112, R56 ;  /* 0x00000070b438723c */ /* 0x040fe80000001838 */
[----:B-1----:R-:W-:Y:S02]  /*8ee0*/  FFMA.FTZ R2, R188, c[0x0][0x2d0], -R110 ;  /* 0x0000b400bc027a23 */ /* 0x002fe4000001086e */
[C---:B------:R-:W-:Y:S02]  /*8ef0*/  FMUL.FTZ R74, R0.reuse, R74 ;  /* 0x0000004a004a7220 */ /* 0x040fe40000410000 */
[-C--:B------:R-:W-:Y:S01]  /*8f00*/  HMMA.16816.F32 R60, R180, R114.reuse, R60 ;  /* 0x00000072b43c723c */ /* 0x080fe2000000183c */
[----:B------:R1:W-:Y:S03]  /*8f10*/  MUFU.EX2 R244, R2 ;  /* 0x0000000200f47308 */ /* 0x0003e60000000800 */
[C---:B------:R-:W-:Y:S02]  /*8f20*/  FMUL.FTZ R75, R0.reuse, R75 ;  /* 0x0000004b004b7220 */ /* 0x040fe40000410000 */
[C---:B------:R-:W-:Y:S02]  /*8f30*/  FMUL.FTZ R76, R3.reuse, R76 ;  /* 0x0000004c034c7220 */ /* 0x040fe40000410000 */
[C---:B------:R-:W-:Y:S01]  /*8f40*/  HMMA.16816.F32 R64, R176.reuse, R114, R64 ;  /* 0x00000072b040723c */ /* 0x040fe20000001840 */
[----:B------:R-:W3:Y:S03]  /*8f50*/  LDSM.16.MT88.4 R112, [R210+0x2100] ;  /* 0x00210000d270783b */ /* 0x000ee60000004200 */
[----:B------:R-:W-:Y:S02]  /*8f60*/  FMUL.FTZ R77, R3, R77 ;  /* 0x0000004d034d7220 */ /* 0x000fe40000410000 */
[C---:B------:R-:W-:Y:S02]  /*8f70*/  FMUL.FTZ R78, R0.reuse, R78 ;  /* 0x0000004e004e7220 */ /* 0x040fe40000410000 */
[-C--:B--2---:R-:W-:Y:S04]  /*8f80*/  HMMA.16816.F32 R68, R176, R116.reuse, R68 ;  /* 0x00000074b044723c */ /* 0x084fe80000001844 */
[----:B------:R-:W-:Y:S02]  /*8f90*/  FMUL.FTZ R79, R0, R79 ;  /* 0x0000004f004f7220 */ /* 0x000fe40000410000 */
[C---:B------:R-:W-:Y:S02]  /*8fa0*/  FMUL.FTZ R82, R101.reuse, R82 ;  /* 0x0000005265527220 */ /* 0x040fe40000410000 */
[C---:B------:R-:W-:Y:S04]  /*8fb0*/  HMMA.16816.F32 R72, R180.reuse, R116, R72 ;  /* 0x00000074b448723c */ /* 0x040fe80000001848 */
[--C-:B-1----:R-:W-:Y:S02]  /*8fc0*/  FFMA.FTZ R2, R190, c[0x0][0x2d0], -R111.reuse ;  /* 0x0000b400be027a23 */ /* 0x102fe4000001086f */
[----:B------:R-:W-:Y:S02]  /*8fd0*/  FMUL.FTZ R83, R101, R83 ;  /* 0x0000005365537220 */ /* 0x000fe40000410000 */
[-C--:B------:R-:W-:Y:S01]  /*8fe0*/  HMMA.16816.F32 R76, R180, R118.reuse, R76 ;  /* 0x00000076b44c723c */ /* 0x080fe2000000184c */
[----:B------:R1:W-:Y:S03]  /*8ff0*/  MUFU.EX2 R241, R2 ;  /* 0x0000000200f17308 */ /* 0x0003e60000000800 */
[C---:B------:R-:W-:Y:S02]  /*9000*/  FMUL.FTZ R88, R3.reuse, R88 ;  /* 0x0000005803587220 */ /* 0x040fe40000410000 */
[----:B------:R-:W-:Y:S02]  /*9010*/  FMUL.FTZ R89, R3, R89 ;  /* 0x0000005903597220 */ /* 0x000fe40000410000 */
[C---:B------:R-:W-:Y:S01]  /*9020*/  HMMA.16816.F32 R80, R176.reuse, R118, R80 ;  /* 0x00000076b050723c */ /* 0x040fe20000001850 */
[----:B------:R-:W2:Y:S03]  /*9030*/  LDSM.16.MT88.4 R116, [R209+0x500] ;  /* 0x00050000d174783b */ /* 0x000ea60000004200 */
[----:B------:R-:W-:Y:S02]  /*9040*/  FMUL.FTZ R85, R100, R85 ;  /* 0x0000005564557220 */ /* 0x000fe40000410000 */
[C---:B------:R-:W-:Y:S02]  /*9050*/  FMUL.FTZ R86, R101.reuse, R86 ;  /* 0x0000005665567220 */ /* 0x040fe40000410000 */
[----:B------:R-:W-:Y:S04]  /*9060*/  FMUL.FTZ R87, R101, R87 ;  /* 0x0000005765577220 */ /* 0x000fe80000410000 */
[C---:B------:R-:W-:Y:S02]  /*9070*/  FMUL.FTZ R90, R0.reuse, R90 ;  /* 0x0000005a005a7220 */ /* 0x040fe40000410000 */
[C---:B------:R-:W-:Y:S01]  /*9080*/  FMUL.FTZ R91, R0.reuse, R91 ;  /* 0x0000005b005b7220 */ /* 0x040fe20000410000 */
[-C--:B---3--:R-:W-:Y:S03]  /*9090*/  HMMA.16816.F32 R84, R176, R112.reuse, R84 ;  /* 0x00000070b054723c */ /* 0x088fe60000001854 */
[----:B-1----:R-:W-:Y:S02]  /*90a0*/  FFMA.FTZ R2, R189, c[0x0][0x2d0], -R111 ;  /* 0x0000b400bd027a23 */ /* 0x002fe4000001086f */
[C---:B------:R-:W-:Y:S02]  /*90b0*/  FMUL.FTZ R92, R3.reuse, R92 ;  /* 0x0000005c035c7220 */ /* 0x040fe40000410000 */
[----:B------:R-:W1:Y:S01]  /*90c0*/  MUFU.EX2 R240, R2 ;  /* 0x0000000200f07308 */ /* 0x000e620000000800 */
[C---:B------:R-:W-:Y:S04]  /*90d0*/  HMMA.16816.F32 R88, R180.reuse, R112, R88 ;  /* 0x00000070b458723c */ /* 0x040fe80000001858 */
[----:B------:R-:W-:Y:S02]  /*90e0*/  FMUL.FTZ R93, R3, R93 ;  /* 0x0000005d035d7220 */ /* 0x000fe40000410000 */
[----:B------:R-:W-:Y:S01]  /*90f0*/  FMUL.FTZ R94, R0, R94 ;  /* 0x0000005e005e7220 */ /* 0x000fe20000410000 */
[----:B------:R-:W-:Y:S01]  /*9100*/  F2FP.PACK_AB R112, R154, R152 ;  /* 0x000000989a70723e */ /* 0x000fe200000000ff */
[----:B------:R-:W-:Y:S01]  /*9110*/  FMUL.FTZ R95, R0, R95 ;  /* 0x0000005f005f7220 */ /* 0x000fe20000410000 */
[----:B-----5:R-:W-:Y:S03]  /*9120*/  F2FP.PACK_AB R113, R252, R153 ;  /* 0x00000099fc71723e */ /* 0x020fe600000000ff */
[----:B------:R-:W-:Y:S02]  /*9130*/  FFMA.FTZ R106, R206, c[0x0][0x2d0], -R109 ;  /* 0x0000b400ce6a7a23 */ /* 0x000fe4000001086d */
[----:B------:R-:W-:Y:S01]  /*9140*/  IMAD.MOV.U32 R162, RZ, RZ, R228 ;  /* 0x000000ffffa27224 */ /* 0x000fe200078e00e4 */
[-C--:B------:R-:W-:Y:S01]  /*9150*/  HMMA.16816.F32 R92, R180, R114.reuse, R92 ;  /* 0x00000072b45c723c */ /* 0x080fe2000000185c */
[----:B------:R3:W-:Y:S01]  /*9160*/  MUFU.EX2 R228, R106 ;  /* 0x0000006a00e47308 */ /* 0x0007e20000000800 */
[----:B------:R-:W-:Y:S01]  /*9170*/  LDSM.16.MT88.4 R180, [R209+0x2d00] ;  /* 0x002d0000d1b4783b */ /* 0x000fe20000004200 */
[C---:B------:R-:W-:Y:S02]  /*9180*/  FMUL.FTZ R96, R100.reuse, R96 ;  /* 0x0000006064607220 */ /* 0x040fe40000410000 */
[----:B------:R-:W-:Y:S02]  /*9190*/  FMUL.FTZ R97, R100, R97 ;  /* 0x0000006164617220 */ /* 0x000fe40000410000 */
[C---:B------:R-:W-:Y:S01]  /*91a0*/  FMUL.FTZ R98, R101.reuse, R98 ;  /* 0x0000006265627220 */ /* 0x040fe20000410000 */
[----:B-1----:R-:W-:Y:S01]  /*91b0*/  F2FP.PACK_AB R120, R240, R241 ;  /* 0x000000f1f078723e */ /* 0x002fe200000000ff */
[--C-:B------:R-:W-:Y:S03]  /*91c0*/  FFMA.FTZ R2, R192, c[0x0][0x2d0], -R184.reuse ;  /* 0x0000b400c0027a23 */ /* 0x100fe600000108b8 */
[----:B------:R-:W-:Y:S01]  /*91d0*/  FMUL.FTZ R99, R101, R99 ;  /* 0x0000006365637220 */ /* 0x000fe20000410000 */
[----:B------:R1:W-:Y:S06]  /*91e0*/  MUFU.EX2 R239, R2 ;  /* 0x0000000200ef7308 */ /* 0x0003ec0000000800 */
[----:B------:R-:W-:Y:S04]  /*91f0*/  HMMA.16816.F32 R96, R176, R114, R96 ;  /* 0x00000072b060723c */ /* 0x000fe80000001860 */
[--C-:B---3--:R-:W-:Y:S03]  /*9200*/  FFMA.FTZ R106, R247, c[0x0][0x2d0], -R111.reuse ;  /* 0x0000b400f76a7a23 */ /* 0x108fe6000001086f */
[----:B------:R-:W-:Y:S02]  /*9210*/  F2FP.PACK_AB R114, R249, R251 ;  /* 0x000000fbf972723e */ /* 0x000fe400000000ff */
[----:B------:R-:W-:Y:S03]  /*9220*/  F2FP.PACK_AB R115, R244, R246 ;  /* 0x000000f6f473723e */ /* 0x000fe600000000ff */
[----:B------:R-:W-:Y:S04]  /*9230*/  MOV R247, R154 ;  /* 0x0000009a00f77202 */ /* 0x000fe80000000f00 */
[-C--:B--2---:R-:W-:Y:S05]  /*9240*/  HMMA.16816.F32 R4, R112, R116.reuse, R4 ;  /* 0x000000747004723c */ /* 0x084fea0000001804 */
[--C-:B-1----:R-:W-:Y:S04]  /*9250*/  FFMA.FTZ R2, R191, c[0x0][0x2d0], -R184.reuse ;  /* 0x0000b400bf027a23 */ /* 0x102fe800000108b8 */
[----:B------:R1:W2:Y:S03]  /*9260*/  MUFU.EX2 R238, R2 ;  /* 0x0000000200ee7308 */ /* 0x0002a60000000800 */
[--C-:B-1----:R-:W-:Y:S01]  /*9270*/  FFMA.FTZ R2, R193, c[0x0][0x2d0], -R111.reuse ;  /* 0x0000b400c1027a23 */ /* 0x102fe2000001086f */
[----:B--2---:R-:W-:Y:S06]  /*9280*/  F2FP.PACK_AB R121, R238, R239 ;  /* 0x000000efee79723e */ /* 0x004fec00000000ff */
[----:B------:R1:W-:Y:S02]  /*9290*/  MUFU.EX2 R237, R2 ;  /* 0x0000000200ed7308 */ /* 0x0003e40000000800 */
[----:B-1----:R-:W-:Y:S08]  /*92a0*/  FFMA.FTZ R2, R194, c[0x0][0x2d0], -R111 ;  /* 0x0000b400c2027a23 */ /* 0x002ff0000001086f */
        /* <DEDUP_REMOVED lines=9> */
[C---:B------:R-:W-:Y:S08]  /*9340*/  HMMA.16816.F32 R8, R120.reuse, R116, R8 ;  /* 0x000000747808723c */ /* 0x040ff00000001808 */
[-C--:B------:R-:W-:Y:S08]  /*9350*/  HMMA.16816.F32 R12, R120, R118.reuse, R12 ;  /* 0x00000076780c723c */ /* 0x080ff0000000180c */
[C---:B------:R-:W-:Y:S01]  /*9360*/  HMMA.16816.F32 R16, R112.reuse, R118, R16 ;  /* 0x000000767010723c */ /* 0x040fe20000001810 */
[----:B------:R-:W2:Y:S03]  /*9370*/  LDSM.16.MT88.4 R116, [R210+0x1500] ;  /* 0x00150000d274783b */ /* 0x000ea60000004200 */
[--C-:B-1----:R-:W-:Y:S04]  /*9380*/  FFMA.FTZ R2, R200, c[0x0][0x2d0], -R109.reuse ;  /* 0x0000b400c8027a23 */ /* 0x102fe8000001086d */
[-C--:B------:R-:W-:Y:S01]  /*9390*/  HMMA.16816.F32 R20, R112, R124.reuse, R20 ;  /* 0x0000007c7014723c */ /* 0x080fe20000001814 */
[----:B------:R1:W3:Y:S07]  /*93a0*/  MUFU.EX2 R233, R2 ;  /* 0x0000000200e97308 */ /* 0x0002ee0000000800 */
        /* <DEDUP_REMOVED lines=11> */
[--C-:B-1----:R-:W-:Y:S04]  /*9460*/  FFMA.FTZ R2, R203, c[0x0][0x2d0], -R110.reuse ;  /* 0x0000b400cb027a23 */ /* 0x102fe8000001086e */
[-C--:B--2---:R-:W-:Y:S01]  /*9470*/  HMMA.16816.F32 R52, R112, R116.reuse, R52 ;  /* 0x000000747034723c */ /* 0x084fe20000001834 */
[----:B------:R1:W2:Y:S07]  /*9480*/  MUFU.EX2 R229, R2 ;  /* 0x0000000200e57308 */ /* 0x0002ae0000000800 */
[C---:B------:R-:W-:Y:S08]  /*9490*/  HMMA.16816.F32 R56, R120.reuse, R116, R56 ;  /* 0x000000747838723c */ /* 0x040ff00000001838 */
[-C--:B------:R-:W-:Y:S08]  /*94a0*/  HMMA.16816.F32 R60, R120, R118.reuse, R60 ;  /* 0x00000076783c723c */ /* 0x080ff0000000183c */
[C---:B------:R-:W-:Y:S01]  /*94b0*/  HMMA.16816.F32 R64, R112.reuse, R118, R64 ;  /* 0x000000767040723c */ /* 0x040fe20000001840 */
[----:B------:R-:W2:Y:S03]  /*94c0*/  LDSM.16.MT88.4 R116, [R209+0x900] ;  /* 0x00090000d174783b */ /* 0x000ea60000004200 */
[----:B-1----:R-:W-:Y:S02]  /*94d0*/  FFMA.FTZ R2, R205, c[0x0][0x2d0], -R109 ;  /* 0x0000b400cd027a23 */ /* 0x002fe4000001086d */
[----:B------:R-:W-:Y:S02]  /*94e0*/  MUFU.EX2 R205, R106 ;  /* 0x0000006a00cd7308 */ /* 0x000fe40000000800 */
[-C--:B----4-:R-:W-:Y:S08]  /*94f0*/  HMMA.16816.F32 R68, R112, R124.reuse, R68 ;  /* 0x0000007c7044723c */ /* 0x090ff00000001844 */
[C---:B------:R-:W-:Y:S01]  /*9500*/  HMMA.16816.F32 R72, R120.reuse, R124, R72 ;  /* 0x0000007c7848723c */ /* 0x040fe20000001848 */
[----:B------:R1:W4:Y:S07]  /*9510*/  MUFU.EX2 R230, R2 ;  /* 0x0000000200e67308 */ /* 0x00032e0000000800 */
[-C--:B------:R-:W-:Y:S08]  /*9520*/  HMMA.16816.F32 R76, R120, R126.reuse, R76 ;  /* 0x0000007e784c723c */ /* 0x080ff0000000184c */
[C---:B------:R-:W-:Y:S01]  /*9530*/  HMMA.16816.F32 R80, R112.reuse, R126, R80 ;  /* 0x0000007e7050723c */ /* 0x040fe20000001850 */
[----:B------:R-:W2:Y:S07]  /*9540*/  LDSM.16.MT88.4 R124, [R210+0x900] ;  /* 0x00090000d27c783b */ /* 0x000eae0000004200 */
[-C--:B-----5:R-:W-:Y:S04]  /*9550*/  HMMA.16816.F32 R84, R112, R128.reuse, R84 ;  /* 0x000000807054723c */ /* 0x0a0fe80000001854 */
[--C-:B-1----:R-:W-:Y:S04]  /*9560*/  FFMA.FTZ R2, R199, c[0x0][0x2d0], -R110.reuse ;  /* 0x0000b400c7027a23 */ /* 0x102fe8000001086e */
[C---:B------:R-:W-:Y:S01]  /*9570*/  HMMA.16816.F32 R88, R120.reuse, R128, R88 ;  /* 0x000000807858723c */ /* 0x040fe20000001858 */
[----:B------:R1:W-:Y:S07]  /*9580*/  MUFU.EX2 R227, R2 ;  /* 0x0000000200e37308 */ /* 0x0003ee0000000800 */
[-C--:B------:R-:W-:Y:S08]  /*9590*/  HMMA.16816.F32 R92, R120, R130.reuse, R92 ;  /* 0x00000082785c723c */ /* 0x080ff0000000185c */
[----:B------:R-:W-:Y:S01]  /*95a0*/  HMMA.16816.F32 R96, R112, R130, R96 ;  /* 0x000000827060723c */ /* 0x000fe20000001860 */
[----:B------:R-:W5:Y:S06]  /*95b0*/  LDSM.16.MT88.4 R128, [R209+0x1900] ;  /* 0x00190000d180783b */ /* 0x000f6c0000004200 */
[----:B---3--:R-:W-:Y:S01]  /*95c0*/  F2FP.PACK_AB R112, R233, R232 ;  /* 0x000000e8e970723e */ /* 0x008fe200000000ff */
[----:B-1----:R-:W-:Y:S01]  /*95d0*/  FFMA.FTZ R2, R201, c[0x0][0x2d0], -R110 ;  /* 0x0000b400c9027a23 */ /* 0x002fe2000001086e */
[----:B--2---:R-:W-:Y:S03]  /*95e0*/  F2FP.PACK_AB R113, R229, R231 ;  /* 0x000000e7e571723e */ /* 0x004fe600000000ff */
[----:B------:R1:W2:Y:S01]  /*95f0*/  MUFU.EX2 R207, R2 ;  /* 0x0000000200cf7308 */ /* 0x0002a20000000800 */
[----:B----4-:R-:W-:Y:S01]  /*9600*/  F2FP.PACK_AB R114, R228, R230 ;  /* 0x000000e6e472723e */ /* 0x010fe200000000ff */
[--C-:B-1----:R-:W-:Y:S01]  /*9610*/  FFMA.FTZ R2, R163, c[0x0][0x2d0], -R111.reuse ;  /* 0x0000b400a3027a23 */ /* 0x102fe2000001086f */
[----:B--2---:R-:W-:Y:S07]  /*9620*/  F2FP.PACK_AB R115, R207, R227 ;  /* 0x000000e3cf73723e */ /* 0x004fee00000000ff */
[----:B------:R1:W2:Y:S01]  /*9630*/  MUFU.EX2 R206, R2 ;  /* 0x0000000200ce7308 */ /* 0x0002a20000000800 */
[-C--:B------:R-:W-:Y:S03]  /*9640*/  HMMA.16816.F32 R4, R112, R116.reuse, R4 ;  /* 0x000000747004723c */ /* 0x080fe60000001804 */
[--C-:B-1----:R-:W-:Y:S01]  /*9650*/  FFMA.FTZ R2, R248, c[0x0][0x2d0], -R184.reuse ;  /* 0x0000b400f8027a23 */ /* 0x102fe200000108b8 */
[----:B--2---:R-:W-:Y:S02]  /*9660*/  F2FP.PACK_AB R120, R205, R206 ;  /* 0x000000cecd78723e */ /* 0x004fe400000000ff */
[----:B------:R-:W-:Y:S03]  /*9670*/  MOV R248, R153 ;  /* 0x0000009900f87202 */ /* 0x000fe60000000f00 */
[----:B------:R1:W-:Y:S03]  /*9680*/  MUFU.EX2 R203, R2 ;  /* 0x0000000200cb7308 */ /* 0x0003e60000000800 */
[----:B-1----:R-:W-:Y:S02]  /*9690*/  FFMA.FTZ R2, R250, c[0x0][0x2d0], -R184 ;  /* 0x0000b400fa027a23 */ /* 0x002fe400000108b8 */
[----:B------:R-:W-:Y:S05]  /*96a0*/  IMAD.MOV.U32 R250, RZ, RZ, R152 ;  /* 0x000000fffffa7224 */ /* 0x000fea00078e0098 */
        /* <DEDUP_REMOVED lines=17> */
[C---:B------:R-:W-:Y:S01]  /*97c0*/  HMMA.16816.F32 R16, R112.reuse, R118, R16 ;  /* 0x000000767010723c */ /* 0x040fe20000001810 */
[----:B------:R-:W2:Y:S03]  /*97d0*/  LDSM.16.MT88.4 R116, [R210+0x1900] ;  /* 0x00190000d274783b */ /* 0x000ea60000004200 */
[--C-:B-1----:R-:W-:Y:S04]  /*97e0*/  FFMA.FTZ R2, R161, c[0x0][0x2d0], -R109.reuse ;  /* 0x0000b400a1027a23 */ /* 0x102fe8000001086d */
[-C--:B------:R-:W-:Y:S01]  /*97f0*/  HMMA.16816.F32 R20, R112, R124.reuse, R20 ;  /* 0x0000007c7014723c */ /* 0x080fe20000001814 */
[----:B------:R1:W-:Y:S07]  /*9800*/  MUFU.EX2 R196, R2 ;  /* 0x0000000200c47308 */ /* 0x0003ee0000000800 */
[C---:B------:R-:W-:Y:S08]  /*9810*/  HMMA.16816.F32 R24, R120.reuse, R124, R24 ;  /* 0x0000007c7818723c */ /* 0x040ff00000001818 */
[-C--:B------:R-:W-:Y:S08]  /*9820*/  HMMA.16816.F32 R28, R120, R126.reuse, R28 ;  /* 0x0000007e781c723c */ /* 0x080ff0000000181c */
[C---:B------:R-:W-:Y:S01]  /*9830*/  HMMA.16816.F32 R32, R112.reuse, R126, R32 ;  /* 0x0000007e7020723c */ /* 0x040fe20000001820 */
[----:B------:R-:W3:Y:S03]  /*9840*/  LDSM.16.MT88.4 R124, [R209+0x2900] ;  /* 0x00290000d17c783b */ /* 0x000ee60000004200 */
[--C-:B-1----:R-:W-:Y:S04]  /*9850*/  FFMA.FTZ R2, R160, c[0x0][0x2d0], -R110.reuse ;  /* 0x0000b400a0027a23 */ /* 0x102fe8000001086e */
[-C--:B-----5:R-:W-:Y:S01]  /*9860*/  HMMA.16816.F32 R36, R112, R128.reuse, R36 ;  /* 0x000000807024723c */ /* 0x0a0fe20000001824 */
[----:B------:R1:W-:Y:S07]  /*9870*/  MUFU.EX2 R195, R2 ;  /* 0x0000000200c37308 */ /* 0x0003ee0000000800 */
        /* <DEDUP_REMOVED lines=9> */
[C---:B------:R-:W-:Y:S04]  /*9910*/  HMMA.16816.F32 R64, R112.reuse, R118, R64 ;  /* 0x000000767040723c */ /* 0x040fe80000001840 */
[--C-:B-1----:R-:W-:Y:S02]  /*9920*/  FFMA.FTZ R2, R185, c[0x0][0x2d0], -R109.reuse ;  /* 0x0000b400b9027a23 */ /* 0x102fe4000001086d */
[----:B------:R-:W-:Y:S02]  /*9930*/  FFMA.FTZ R109, R159, c[0x0][0x2d0], -R109 ;  /* 0x0000b4009f6d7a23 */ /* 0x000fe4000001086d */
[-C--:B---3--:R-:W-:Y:S01]  /*9940*/  HMMA.16816.F32 R68, R112, R124.reuse, R68 ;  /* 0x0000007c7044723c */ /* 0x088fe20000001844 */
[----:B------:R1:W-:Y:S07]  /*9950*/  MUFU.EX2 R194, R2 ;  /* 0x0000000200c27308 */ /* 0x0003ee0000000800 */
[C---:B------:R-:W-:Y:S03]  /*9960*/  HMMA.16816.F32 R72, R120.reuse, R124, R72 ;  /* 0x0000007c7848723c */ /* 0x040fe60000001848 */
[----:B------:R2:W3:Y:S05]  /*9970*/  MUFU.EX2 R192, R109 ;  /* 0x0000006d00c07308 */ /* 0x0004ea0000000800 */
[-C--:B------:R-:W-:Y:S08]  /*9980*/  HMMA.16816.F32 R76, R120, R126.reuse, R76 ;  /* 0x0000007e784c723c */ /* 0x080ff0000000184c */
[C---:B------:R-:W-:Y:S04]  /*9990*/  HMMA.16816.F32 R80, R112.reuse, R126, R80 ;  /* 0x0000007e7050723c */ /* 0x040fe80000001850 */
[--C-:B-1----:R-:W-:Y:S02]  /*99a0*/  FFMA.FTZ R2, R158, c[0x0][0x2d0], -R110.reuse ;  /* 0x0000b4009e027a23 */ /* 0x102fe4000001086e */
[----:B------:R-:W-:Y:S02]  /*99b0*/  FFMA.FTZ R110, R157, c[0x0][0x2d0], -R110 ;  /* 0x0000b4009d6e7a23 */ /* 0x000fe4000001086e */
[-C--:B----4-:R-:W-:Y:S01]  /*99c0*/  HMMA.16816.F32 R84, R112, R128.reuse, R84 ;  /* 0x000000807054723c */ /* 0x090fe20000001854 */
[----:B------:R1:W-:Y:S01]  /*99d0*/  MUFU.EX2 R191, R2 ;  /* 0x0000000200bf7308 */ /* 0x0003e20000000800 */
[----:B--2---:R-:W2:Y:S04]  /*99e0*/  LDL.LU R109, [R1+0x14] ;  /* 0x00001400016d7983 */ /* 0x004ea80000300800 */
[----:B------:R-:W4:Y:S02]  /*99f0*/  LDL.LU R118, [R1+0x18] ;  /* 0x0000180001767983 */ /* 0x000f240000300800 */
[C---:B------:R-:W-:Y:S02]  /*9a00*/  HMMA.16816.F32 R88, R120.reuse, R128, R88 ;  /* 0x000000807858723c */ /* 0x040fe40000001858 */
[----:B------:R-:W5:Y:S01]  /*9a10*/  LDL.LU R117, [R1+0x1c] ;  /* 0x00001c0001757983 */ /* 0x000f620000300800 */
[----:B------:R3:W-:Y:S03]  /*9a20*/  MUFU.EX2 R190, R110 ;  /* 0x0000006e00be7308 */ /* 0x0007e60000000800 */
[----:B------:R-:W5:Y:S02]  /*9a30*/  LDL.LU R116, [R1+0x20] ;  /* 0x0000200001747983 */ /* 0x000f640000300800 */
[-C--:B------:R-:W-:Y:S08]  /*9a40*/  HMMA.16816.F32 R92, R120, R130.reuse, R92 ;  /* 0x00000082785c723c */ /* 0x080ff0000000185c */
[----:B------:R-:W-:Y:S04]  /*9a50*/  HMMA.16816.F32 R96, R112, R130, R96 ;  /* 0x000000827060723c */ /* 0x000fe80000001860 */
[--C-:B-1----:R-:W-:Y:S02]  /*9a60*/  FFMA.FTZ R2, R156, c[0x0][0x2d0], -R111.reuse ;  /* 0x0000b4009c027a23 */ /* 0x102fe4000001086f */
[----:B------:R-:W-:Y:S02]  /*9a70*/  LDSM.16.MT88.4 R156, [R209+0x1d00] ;  /* 0x001d0000d19c783b */ /* 0x000fe40000004200 */
[----:B------:R1:W-:Y:S01]  /*9a80*/  MUFU.EX2 R188, R2 ;  /* 0x0000000200bc7308 */ /* 0x0003e20000000800 */
[----:B---3--:R-:W-:Y:S03]  /*9a90*/  F2FP.PACK_AB R110, R192, R194 ;  /* 0x000000c2c06e723e */ /* 0x008fe600000000ff */
[----:B-1----:R-:W-:Y:S06]  /*9aa0*/  FFMA.FTZ R2, R155, c[0x0][0x2d0], -R111 ;  /* 0x0000b4009b027a23 */ /* 0x002fec000001086f */
[----:B------:R1:W3:Y:S02]  /*9ab0*/  MUFU.EX2 R189, R2 ;  /* 0x0000000200bd7308 */ /* 0x0002e40000000800 */
[----:B-1----:R-:W-:Y:S01]  /*9ac0*/  FFMA.FTZ R2, R151, c[0x0][0x2d0], -R184 ;  /* 0x0000b40097027a23 */ /* 0x002fe200000108b8 */
[----:B------:R-:W-:Y:S01]  /*9ad0*/  MOV R151, R150 ;  /* 0x0000009600977202 */ /* 0x000fe20000000f00 */
[----:B------:R-:W-:Y:S01]  /*9ae0*/  IMAD.MOV.U32 R150, RZ, RZ, R149 ;  /* 0x000000ffff967224 */ /* 0x000fe200078e0095 */
[----:B------:R-:W-:Y:S05]  /*9af0*/  MOV R149, R148 ;  /* 0x0000009400957202 */ /* 0x000fea0000000f00 */
[----:B------:R1:W-:Y:S01]  /*9b00*/  MUFU.EX2 R186, R2 ;  /* 0x0000000200ba7308 */ /* 0x0003e20000000800 */
[----:B------:R-:W-:Y:S01]  /*9b10*/  IMAD.MOV.U32 R148, RZ, RZ, R147 ;  /* 0x000000ffff947224 */ /* 0x000fe200078e0093 */
[----:B---3--:R-:W-:Y:S01]  /*9b20*/  F2FP.PACK_AB R176, R189, R188 ;  /* 0x000000bcbdb0723e */ /* 0x008fe200000000ff */
[----:B------:R-:W-:Y:S01]  /*9b30*/  IMAD.MOV.U32 R147, RZ, RZ, R142 ;  /* 0x000000ffff937224 */ /* 0x000fe200078e008e */
[----:B------:R-:W-:Y:S01]  /*9b40*/  MOV R155, R150 ;  /* 0x00000096009b7202 */ /* 0x000fe20000000f00 */
[----:B------:R-:W-:Y:S01]  /*9b50*/  IMAD.MOV.U32 R142, RZ, RZ, R140 ;  /* 0x000000ffff8e7224 */ /* 0x000fe200078e008c */
[----:B------:R-:W-:Y:S01]  /*9b60*/  MOV R140, R138 ;  /* 0x0000008a008c7202 */ /* 0x000fe20000000f00 */
[----:B------:R-:W-:Y:S01]  /*9b70*/  IMAD.MOV.U32 R160, RZ, RZ, R149 ;  /* 0x000000ffffa07224 */ /* 0x000fe200078e0095 */
[----:B------:R-:W-:Y:S02]  /*9b80*/  MOV R138, R107 ;  /* 0x0000006b008a7202 */ /* 0x000fe40000000f00 */
[----:B------:R-:W-:Y:S02]  /*9b90*/  MOV R161, R148 ;  /* 0x0000009400a17202 */ /* 0x000fe40000000f00 */
[----:B------:R-:W-:Y:S05]  /*9ba0*/  MOV R149, R142 ;  /* 0x0000008e00957202 */ /* 0x000fea0000000f00 */
[----:B------:R-:W-:Y:S02]  /*9bb0*/  IMAD.MOV.U32 R245, RZ, RZ, R149 ;  /* 0x000000fffff57224 */ /* 0x000fe400078e0095 */
[----:B-1----:R-:W-:Y:S01]  /*9bc0*/  FFMA.FTZ R2, R146, c[0x0][0x2d0], -R184 ;  /* 0x0000b40092027a23 */ /* 0x002fe200000108b8 */
[----:B------:R-:W-:Y:S02]  /*9bd0*/  MOV R146, R143 ;  /* 0x0000008f00927202 */ /* 0x000fe40000000f00 */
[----:B------:R-:W-:Y:S01]  /*9be0*/  MOV R143, R141 ;  /* 0x0000008d008f7202 */ /* 0x000fe20000000f00 */
[----:B------:R1:W3:Y:S01]  /*9bf0*/  MUFU.EX2 R187, R2 ;  /* 0x0000000200bb7308 */ /* 0x0002e20000000800 */
[----:B------:R-:W-:Y:S01]  /*9c00*/  MOV R141, R139 ;  /* 0x0000008b008d7202 */ /* 0x000fe20000000f00 */
[----:B------:R-:W-:Y:S02]  /*9c10*/  IMAD.MOV.U32 R139, RZ, RZ, R132 ;  /* 0x000000ffff8b7224 */ /* 0x000fe400078e0084 */
[----:B------:R-:W-:Y:S01]  /*9c20*/  IMAD.MOV.U32 R150, RZ, RZ, R143 ;  /* 0x000000ffff967224 */ /* 0x000fe200078e008f */
[----:B------:R-:W-:Y:S04]  /*9c30*/  MOV R148, R141 ;  /* 0x0000008d00947202 */ /* 0x000fe80000000f00 */
[----:B------:R-:W-:Y:S01]  /*9c40*/  MOV R243, R150 ;  /* 0x0000009600f37202 */ /* 0x000fe20000000f00 */
[--C-:B-1----:R-:W-:Y:S01]  /*9c50*/  FFMA.FTZ R2, R137, c[0x0][0x2d0], -R111.reuse ;  /* 0x0000b40089027a23 */ /* 0x102fe2000001086f */
[----:B------:R-:W-:Y:S01]  /*9c60*/  MOV R137, R134 ;  /* 0x0000008600897202 */ /* 0x000fe20000000f00 */
[----:B------:R-:W-:Y:S01]  /*9c70*/  FFMA.FTZ R111, R136, c[0x0][0x2d0], -R111 ;  /* 0x0000b400886f7a23 */ /* 0x000fe2000001086f */
[----:B---3--:R-:W-:Y:S01]  /*9c80*/  F2FP.PACK_AB R177, R187, R186 ;  /* 0x000000babbb1723e */ /* 0x008fe200000000ff */
[----:B------:R1:W-:Y:S01]  /*9c90*/  MUFU.EX2 R185, R2 ;  /* 0x0000000200b97308 */ /* 0x0003e20000000800 */
[----:B------:R-:W-:Y:S02]  /*9ca0*/  IMAD.MOV.U32 R136, RZ, RZ, R135 ;  /* 0x000000ffff887224 */ /* 0x000fe400078e0087 */
[----:B------:R-:W3:Y:S07]  /*9cb0*/  LDSM.16.MT88.4 R132, [R209+0xd00] ;  /* 0x000d0000d184783b */ /* 0x000eee0000004200 */
[----:B------:R3:W3:Y:S01]  /*9cc0*/  MUFU.EX2 R107, R111 ;  /* 0x0000006f006b7308 */ /* 0x0006e20000000800 */
[--C-:B-1----:R-:W-:Y:S01]  /*9cd0*/  FFMA.FTZ R2, R151, c[0x0][0x2d0], -R184.reuse ;  /* 0x0000b40097027a23 */ /* 0x102fe200000108b8 */
[----:B------:R-:W-:Y:S01]  /*9ce0*/  MOV R151, R147 ;  /* 0x0000009300977202 */ /* 0x000fe20000000f00 */
[----:B------:R-:W-:Y:S01]  /*9cf0*/  FFMA.FTZ R184, R108, c[0x0][0x2d0], -R184 ;  /* 0x0000b4006cb87a23 */ /* 0x000fe200000108b8 */
[----:B------:R-:W-:Y:S06]  /*9d00*/  F2FP.PACK_AB R108, R196, R197 ;  /* 0x000000c5c46c723e */ /* 0x000fec00000000ff */
[----:B------:R-:W-:Y:S01]  /*9d10*/  MUFU.EX2 R106, R2 ;  /* 0x00000002006a7308 */ /* 0x000fe20000000800 */
[----:B------:R-:W-:Y:S01]  /*9d20*/  IMAD.MOV.U32 R147, RZ, RZ, R140 ;  /* 0x000000ffff937224 */ /* 0x000fe200078e008c */
[----:B------:R-:W-:Y:S01]  /*9d30*/  MOV R242, R151 ;  /* 0x0000009700f27202 */ /* 0x000fe20000000f00 */
[----:B------:R-:W1:Y:S01]  /*9d40*/  LDSM.16.MT88.4 R140, [R210+0xd00] ;  /* 0x000d0000d28c783b */ /* 0x000e620000004200 */
[----:B---3--:R-:W-:Y:S02]  /*9d50*/  F2FP.PACK_AB R111, R190, R191 ;  /* 0x000000bfbe6f723e */ /* 0x008fe400000000ff */
[----:B------:R-:W-:Y:S04]  /*9d60*/  F2FP.PACK_AB R178, R107, R185 ;  /* 0x000000b96bb2723e */ /* 0x000fe800000000ff */
[----:B------:R-:W3:Y:S02]  /*9d70*/  MUFU.EX2 R184, R184 ;  /* 0x000000b800b87308 */ /* 0x000ee40000000800 */
[----:B---3--:R-:W-:Y:S01]  /*9d80*/  F2FP.PACK_AB R179, R184, R106 ;  /* 0x0000006ab8b3723e */ /* 0x008fe200000000ff */
[----:B--2---:R-:W-:Y:S01]  /*9d90*/  FFMA.FTZ R100, R100, R109, R162 ;  /* 0x0000006d64647223 */ /* 0x004fe200000100a2 */
[----:B------:R-:W-:Y:S01]  /*9da0*/  F2FP.PACK_AB R109, R193, R195 ;  /* 0x000000c3c16d723e */ /* 0x000fe200000000ff */
[----:B----4-:R-:W-:Y:S06]  /*9db0*/  FFMA.FTZ R101, R101, R118, R161 ;  /* 0x0000007665657223 */ /* 0x010fec00000100a1 */
[-C--:B------:R-:W-:Y:S01]  /*9dc0*/  HMMA.16816.F32 R112, R108, R132.reuse, R4 ;  /* 0x000000846c70723c */ /* 0x080fe20000001804 */
[----:B------:R-:W2:Y:S04]  /*9dd0*/  LDSM.16.MT88.4 R4, [R210+0x2d00] ;  /* 0x002d0000d204783b */ /* 0x000ea80000004200 */
[----:B-----5:R-:W-:Y:S01]  /*9de0*/  FFMA.FTZ R2, R3, R117, R160 ;  /* 0x0000007503027223 */ /* 0x020fe200000100a0 */
[----:B------:R-:W-:Y:S01]  /*9df0*/  MOV R3, R148 ;  /* 0x0000009400037202 */ /* 0x000fe20000000f00 */
[----:B------:R-:W-:Y:S02]  /*9e00*/  FFMA.FTZ R0, R0, R116, R155 ;  /* 0x0000007400007223 */ /* 0x000fe4000001009b */
[C---:B------:R-:W-:Y:S04]  /*9e10*/  HMMA.16816.F32 R116, R176.reuse, R132, R8 ;  /* 0x00000084b074723c */ /* 0x040fe80000001808 */
[----:B------:R-:W-:Y:S02]  /*9e20*/  FADD.FTZ R3, R3, R101 ;  /* 0x0000006503037221 */ /* 0x000fe40000010000 */
[----:B------:R-:W-:Y:S01]  /*9e30*/  IMAD.MOV.U32 R101, RZ, RZ, R104 ;  /* 0x000000ffff657224 */ /* 0x000fe200078e0068 */
[----:B------:R-:W-:Y:S01]  /*9e40*/  MOV R10, R145 ;  /* 0x00000091000a7202 */ /* 0x000fe20000000f00 */
[-C--:B------:R-:W-:Y:S04]  /*9e50*/  HMMA.16816.F32 R120, R176, R134.reuse, R12 ;  /* 0x00000086b078723c */ /* 0x080fe8000000180c */
[----:B------:R-:W-:Y:S01]  /*9e60*/  FADD.FTZ R10, R10, R3 ;  /* 0x000000030a0a7221 */ /* 0x000fe20000010000 */
[----:B------:R-:W-:Y:S01]  /*9e70*/  MOV R9, R144 ;  /* 0x0000009000097202 */ /* 0x000fe20000000f00 */
[----:B------:R-:W-:Y:S01]  /*9e80*/  IMAD.MOV.U32 R11, RZ, RZ, R146 ;  /* 0x000000ffff0b7224 */ /* 0x000fe200078e0092 */
[----:B------:R-:W-:Y:S01]  /*9e90*/  MOV R13, R138 ;  /* 0x0000008a000d7202 */ /* 0x000fe20000000f00 */
[C---:B------:R-:W-:Y:S01]  /*9ea0*/  HMMA.16816.F32 R124, R108.reuse, R134, R16 ;  /* 0x000000866c7c723c */ /* 0x040fe20000001810 */
[----:B------:R-:W3:Y:S03]  /*9eb0*/  LDL R19, [R1+0x40] ;  /* 0x0000400001137983 */ /* 0x000ee60000100800 */
[----:B------:R-:W-:Y:S01]  /*9ec0*/  IMAD.MOV.U32 R15, RZ, RZ, R136 ;  /* 0x000000ffff0f7224 */ /* 0x000fe200078e0088 */
[----:B------:R-:W-:Y:S01]  /*9ed0*/  MOV R14, R137 ;  /* 0x00000089000e7202 */ /* 0x000fe20000000f00 */
[----:B------:R-:W-:Y:S01]  /*9ee0*/  FADD.FTZ R0, R13, R0 ;  /* 0x000000000d007221 */ /* 0x000fe20000010000 */
[----:B------:R-:W-:Y:S01]  /*9ef0*/  MOV R8, R147 ;  /* 0x0000009300087202 */ /* 0x000fe20000000f00 */
[-C--:B-1----:R-:W-:Y:S04]  /*9f00*/  HMMA.16816.F32 R128, R108, R140.reuse, R20 ;  /* 0x0000008c6c80723c */ /* 0x082fe80000001814 */
[----:B------:R-:W-:Y:S02]  /*9f10*/  IMAD.MOV.U32 R12, RZ, RZ, R139 ;  /* 0x000000ffff0c7224 */ /* 0x000fe400078e008b */
[----:B------:R-:W-:Y:S01]  /*9f20*/  FADD.FTZ R8, R8, R100 ;  /* 0x0000006408087221 */ /* 0x000fe20000010000 */
[----:B------:R-:W-:Y:S01]  /*9f30*/  MOV R100, R105 ;  /* 0x0000006900647202 */ /* 0x000fe20000000f00 */
        /* <DEDUP_REMOVED lines=33> */
[----:B------:R-:W-:Y:S01]  /*a150*/  FADD.FTZ R10, R236, R3 ;  /* 0x00000003ec0a7221 */ /* 0x000fe20000010000 */
[-C--:B------:R-:W-:Y:S03]  /*a160*/  HMMA.16816.F32 R68, R108, R180.reuse, R68 ;  /* 0x000000b46c44723c */ /* 0x080fe60000001844 */
[----:B------:R-:W-:Y:S02]  /*a170*/  FADD.FTZ R9, R234, R2 ;  /* 0x00000002ea097221 */ /* 0x000fe40000010000 */
[----:B------:R-:W-:Y:S02]  /*a180*/  FADD.FTZ R8, R232, R0 ;  /* 0x00000000e8087221 */ /* 0x000fe40000010000 */
[----:B------:R-:W-:Y:S01]  /*a190*/  FADD.FTZ R3, R231, R11 ;  /* 0x0000000be7037221 */ /* 0x000fe20000010000 */
        /* <DEDUP_REMOVED lines=12> */
[-C--:B--2---:R-:W-:Y:S03]  /*a260*/  HMMA.16816.F32 R84, R108, R4.reuse, R84 ;  /* 0x000000046c54723c */ /* 0x084fe60000001854 */
        /* <DEDUP_REMOVED lines=25> */
[----:B------:R-:W-:Y:S01]  /*a400*/  MOV R107, R102 ;  /* 0x00000066006b7202 */ /* 0x000fe20000000f00 */
[----:B------:R-:W-:Y:S01]  /*a410*/  FADD.FTZ R0, R184, R0 ;  /* 0x00000000b8007221 */ /* 0x000fe20000010000 */
[----:B------:R1:W-:Y:S04]  /*a420*/  STL [R1+0x18], R3 ;  /* 0x0000180301007387 */ /* 0x0003e80000100800 */
[----:B------:R1:W-:Y:S04]  /*a430*/  STL [R1+0x1c], R2 ;  /* 0x00001c0201007387 */ /* 0x0003e80000100800 */
[----:B------:R1:W-:Y:S01]  /*a440*/  STL [R1+0x20], R0 ;  /* 0x0000200001007387 */ /* 0x0003e20000100800 */
[----:B---3--:R-:W-:Y:S02]  /*a450*/  ISETP.GT.AND P0, PT, R225, R19, PT ;  /* 0x00000013e100720c */ /* 0x008fe40003f04270 */
[----:B------:R-:W-:Y:S11]  /*a460*/  MOV R225, R204 ;  /* 0x000000cc00e17202 */ /* 0x000ff60000000f00 */
[----:B-1----:R-:W-:-:S05]  /*a470*/  @P0 BRA `(.L_x_623) ;  /* 0xffffb7d000000947 */ /* 0x002fca000383ffff */
.L_x_622:
[----:B------:R-:W-:-:S13]  /*a480*/  ISETP.GE.AND P0, PT, R204, RZ, PT ;  /* 0x000000ffcc00720c */ /* 0x000fda0003f06270 */
[----:B------:R-:W-:Y:S05]  /*a490*/  @!P0 BRA `(.L_x_624) ;  /* 0x00003ee000008947 */ /* 0x000fea0003800000 */
[----:B------:R-:W2:Y:S01]  /*a4a0*/  LDL.64 R14, [R1+0x58] ;  /* 0x00005800010e7983 */ /* 0x000ea20000100a00 */
[----:B------:R-:W-:-:S03]  /*a4b0*/  ULDC.64 UR4, c[0x0][0x208] ;  /* 0x0000820000047ab9 */ /* 0x000fc60000000a00 */
[----:B-1----:R-:W3:Y:S04]  /*a4c0*/  LDL.64 R6, [R1+0x60] ;  /* 0x0000600001067983 */ /* 0x002ee80000100a00 */
[----:B------:R-:W4:Y:S04]  /*a4d0*/  LDL.64 R4, [R1+0x50] ;  /* 0x0000500001047983 */ /* 0x000f280000100a00 */
[----:B------:R-:W5:Y:S01]  /*a4e0*/  LDL.64 R8, [R1+0x48] ;  /* 0x0000480001087983 */ /* 0x000f620000100a00 */
[----:B------:R-:W-:Y:S01]  /*a4f0*/  IMAD.MOV.U32 R3, RZ, RZ, R104 ;  /* 0x000000ffff037224 */ /* 0x000fe200078e0068 */
[----:B------:R-:W-:Y:S01]  /*a500*/  MOV R107, R102 ;  /* 0x00000066006b7202 */ /* 0x000fe20000000f00 */
[----:B------:R-:W-:-:S02]  /*a510*/  IMAD.MOV.U32 R2, RZ, RZ, R105 ;  /* 0x000000ffff027224 */ /* 0x000fc400078e0069 */
[----:B------:R-:W-:Y:S01]  /*a520*/  IMAD.MOV.U32 R106, RZ, RZ, R103 ;  /* 0x000000ffff6a7224 */ /* 0x000fe200078e0067 */
[----:B------:R-:W-:Y:S02]  /*a530*/  USHF.L.U64.HI UR5, UR4, 0x5, UR5 ;  /* 0x0000000504057899 */ /* 0x000fe40008010205 */
[----:B------:R-:W-:Y:S01]  /*a540*/  USHF.L.U32 UR4, UR4, 0x5, URZ ;  /* 0x0000000504047899 */ /* 0x000fe2000800063f */
[----:B--2---:R-:W-:Y:S02]  /*a550*/  IADD3 R11, P1, R14, 0x20, RZ ;  /* 0x000000200e0b7810 */ /* 0x004fe40007f3e0ff */
[----:B---3--:R-:W-:-:S03]  /*a560*/  IADD3 R10, P2, R6, 0x40, RZ ;  /* 0x00000040060a7810 */ /* 0x008fc60007f5e0ff */
[----:B------:R1:W-:Y:S01]  /*a570*/  STL [R1+0x30], R11 ;  /* 0x0000300b01007387 */ /* 0x0003e20000100800 */
[----:B------:R-:W-:Y:S02]  /*a580*/  IADD3 R0, P0, R14, 0x40, RZ ;  /* 0x000000400e007810 */ /* 0x000fe40007f1e0ff */
[----:B------:R-:W-:-:S03]  /*a590*/  IADD3 R12, P3, R6, 0x20, RZ ;  /* 0x00000020060c7810 */ /* 0x000fc60007f7e0ff */
[----:B------:R5:W-:Y:S01]  /*a5a0*/  STL [R1+0x28], R0 ;  /* 0x0000280001007387 */ /* 0x000be20000100800 */
[----:B----4-:R-:W-:Y:S02]  /*a5b0*/  IADD3.X R13, RZ, R5, RZ, P3, !PT ;  /* 0x00000005ff0d7210 */ /* 0x010fe40001ffe4ff */
[----:B------:R-:W-:Y:S01]  /*a5c0*/  MOV R4, R6 ;  /* 0x0000000600047202 */ /* 0x000fe20000000f00 */
[----:B-1----:R-:W-:-:S05]  /*a5d0*/  IMAD.X R11, RZ, RZ, R5, P2 ;  /* 0x000000ffff0b7224 */ /* 0x002fca00010e0605 */
[----:B------:R1:W-:Y:S01]  /*a5e0*/  STL.64 [R1], R10 ;  /* 0x0000000a01007387 */ /* 0x0003e20000100a00 */
[----:B-----5:R-:W-:-:S03]  /*a5f0*/  IMAD.X R0, RZ, RZ, R9, P0 ;  /* 0x000000ffff007224 */ /* 0x020fc600000e0609 */
[----:B------:R2:W-:Y:S04]  /*a600*/  STL.64 [R1+0x8], R12 ;  /* 0x0000080c01007387 */ /* 0x0005e80000100a00 */
[----:B------:R2:W-:Y:S01]  /*a610*/  STL [R1+0x24], R0 ;  /* 0x0000240001007387 */ /* 0x0005e20000100800 */
[----:B-1----:R-:W-:-:S05]  /*a620*/  IADD3.X R10, RZ, R9, RZ, P1, !PT ;  /* 0x00000009ff0a7210 */ /* 0x002fca0000ffe4ff */
[----:B------:R2:W-:Y:S04]  /*a630*/  STL [R1+0x2c], R10 ;  /* 0x00002c0a01007387 */ /* 0x0005e80000100800 */
[----:B------:R2:W-:Y:S02]  /*a640*/  STL.64 [R1+0x50], R4 ;  /* 0x0000500401007387 */ /* 0x0005e40000100a00 */
.L_x_625:
[----:B---3--:R-:W3:Y:S01]  /*a650*/  LDL.64 R190, [R1+0x50] ;  /* 0x0000500001be7983 */ /* 0x008ee20000100a00 */
[----:B------:R-:W-:Y:S04]  /*a660*/  DEPBAR.LE SB0, 0x0 ;  /* 0x000080000000791a */ /* 0x000fe80000000000 */
[----:B------:R-:W-:Y:S01]  /*a670*/  MOV R53, 0x6 ;  /* 0x0000000600357802 */ /* 0x000fe20000000f00 */
[----:B------:R-:W4:Y:S01]  /*a680*/  LDL.64 R206, [R1+0x8] ;  /* 0x0000080001ce7983 */ /* 0x000f220000100a00 */
[----:B------:R-:W-:Y:S02]  /*a690*/  MOV R52, c[0x0][0x208] ;  /* 0x0000820000347a02 */ /* 0x000fe40000000f00 */
[----:B------:R-:W-:Y:S02]  /*a6a0*/  MOV R189, c[0x0][0x208] ;  /* 0x0000820000bd7a02 */ /* 0x000fe40000000f00 */
[----:B------:R-:W-:Y:S01]  /*a6b0*/  SHF.L.U64.HI R52, R52, R53, c[0x0][0x20c] ;  /* 0x0000830034347619 */ /* 0x000fe20000010235 */
[----:B------:R-:W5:Y:S01]  /*a6c0*/  LDL.64 R202, [R1] ;  /* 0x0000000001ca7983 */ /* 0x000f620000100a00 */
[----:B------:R-:W-:Y:S02]  /*a6d0*/  SHF.L.U32 R189, R189, 0x6, RZ ;  /* 0x00000006bdbd7819 */ /* 0x000fe400000006ff */
[----:B--2---:R-:W-:Y:S01]  /*a6e0*/  SHF.R.S32.HI R0, RZ, 0x1f, R204 ;  /* 0x0000001fff007819 */ /* 0x004fe200000114cc */
[----:B------:R-:W-:Y:S02]  /*a6f0*/  IMAD R188, R52, R204, RZ ;  /* 0x000000cc34bc7224 */ /* 0x000fe400078e02ff */
[----:B------:R-:W2:Y:S01]  /*a700*/  LDL.64 R194, [R1+0x60] ;  /* 0x0000600001c27983 */ /* 0x000ea20000100a00 */
[-C--:B------:R-:W-:Y:S04]  /*a710*/  IMAD.WIDE.U32 R186, R204, R189.reuse, UR4 ;  /* 0x00000004ccba7e25 */ /* 0x080fe8000f8e00bd */
[-C--:B------:R-:W-:Y:S01]  /*a720*/  IMAD R188, R0, R189.reuse, R188 ;  /* 0x000000bd00bc7224 */ /* 0x080fe200078e02bc */
[----:B------:R-:W-:Y:S08]  /*a730*/  BAR.SYNC.DEFER_BLOCKING 0x0 ;  /* 0x0000000000007b1d */ /* 0x000ff00000010000 */
[----:B------:R-:W-:Y:S08]  /*a740*/  LDSM.16.M88.4 R64, [R211+0x6100] ;  /* 0x00610000d340783b */ /* 0x000ff00000000200 */
[----:B------:R-:W1:Y:S08]  /*a750*/  LDSM.16.M88.4 R16, [R208+0x3100] ;  /* 0x00310000d010783b */ /* 0x000e700000000200 */
[----:B------:R-:W1:Y:S08]  /*a760*/  LDSM.16.M88.4 R60, [R211+0x7100] ;  /* 0x00710000d33c783b */ /* 0x000e700000000200 */
[----:B------:R-:W1:Y:S08]  /*a770*/  LDSM.16.M88.4 R32, [R208+0x3500] ;  /* 0x00350000d020783b */ /* 0x000e700000000200 */
[----:B------:R-:W1:Y:S08]  /*a780*/  LDSM.16.M88.4 R48, [R208+0x3900] ;  /* 0x00390000d030783b */ /* 0x000e700000000200 */
[----:B------:R-:W1:Y:S02]  /*a790*/  LDSM.16.M88.4 R100, [R208+0x3d00] ;  /* 0x003d0000d064783b */ /* 0x000e640000000200 */
[-C--:B-1----:R-:W-:Y:S06]  /*a7a0*/  HMMA.16816.F32 R4, R64, R16.reuse, RZ ;  /* 0x000000104004723c */ /* 0x082fec00000018ff */
[----:B------:R-:W-:Y:S02]  /*a7b0*/  LDSM.16.M88.4 R108, [R212+0x6100] ;  /* 0x00610000d46c783b */ /* 0x000fe40000000200 */
[C---:B------:R-:W-:Y:S06]  /*a7c0*/  HMMA.16816.F32 R8, R60.reuse, R16, RZ ;  /* 0x000000103c08723c */ /* 0x040fec00000018ff */
[----:B------:R-:W1:Y:S02]  /*a7d0*/  LDSM.16.M88.4 R176, [R213] ;  /* 0x00000000d5b0783b */ /* 0x000e640000000200 */
[-C--:B------:R-:W-:Y:S06]  /*a7e0*/  HMMA.16816.F32 R12, R60, R18.reuse, RZ ;  /* 0x000000123c0c723c */ /* 0x080fec00000018ff */
[----:B------:R-:W1:Y:S02]  /*a7f0*/  LDSM.16.M88.4 R180, [R212+0x7100] ;  /* 0x00710000d4b4783b */ /* 0x000e640000000200 */
        /* <DEDUP_REMOVED lines=12> */
[----:B------:R-:W-:Y:S08]  /*a8c0*/  HMMA.16816.F32 R64, R64, R102, RZ ;  /* 0x000000664040723c */ /* 0x000ff000000018ff */
[-C--:B-1----:R-:W-:Y:S08]  /*a8d0*/  HMMA.16816.F32 R4, R108, R176.reuse, R4 ;  /* 0x000000b06c04723c */ /* 0x082ff00000001804 */
[C---:B------:R-:W-:Y:S08]  /*a8e0*/  HMMA.16816.F32 R8, R180.reuse, R176, R8 ;  /* 0x000000b0b408723c */ /* 0x040ff00000001808 */
[-C--:B------:R-:W-:Y:S08]  /*a8f0*/  HMMA.16816.F32 R12, R180, R178.reuse, R12 ;  /* 0x000000b2b40c723c */ /* 0x080ff0000000180c */
[C---:B------:R-:W-:Y:S04]  /*a900*/  HMMA.16816.F32 R16, R108.reuse, R178, R16 ;  /* 0x000000b26c10723c */ /* 0x040fe80000001810 */
[-C--:B---3--:R-:W-:Y:S05]  /*a910*/  IMAD.WIDE.U32 R184, R204, R189.reuse, R190 ;  /* 0x000000bdccb87225 */ /* 0x088fea00078e00be */
[----:B------:R-:W-:Y:S03]  /*a920*/  LEA R192, P1, R184, c[0x0][0x1f8], 0x1 ;  /* 0x00007e00b8c07a11 */ /* 0x000fe600078208ff */
[-C--:B----4-:R-:W-:Y:S01]  /*a930*/  IMAD.WIDE.U32 R104, R204, R189.reuse, R206 ;  /* 0x000000bdcc687225 */ /* 0x090fe200078e00ce */
[----:B------:R-:W-:Y:S04]  /*a940*/  IADD3 R0, R185, R188, RZ ;  /* 0x000000bcb9007210 */ /* 0x000fe80007ffe0ff */
[----:B------:R-:W-:Y:S01]  /*a950*/  LEA R200, P0, R104, c[0x0][0x1f8], 0x1 ;  /* 0x00007e0068c87a11 */ /* 0x000fe200078008ff */
[----:B-----5:R-:W-:Y:S01]  /*a960*/  IMAD.WIDE.U32 R100, R204, R189, R202 ;  /* 0x000000bdcc647225 */ /* 0x020fe200078e00ca */
[----:B------:R-:W-:Y:S02]  /*a970*/  IADD3 R105, R188, R105, RZ ;  /* 0x00000069bc697210 */ /* 0x000fe40007ffe0ff */
[----:B------:R-:W-:Y:S02]  /*a980*/  LEA.HI.X R193, R184, c[0x0][0x1fc], R0, 0x1, P1 ;  /* 0x00007f00b8c17a11 */ /* 0x000fe400008f0c00 */
[----:B------:R-:W-:Y:S02]  /*a990*/  IADD3 R0, R188, R187, RZ ;  /* 0x000000bbbc007210 */ /* 0x000fe40007ffe0ff */
[----:B------:R-:W-:Y:S02]  /*a9a0*/  LEA.HI.X R201, R104, c[0x0][0x1fc], R105, 0x1, P0 ;  /* 0x00007f0068c97a11 */ /* 0x000fe400000f0c69 */
[-C--:B--2---:R-:W-:Y:S02]  /*a9b0*/  IADD3 R104, P0, R194, R186.reuse, RZ ;  /* 0x000000bac2687210 */ /* 0x084fe40007f1e0ff */
[----:B------:R-:W-:Y:S02]  /*a9c0*/  LEA R198, P3, R100, c[0x0][0x1f8], 0x1 ;  /* 0x00007e0064c67a11 */ /* 0x000fe400078608ff */
[----:B------:R-:W-:Y:S02]  /*a9d0*/  IADD3 R188, R188, R101, RZ ;  /* 0x00000065bcbc7210 */ /* 0x000fe40007ffe0ff */
[----:B------:R-:W-:Y:S02]  /*a9e0*/  LEA R194, P2, R104, c[0x0][0x1f8], 0x1 ;  /* 0x00007e0068c27a11 */ /* 0x000fe400078408ff */
[----:B------:R-:W-:Y:S02]  /*a9f0*/  IADD3.X R101, R0, R191, RZ, P0, !PT ;  /* 0x000000bf00657210 */ /* 0x000fe400007fe4ff */
[----:B------:R-:W-:Y:S02]  /*aa00*/  LEA.HI.X R199, R100, c[0x0][0x1fc], R188, 0x1, P3 ;  /* 0x00007f0064c77a11 */ /* 0x000fe400018f0cbc */
[----:B------:R-:W-:Y:S01]  /*aa10*/  LEA.HI.X R195, R104, c[0x0][0x1fc], R101, 0x1, P2 ;  /* 0x00007f0068c37a11 */ /* 0x000fe200010f0c65 */
[----:B------:R-:W-:Y:S01]  /*aa20*/  LDSM.16.M88.4 R188, [R222] ;  /* 0x00000000debc783b */ /* 0x000fe20000000200 */
[-C--:B------:R-:W-:Y:S02]  /*aa30*/  IADD3 R105, P1, R206, R186.reuse, RZ ;  /* 0x000000bace697210 */ /* 0x080fe40007f3e0ff */
[----:B------:R-:W-:Y:S02]  /*aa40*/  IADD3 R196, P0, R202, R186, RZ ;  /* 0x000000bacac47210 */ /* 0x000fe40007f1e0ff */
[C---:B------:R-:W-:Y:S02]  /*aa50*/  IADD3.X R104, R0.reuse, R207, RZ, P1, !PT ;  /* 0x000000cf00687210 */ /* 0x040fe40000ffe4ff */
[----:B------:R-:W-:Y:S01]  /*aa60*/  IADD3.X R0, R0, R203, RZ, P0, !PT ;  /* 0x000000cb00007210 */ /* 0x000fe200007fe4ff */
[----:B------:R-:W1:Y:S01]  /*aa70*/  LDSM.16.M88.4 R100, [R224] ;  /* 0x00000000e064783b */ /* 0x000e620000000200 */
[C---:B------:R-:W-:Y:S02]  /*aa80*/  ISETP.GT.AND P0, PT, R204.reuse, RZ, PT ;  /* 0x000000ffcc00720c */ /* 0x040fe40003f04270 */
[----:B------:R-:W-:Y:S05]  /*aa90*/  IADD3 R204, R204, -0x1, RZ ;  /* 0xffffffffcccc7810 */ /* 0x000fea0007ffe0ff */
[----:B------:R-:W2:Y:S08]  /*aaa0*/  LDSM.16.M88.4 R184, [R223] ;  /* 0x00000000dfb8783b */ /* 0x000eb00000000200 */
[----:B------:R-:W-:Y:S01]  /*aab0*/  @!PT LDS RZ, [RZ] ;  /* 0x00000000fffff984 */ /* 0x000fe20000000800 */
[----:B------:R-:W-:Y:S01]  /*aac0*/  @!PT LDS RZ, [RZ] ;  /* 0x00000000fffff984 */ /* 0x000fe20000000800 */
[----:B------:R-:W-:Y:S01]  /*aad0*/  @!PT LDS RZ, [RZ] ;  /* 0x00000000fffff984 */ /* 0x000fe20000000800 */
[----:B------:R3:W-:Y:S08]  /*aae0*/  LDGSTS.E.BYPASS.LTC128B.128 [R226+0x100], [R192.64], !P6 ;  /* 0x00100000c0e27fae */ /* 0x0007f0000f101d46 */
[----:B------:R4:W-:Y:S08]  /*aaf0*/  LDGSTS.E.BYPASS.LTC128B.128 [R226+0x1100], [R200.64], !P5 ;  /* 0x01100000c8e27fae */ /* 0x0009f0000e901d46 */
[----:B------:R5:W-:Y:S01]  /*ab00*/  LDGSTS.E.BYPASS.LTC128B.128 [R226+0x2100], [R198.64], !P4 ;  /* 0x02100000c6e27fae */ /* 0x000be2000e101d46 */
[-C--:B-1----:R-:W-:Y:S07]  /*ab10*/  HMMA.16816.F32 R20, R108, R100.reuse, R20 ;  /* 0x000000646c14723c */ /* 0x082fee0000001814 */
[----:B------:R1:W-:Y:S01]  /*ab20*/  LDGSTS.E.BYPASS.LTC128B.128 [R226+0x900], [R194.64], !P6 ;  /* 0x00900000c2e27fae */ /* 0x0003e2000f101d46 */
[C---:B---3--:R-:W-:Y:S04]  /*ab30*/  LEA R192, P2, R105.reuse, c[0x0][0x1f8], 0x1 ;  /* 0x00007e0069c07a11 */ /* 0x048fe800078408ff */
[----:B------:R-:W-:Y:S01]  /*ab40*/  LEA.HI.X R193, R105, c[0x0][0x1fc], R104, 0x1, P2 ;  /* 0x00007f0069c17a11 */ /* 0x000fe200010f0c68 */
[C---:B------:R-:W-:Y:S04]  /*ab50*/  HMMA.16816.F32 R24, R180.reuse, R100, R24 ;  /* 0x00000064b418723c */ /* 0x040fe80000001818 */
[----:B------:R1:W-:Y:S01]  /*ab60*/  LDGSTS.E.BYPASS.LTC128B.128 [R226+0x1900], [R192.64], !P5 ;  /* 0x01900000c0e27fae */ /* 0x0003e2000e901d46 */
[C---:B------:R-:W-:Y:S03]  /*ab70*/  LEA R104, P1, R196.reuse, c[0x0][0x1f8], 0x1 ;  /* 0x00007e00c4687a11 */ /* 0x040fe600078208ff */
[-C--:B------:R-:W-:Y:S04]  /*ab80*/  HMMA.16816.F32 R28, R180, R102.reuse, R28 ;  /* 0x00000066b41c723c */ /* 0x080fe8000000181c */
[----:B------:R-:W-:Y:S04]  /*ab90*/  LEA.HI.X R105, R196, c[0x0][0x1fc], R0, 0x1, P1 ;  /* 0x00007f00c4697a11 */ /* 0x000fe800008f0c00 */
[C---:B------:R-:W-:Y:S01]  /*aba0*/  HMMA.16816.F32 R32, R108.reuse, R102, R32 ;  /* 0x000000666c20723c */ /* 0x040fe20000001820 */
[----:B------:R3:W-:Y:S07]  /*abb0*/  LDGSTS.E.BYPASS.LTC128B.128 [R226+0x2900], [R104.64], !P4 ;  /* 0x0290000068e27fae */ /* 0x0007ee000e101d46 */
[-C--:B--2---:R-:W-:Y:S01]  /*abc0*/  HMMA.16816.F32 R36, R108, R184.reuse, R36 ;  /* 0x000000b86c24723c */ /* 0x084fe20000001824 */
[----:B-----5:R-:W-:Y:S07]  /*abd0*/  LDSM.16.M88.4 R196, [R208+0x4100] ;  /* 0x00410000d0c4783b */ /* 0x020fee0000000200 */
[C---:B------:R-:W-:Y:S01]  /*abe0*/  HMMA.16816.F32 R40, R180.reuse, R184, R40 ;  /* 0x000000b8b428723c */ /* 0x040fe20000001828 */
[----:B------:R-:W0:Y:S07]  /*abf0*/  LDGDEPBAR ;  /* 0x00000000000079af */ /* 0x000e2e0000000000 */
[-C--:B------:R-:W-:Y:S01]  /*ac00*/  HMMA.16816.F32 R44, R180, R186.reuse, R44 ;  /* 0x000000bab42c723c */ /* 0x080fe2000000182c */
[----:B-1----:R-:W1:Y:S07]  /*ac10*/  LDSM.16.M88.4 R192, [R211+0x8100] ;  /* 0x00810000d3c0783b */ /* 0x002e6e0000000200 */
[C---:B------:R-:W-:Y:S01]  /*ac20*/  HMMA.16816.F32 R48, R108.reuse, R186, R48 ;  /* 0x000000ba6c30723c */ /* 0x040fe20000001830 */
[----:B----4-:R-:W2:Y:S07]  /*ac30*/  LDSM.16.M88.4 R200, [R211+0x9100] ;  /* 0x00910000d3c8783b */ /* 0x010eae0000000200 */
[-C--:B------:R-:W-:Y:S01]  /*ac40*/  HMMA.16816.F32 R52, R108, R188.reuse, R52 ;  /* 0x000000bc6c34723c */ /* 0x080fe20000001834 */
[----:B------:R-:W4:Y:S07]  /*ac50*/  LDSM.16.M88.4 R176, [R208+0x4500] ;  /* 0x00450000d0b0783b */ /* 0x000f2e0000000200 */
[C---:B------:R-:W-:Y:S01]  /*ac60*/  HMMA.16816.F32 R56, R180.reuse, R188, R56 ;  /* 0x000000bcb438723c */ /* 0x040fe20000001838 */
[----:B------:R-:W5:Y:S07]  /*ac70*/  LDSM.16.M88.4 R100, [R208+0x4900] ;  /* 0x00490000d064783b */ /* 0x000f6e0000000200 */
[-C--:B------:R-:W-:Y:S01]  /*ac80*/  HMMA.16816.F32 R60, R180, R190.reuse, R60 ;  /* 0x000000beb43c723c */ /* 0x080fe2000000183c */
[----:B------:R-:W-:Y:S07]  /*ac90*/  LDSM.16.M88.4 R180, [R212+0x8100] ;  /* 0x00810000d4b4783b */ /* 0x000fee0000000200 */
[----:B------:R-:W-:Y:S01]  /*aca0*/  HMMA.16816.F32 R64, R108, R190, R64 ;  /* 0x000000be6c40723c */ /* 0x000fe20000001840 */
[----:B------:R-:W3:Y:S07]  /*acb0*/  LDSM.16.M88.4 R108, [R208+0x4d00] ;  /* 0x004d0000d06c783b */ /* 0x000eee0000000200 */
[-C--:B-1----:R-:W-:Y:S01]  /*acc0*/  HMMA.16816.F32 R4, R192, R196.reuse, R4 ;  /* 0x000000c4c004723c */ /* 0x082fe20000001804 */
[----:B------:R-:W1:Y:S07]  /*acd0*/  LDSM.16.M88.4 R184, [R221] ;  /* 0x00000000ddb8783b */ /* 0x000e6e0000000200 */
[C---:B--2---:R-:W-:Y:S01]  /*ace0*/  HMMA.16816.F32 R8, R200.reuse, R196, R8 ;  /* 0x000000c4c808723c */ /* 0x044fe20000001808 */
[----:B------:R-:W2:Y:S07]  /*acf0*/  LDSM.16.M88.4 R188, [R212+0x9100] ;  /* 0x00910000d4bc783b */ /* 0x000eae0000000200 */
[-C--:B------:R-:W-:Y:S08]  /*ad00*/  HMMA.16816.F32 R12, R200, R198.reuse, R12 ;  /* 0x000000c6c80c723c */ /* 0x080ff0000000180c */
[C---:B------:R-:W-:Y:S01]  /*ad10*/  HMMA.16816.F32 R16, R192.reuse, R198, R16 ;  /* 0x000000c6c010723c */ /* 0x040fe20000001810 */
[----:B------:R-:W1:Y:S07]  /*ad20*/  LDSM.16.M88.4 R196, [R220] ;  /* 0x00000000dcc4783b */ /* 0x000e6e0000000200 */
[-C--:B----4-:R-:W-:Y:S08]  /*ad30*/  HMMA.16816.F32 R20, R192, R176.reuse, R20 ;  /* 0x000000b0c014723c */ /* 0x090ff00000001814 */
[C---:B------:R-:W-:Y:S08]  /*ad40*/  HMMA.16816.F32 R24, R200.reuse, R176, R24 ;  /* 0x000000b0c818723c */ /* 0x040ff00000001818 */
[-C--:B------:R-:W-:Y:S08]  /*ad50*/  HMMA.16816.F32 R28, R200, R178.reuse, R28 ;  /* 0x000000b2c81c723c */ /* 0x080ff0000000181c */
[C---:B------:R-:W-:Y:S01]  /*ad60*/  HMMA.16816.F32 R32, R192.reuse, R178, R32 ;  /* 0x000000b2c020723c */ /* 0x040fe20000001820 */
[----:B------:R-:W4:Y:S07]  /*ad70*/  LDSM.16.M88.4 R176, [R219] ;  /* 0x00000000dbb0783b */ /* 0x000f2e0000000200 */
[-C--:B-----5:R-:W-:Y:S08]  /*ad80*/  HMMA.16816.F32 R36, R192, R100.reuse, R36 ;  /* 0x00000064c024723c */ /* 0x0a0ff00000001824 */
[C---:B------:R-:W-:Y:S08]  /*ad90*/  HMMA.16816.F32 R40, R200.reuse, R100, R40 ;  /* 0x00000064c828723c */ /* 0x040ff00000001828 */
[-C--:B------:R-:W-:Y:S08]  /*ada0*/  HMMA.16816.F32 R44, R200, R102.reuse, R44 ;  /* 0x00000066c82c723c */ /* 0x080ff0000000182c */
[C---:B------:R-:W-:Y:S01]  /*adb0*/  HMMA.16816.F32 R48, R192.reuse, R102, R48 ;  /* 0x00000066c030723c */ /* 0x040fe20000001830 */
[----:B------:R-:W5:Y:S07]  /*adc0*/  LDSM.16.M88.4 R100, [R218] ;  /* 0x00000000da64783b */ /* 0x000f6e0000000200 */
[-C--:B---3--:R-:W-:Y:S08]  /*add0*/  HMMA.16816.F32 R52, R192, R108.reuse, R52 ;  /* 0x0000006cc034723c */ /* 0x088ff00000001834 */
[C---:B------:R-:W-:Y:S08]  /*ade0*/  HMMA.16816.F32 R56, R200.reuse, R108, R56 ;  /* 0x0000006cc838723c */ /* 0x040ff00000001838 */
[-C--:B------:R-:W-:Y:S08]  /*adf0*/  HMMA.16816.F32 R60, R200, R110.reuse, R60 ;  /* 0x0000006ec83c723c */ /* 0x080ff0000000183c */
[----:B------:R-:W-:Y:S01]  /*ae00*/  HMMA.16816.F32 R64, R192, R110, R64 ;  /* 0x0000006ec040723c */ /* 0x000fe20000001840 */
[----:B------:R-:W-:Y:S07]  /*ae10*/  LDSM.16.M88.4 R108, [R211+0xa100] ;  /* 0x00a10000d36c783b */ /* 0x000fee0000000200 */
[-C--:B-1----:R-:W-:Y:S01]  /*ae20*/  HMMA.16816.F32 R4, R180, R184.reuse, R4 ;  /* 0x000000b8b404723c */ /* 0x082fe20000001804 */
[----:B------:R-:W-:Y:S07]  /*ae30*/  LDSM.16.M88.4 R192, [R211+0xb100] ;  /* 0x00b10000d3c0783b */ /* 0x000fee0000000200 */
[C---:B--2---:R-:W-:Y:S08]  /*ae40*/  HMMA.16816.F32 R8, R188.reuse, R184, R8 ;  /* 0x000000b8bc08723c */ /* 0x044ff00000001808 */
        /* <DEDUP_REMOVED lines=12> */
[----:B------:R-:W2:Y:S07]  /*af10*/  LDSM.16.M88.4 R176, [R208+0x5500] ;  /* 0x00550000d0b0783b */ /* 0x000eae0000000200 */
[-C--:B-----5:R-:W-:Y:S08]  /*af20*/  HMMA.16816.F32 R52, R180, R100.reuse, R52 ;  /* 0x00000064b434723c */ /* 0x0a0ff00000001834 */
        /* <DEDUP_REMOVED lines=46> */
[----:B------:R-:W-:Y:S09]  /*b210*/  FMUL.FTZ R17, R17, c[0x0][0x320] ;  /* 0x0000c80011117a20 */ /* 0x000ff20000410000 */
[----:B------:R1:W-:Y:S10]  /*b220*/  MUFU.TANH R177, R7 ;  /* 0x0000000700b17308 */ /* 0x0003f40000002400 */
[----:B------:R-:W-:Y:S10]  /*b230*/  MUFU.TANH R16, R16 ;  /* 0x0000001000107308 */ /* 0x000ff40000002400 */
[----:B------:R-:W2:Y:S01]  /*b240*/  MUFU.TANH R179, R8 ;  /* 0x0000000800b37308 */ /* 0x000ea20000002400 */
[----:B-1----:R-:W1:Y:S09]  /*b250*/  LDSM.16.M88.4 R4, [R216] ;  /* 0x00000000d804783b */ /* 0x002e720000000200 */
[----:B------:R-:W-:Y:S10]  /*b260*/  MUFU.TANH R17, R17 ;  /* 0x0000001100117308 */ /* 0x000ff40000002400 */
[----:B------:R-:W3:Y:S01]  /*b270*/  MUFU.TANH R188, R9 ;  /* 0x0000000900bc7308 */ /* 0x000ee20000002400 */
[----:B--2---:R-:W-:Y:S09]  /*b280*/  FMNMX.FTZ R0, R179, R106, !PT ;  /* 0x0000006ab3007209 */ /* 0x004ff20007810000 */
[----:B------:R-:W2:Y:S10]  /*b290*/  MUFU.TANH R180, R13 ;  /* 0x0000000d00b47308 */ /* 0x000eb40000002400 */
[----:B------:R-:W-:Y:S01]  /*b2a0*/  MUFU.TANH R189, R10 ;  /* 0x0000000a00bd7308 */ /* 0x000fe20000002400 */
[-C--:B-1----:R-:W-:Y:S03]  /*b2b0*/  HMMA.16816.F32 R20, R100, R4.reuse, R20 ;  /* 0x000000046414723c */ /* 0x082fe60000001814 */
[----:B---3--:R-:W-:Y:S06]  /*b2c0*/  FMNMX.FTZ R0, R188, R0, !PT ;  /* 0x00000000bc007209 */ /* 0x008fec0007810000 */
[----:B------:R-:W-:Y:S03]  /*b2d0*/  MUFU.TANH R183, R14 ;  /* 0x0000000e00b77308 */ /* 0x000fe60000002400 */
[----:B------:R-:W-:Y:S01]  /*b2e0*/  FMNMX.FTZ R0, R181, R0, !PT ;  /* 0x00000000b5007209 */ /* 0x000fe20007810000 */
[C---:B------:R-:W-:Y:S04]  /*b2f0*/  HMMA.16816.F32 R24, R184.reuse, R4, R24 ;  /* 0x00000004b818723c */ /* 0x040fe80000001818 */
[----:B--2---:R-:W-:Y:S02]  /*b300*/  FMNMX.FTZ R0, R180, R0, !PT ;  /* 0x00000000b4007209 */ /* 0x004fe40007810000 */
        /* <DEDUP_REMOVED lines=22> */
[----:B------:R3:W-:Y:S01]  /*b470*/  MUFU.TANH R192, R33 ;  /* 0x0000002100c07308 */ /* 0x0007e20000002400 */
[----:B------:R-:W-:Y:S02]  /*b480*/  FMUL.FTZ R35, R35, c[0x0][0x320] ;  /* 0x0000c80023237a20 */ /* 0x000fe40000410000 */
[----:B------:R-:W-:Y:S01]  /*b490*/  FMUL.FTZ R24, R24, c[0x0][0x320] ;  /* 0x0000c80018187a20 */ /* 0x000fe20000410000 */
[----:B--2---:R-:W2:Y:S01]  /*b4a0*/  LDL R23, [R1+0x24] ;  /* 0x0000240001177983 */ /* 0x004ea20000100800 */
[----:B------:R-:W-:Y:S02]  /*b4b0*/  FMUL.FTZ R27, R27, c[0x0][0x320] ;  /* 0x0000c8001b1b7a20 */ /* 0x000fe40000410000 */
[----:B------:R-:W-:Y:S03]  /*b4c0*/  FMUL.FTZ R34, R34, c[0x0][0x320] ;  /* 0x0000c80022227a20 */ /* 0x000fe60000410000 */
[----:B------:R4:W-:Y:S10]  /*b4d0*/  MUFU.TANH R233, R31 ;  /* 0x0000001f00e97308 */ /* 0x0009f40000002400 */
[----:B------:R-:W-:Y:S01]  /*b4e0*/  MUFU.TANH R193, R20 ;  /* 0x0000001400c17308 */ /* 0x000fe20000002400 */
[-C--:B-1----:R-:W-:Y:S01]  /*b4f0*/  HMMA.16816.F32 R36, R100, R8.reuse, R36 ;  /* 0x000000086424723c */ /* 0x082fe20000001824 */
[----:B---3--:R-:W3:Y:S08]  /*b500*/  LDL R33, [R1+0x30] ;  /* 0x0000300001217983 */ /* 0x008ef00000100800 */
[----:B------:R1:W-:Y:S01]  /*b510*/  MUFU.TANH R191, R32 ;  /* 0x0000002000bf7308 */ /* 0x0003e20000002400 */
[C---:B------:R-:W-:Y:S01]  /*b520*/  HMMA.16816.F32 R40, R184.reuse, R8, R40 ;  /* 0x00000008b828723c */ /* 0x040fe20000001828 */
[----:B----4-:R-:W4:Y:S06]  /*b530*/  LDL.64 R30, [R1+0x48] ;  /* 0x00004800011e7983 */ /* 0x010f2c0000100a00 */
[----:B------:R-:W-:Y:S02]  /*b540*/  MOV R9, c[0x0][0x1e0] ;  /* 0x0000780000097a02 */ /* 0x000fe40000000f00 */
[----:B------:R-:W5:Y:S01]  /*b550*/  MUFU.TANH R18, R18 ;  /* 0x0000001200127308 */ /* 0x000f620000002400 */
[-C--:B------:R-:W-:Y:S03]  /*b560*/  HMMA.16816.F32 R44, R184, R10.reuse, R44 ;  /* 0x0000000ab82c723c */ /* 0x080fe6000000182c */
[----:B------:R-:W-:Y:S01]  /*b570*/  SHF.L.U32 R9, R9, 0x5, RZ ;  /* 0x0000000509097819 */ /* 0x000fe200000006ff */
[----:B------:R-:W-:Y:S04]  /*b580*/  FMUL.FTZ R36, R36, c[0x0][0x320] ;  /* 0x0000c80024247a20 */ /* 0x000fe80000410000 */
[C---:B------:R-:W-:Y:S01]  /*b590*/  HMMA.16816.F32 R48, R100.reuse, R10, R48 ;  /* 0x0000000a6430723c */ /* 0x040fe20000001830 */
[----:B------:R5:W-:Y:S03]  /*b5a0*/  MUFU.TANH R201, R29 ;  /* 0x0000001d00c97308 */ /* 0x000be60000002400 */
[----:B------:R-:W-:Y:S01]  /*b5b0*/  FMUL.FTZ R37, R37, c[0x0][0x320] ;  /* 0x0000c80025257a20 */ /* 0x000fe20000410000 */
[----:B-1----:R-:W2:Y:S01]  /*b5c0*/  LDL R32, [R1+0x28] ;  /* 0x0000280001207983 */ /* 0x002ea20000100800 */
[----:B------:R-:W-:Y:S02]  /*b5d0*/  FMUL.FTZ R38, R38, c[0x0][0x320] ;  /* 0x0000c80026267a20 */ /* 0x000fe40000410000 */
[----:B------:R-:W-:Y:S01]  /*b5e0*/  FMUL.FTZ R39, R39, c[0x0][0x320] ;  /* 0x0000c80027277a20 */ /* 0x000fe20000410000 */
[-C--:B------:R-:W-:Y:S02]  /*b5f0*/  HMMA.16816.F32 R52, R100, R4.reuse, R52 ;  /* 0x000000046434723c */ /* 0x080fe40000001834 */
[----:B------:R-:W-:Y:S01]  /*b600*/  MUFU.TANH R231, R36 ;  /* 0x0000002400e77308 */ /* 0x000fe20000002400 */
[----:B------:R-:W-:Y:S02]  /*b610*/  FMUL.FTZ R42, R42, c[0x0][0x320] ;  /* 0x0000c8002a2a7a20 */ /* 0x000fe40000410000 */
[----:B------:R-:W-:Y:S02]  /*b620*/  FMUL.FTZ R41, R41, c[0x0][0x320] ;  /* 0x0000c80029297a20 */ /* 0x000fe40000410000 */
[----:B------:R-:W-:Y:S01]  /*b630*/  FMUL.FTZ R46, R46, c[0x0][0x320] ;  /* 0x0000c8002e2e7a20 */ /* 0x000fe20000410000 */
[C---:B------:R-:W-:Y:S04]  /*b640*/  HMMA.16816.F32 R56, R184.reuse, R4, R56 ;  /* 0x00000004b838723c */ /* 0x040fe80000001838 */
[----:B------:R1:W-:Y:S01]  /*b650*/  MUFU.TANH R232, R37 ;  /* 0x0000002500e87308 */ /* 0x0003e20000002400 */
[----:B------:R-:W-:Y:S02]  /*b660*/  FMUL.FTZ R40, R40, c[0x0][0x320] ;  /* 0x0000c80028287a20 */ /* 0x000fe40000410000 */
[----:B------:R-:W-:Y:S01]  /*b670*/  FMUL.FTZ R50, R50, c[0x0][0x320] ;  /* 0x0000c80032327a20 */ /* 0x000fe20000410000 */
[----:B-----5:R-:W5:Y:S01]  /*b680*/  LDL R29, [R1+0x2c] ;  /* 0x00002c00011d7983 */ /* 0x020f620000100800 */
[-C--:B------:R-:W-:Y:S03]  /*b690*/  HMMA.16816.F32 R60, R184, R6.reuse, R60 ;  /* 0x00000006b83c723c */ /* 0x080fe6000000183c */
[----:B------:R-:W-:Y:S01]  /*b6a0*/  FMNMX.FTZ R5, R176, R2, !PT ;  /* 0x00000002b0057209 */ /* 0x000fe20007810000 */
[----:B------:R-:W-:Y:S01]  /*b6b0*/  FMUL.FTZ R49, R49, c[0x0][0x320] ;  /* 0x0000c80031317a20 */ /* 0x000fe20000410000 */
[----:B------:R-:W-:Y:S01]  /*b6c0*/  MUFU.TANH R185, R46 ;  /* 0x0000002e00b97308 */ /* 0x000fe20000002400 */
[----:B------:R-:W-:Y:S01]  /*b6d0*/  FMNMX.FTZ R4, R178, R3, !PT ;  /* 0x00000003b2047209 */ /* 0x000fe20007810000 */
[----:B------:R-:W-:Y:S01]  /*b6e0*/  FMUL.FTZ R52, R52, c[0x0][0x320] ;  /* 0x0000c80034347a20 */ /* 0x000fe20000410000 */
[----:B------:R-:W-:Y:S04]  /*b6f0*/  HMMA.16816.F32 R64, R100, R6, R64 ;  /* 0x000000066440723c */ /* 0x000fe80000001840 */
[----:B------:R-:W-:Y:S01]  /*b700*/  FMUL.FTZ R53, R53, c[0x0][0x320] ;  /* 0x0000c80035357a20 */ /* 0x000fe20000410000 */
[----:B------:R-:W-:Y:S01]  /*b710*/  FMNMX.FTZ R4, R177, R4, !PT ;  /* 0x00000004b1047209 */ /* 0x000fe20007810000 */
[----:B------:R-:W-:Y:S01]  /*b720*/  FMUL.FTZ R54, R54, c[0x0][0x320] ;  /* 0x0000c80036367a20 */ /* 0x000fe20000410000 */
[----:B------:R-:W1:Y:S01]  /*b730*/  MUFU.TANH R194, R21 ;  /* 0x0000001500c27308 */ /* 0x000e620000002400 */
[----:B------:R-:W-:Y:S01]  /*b740*/  FMUL.FTZ R55, R55, c[0x0][0x320] ;  /* 0x0000c80037377a20 */ /* 0x000fe20000410000 */
[----:B------:R-:W-:Y:S01]  /*b750*/  FMNMX.FTZ R4, R18, R4, !PT ;  /* 0x0000000412047209 */ /* 0x000fe20007810000 */
[----:B-1----:R-:W2:Y:S02]  /*b760*/  LDL.64 R36, [R1+0x58] ;  /* 0x0000580001247983 */ /* 0x002ea40000100a00 */
[----:B------:R-:W-:Y:S01]  /*b770*/  FMUL.FTZ R51, R51, c[0x0][0x320] ;  /* 0x0000c80033337a20 */ /* 0x000fe20000410000 */
[----:B------:R-:W-:Y:S01]  /*b780*/  FMNMX.FTZ R6, R189, R107, !PT ;  /* 0x0000006bbd067209 */ /* 0x000fe20007810000 */
[----:B------:R-:W-:Y:S01]  /*b790*/  FMUL.FTZ R44, R44, c[0x0][0x320] ;  /* 0x0000c8002c2c7a20 */ /* 0x000fe20000410000 */
[----:B------:R-:W-:Y:S01]  /*b7a0*/  FMNMX.FTZ R5, R111, R5, !PT ;  /* 0x000000056f057209 */ /* 0x000fe20007810000 */
[----:B------:R-:W-:Y:S01]  /*b7b0*/  FMUL.FTZ R57, R57, c[0x0][0x320] ;  /* 0x0000c80039397a20 */ /* 0x000fe20000410000 */
[----:B------:R-:W1:Y:S01]  /*b7c0*/  MUFU.TANH R19, R19 ;  /* 0x0000001300137308 */ /* 0x000e620000002400 */
        /* <DEDUP_REMOVED lines=12> */
[----:B------:R-:W-:Y:S02]  /*b890*/  FMUL.FTZ R67, R67, c[0x0][0x320] ;  /* 0x0000c80043437a20 */ /* 0x000fe40000410000 */
[----:B------:R-:W-:Y:S01]  /*b8a0*/  FMUL.FTZ R64, R64, c[0x0][0x320] ;  /* 0x0000c80040407a20 */ /* 0x000fe20000410000 */
[----:B------:R-:W-:Y:S01]  /*b8b0*/  FMNMX.FTZ R5, R194, R5, !PT ;  /* 0x00000005c2057209 */ /* 0x000fe20007810000 */
[----:B------:R-:W-:Y:S02]  /*b8c0*/  FMUL.FTZ R58, R58, c[0x0][0x320] ;  /* 0x0000c8003a3a7a20 */ /* 0x000fe40000410000 */
[----:B------:R-:W-:Y:S01]  /*b8d0*/  FMUL.FTZ R59, R59, c[0x0][0x320] ;  /* 0x0000c8003b3b7a20 */ /* 0x000fe20000410000 */
[----:B------:R-:W1:Y:S01]  /*b8e0*/  MUFU.TANH R195, R34 ;  /* 0x0000002200c37308 */ /* 0x000e620000002400 */
[----:B------:R-:W-:Y:S01]  /*b8f0*/  FMUL.FTZ R48, R48, c[0x0][0x320] ;  /* 0x0000c80030307a20 */ /* 0x000fe20000410000 */
[----:B------:R-:W-:Y:S01]  /*b900*/  FMNMX.FTZ R5, R191, R5, !PT ;  /* 0x00000005bf057209 */ /* 0x000fe20007810000 */
[----:B------:R-:W-:Y:S01]  /*b910*/  FMUL.FTZ R62, R62, c[0x0][0x320] ;  /* 0x0000c8003e3e7a20 */ /* 0x000fe20000410000 */
[----:B-1----:R-:W-:Y:S01]  /*b920*/  FMNMX.FTZ R4, R19, R4, !PT ;  /* 0x0000000413047209 */ /* 0x002fe20007810000 */
[----:B------:R-:W-:Y:S01]  /*b930*/  FMUL.FTZ R45, R45, c[0x0][0x320] ;  /* 0x0000c8002d2d7a20 */ /* 0x000fe20000410000 */
[----:B------:R-:W-:Y:S01]  /*b940*/  FMNMX.FTZ R5, R192, R5, !PT ;  /* 0x00000005c0057209 */ /* 0x000fe20007810000 */
[----:B------:R-:W-:Y:S02]  /*b950*/  FMUL.FTZ R56, R56, c[0x0][0x320] ;  /* 0x0000c80038387a20 */ /* 0x000fe40000410000 */
[----:B------:R-:W-:Y:S01]  /*b960*/  FMUL.FTZ R47, R47, c[0x0][0x320] ;  /* 0x0000c8002f2f7a20 */ /* 0x000fe20000410000 */
[----:B------:R1:W1:Y:S01]  /*b970*/  MUFU.TANH R196, R35 ;  /* 0x0000002300c47308 */ /* 0x0002620000002400 */
[----:B------:R-:W-:Y:S02]  /*b980*/  FMNMX.FTZ R5, R231, R5, !PT ;  /* 0x00000005e7057209 */ /* 0x000fe40007810000 */
[----:B------:R-:W-:Y:S02]  /*b990*/  FMNMX.FTZ R4, R197, R4, !PT ;  /* 0x00000004c5047209 */ /* 0x000fe40007810000 */
[----:B------:R-:W-:Y:S02]  /*b9a0*/  FMNMX.FTZ R5, R232, R5, !PT ;  /* 0x00000005e8057209 */ /* 0x000fe40007810000 */
[----:B------:R-:W-:Y:S03]  /*b9b0*/  FMNMX.FTZ R4, R198, R4, !PT ;  /* 0x00000004c6047209 */ /* 0x000fe60007810000 */
[----:B------:R-:W1:Y:S01]  /*b9c0*/  MUFU.TANH R203, R48 ;  /* 0x0000003000cb7308 */ /* 0x000e620000002400 */
[----:B------:R-:W-:Y:S02]  /*b9d0*/  FMNMX.FTZ R4, R195, R4, !PT ;  /* 0x00000004c3047209 */ /* 0x000fe40007810000 */
[----:B------:R-:W-:Y:S07]  /*b9e0*/  MOV R34, c[0x0][0x1e0] ;  /* 0x0000780000227a02 */ /* 0x000fee0000000f00 */
[----:B------:R-:W1:Y:S02]  /*b9f0*/  MUFU.TANH R235, R38 ;  /* 0x0000002600eb7308 */ /* 0x000e640000002400 */
[----:B-1----:R-:W-:Y:S02]  /*ba00*/  MOV R35, 0x5 ;  /* 0x0000000500237802 */ /* 0x002fe40000000f00 */
[----:B------:R-:W-:Y:S02]  /*ba10*/  FMNMX.FTZ R4, R196, R4, !PT ;  /* 0x00000004c4047209 */ /* 0x000fe40007810000 */
[----:B------:R-:W-:Y:S04]  /*ba20*/  SHF.L.U64.HI R34, R34, R35, c[0x0][0x1e4] ;  /* 0x0000790022227619 */ /* 0x000fe80000010223 */
[----:B------:R-:W1:Y:S01]  /*ba30*/  MUFU.TANH R229, R49 ;  /* 0x0000003100e57308 */ /* 0x000e620000002400 */
[----:B------:R-:W-:Y:S09]  /*ba40*/  FMNMX.FTZ R5, R203, R5, !PT ;  /* 0x00000005cb057209 */ /* 0x000ff20007810000 */
[----:B------:R-:W1:Y:S01]  /*ba50*/  MUFU.TANH R207, R52 ;  /* 0x0000003400cf7308 */ /* 0x000e620000002400 */
[----:B------:R-:W-:Y:S09]  /*ba60*/  FMNMX.FTZ R4, R235, R4, !PT ;  /* 0x00000004eb047209 */ /* 0x000ff20007810000 */
[----:B------:R-:W1:Y:S02]  /*ba70*/  MUFU.TANH R236, R39 ;  /* 0x0000002700ec7308 */ /* 0x000e640000002400 */
[----:B-1----:R-:W-:Y:S08]  /*ba80*/  FMNMX.FTZ R5, R229, R5, !PT ;  /* 0x00000005e5057209 */ /* 0x002ff00007810000 */
[----:B------:R-:W1:Y:S01]  /*ba90*/  MUFU.TANH R234, R50 ;  /* 0x0000003200ea7308 */ /* 0x000e620000002400 */
[----:B------:R-:W-:Y:S04]  /*baa0*/  MOV R187, R207 ;  /* 0x000000cf00bb7202 */ /* 0x000fe80000000f00 */
[----:B------:R-:W-:Y:S05]  /*bab0*/  FMNMX.FTZ R5, R187, R5, !PT ;  /* 0x00000005bb057209 */ /* 0x000fea0007810000 */
        /* <DEDUP_REMOVED lines=12> */
[----:B------:R-:W-:Y:S01]  /*bb80*/  MUFU.TANH R202, R28 ;  /* 0x0000001c00ca7308 */ /* 0x000fe20000002400 */
[----:B------:R-:W-:Y:S09]  /*bb90*/  FMNMX.FTZ R0, R200, R0, !PT ;  /* 0x00000000c8007209 */ /* 0x000ff20007810000 */
[----:B------:R-:W1:Y:S02]  /*bba0*/  MUFU.TANH R28, R65 ;  /* 0x00000041001c7308 */ /* 0x000e640000002400 */
[----:B-1----:R-:W-:Y:S08]  /*bbb0*/  FMNMX.FTZ R4, R244, R4, !PT ;  /* 0x00000004f4047209 */ /* 0x002ff00007810000 */
[----:B------:R-:W1:Y:S10]  /*bbc0*/  MUFU.TANH R199, R25 ;  /* 0x0000001900c77308 */ /* 0x000e740000002400 */
[----:B------:R-:W1:Y:S01]  /*bbd0*/  MUFU.TANH R50, R55 ;  /* 0x0000003700327308 */ /* 0x000e620000002400 */
[----:B------:R-:W-:Y:S05]  /*bbe0*/  FMNMX.FTZ R5, R28, R5, !PT ;  /* 0x000000051c057209 */ /* 0x000fea0007810000 */
[----:B------:R-:W3:Y:S04]  /*bbf0*/  SHFL.BFLY PT, R8, R5, 0x2, 0x1f ;  /* 0x0c401f0005087f89 */ /* 0x000ee800000e0000 */
[----:B------:R-:W-:Y:S01]  /*bc00*/  MUFU.TANH R243, R42 ;  /* 0x0000002a00f37308 */ /* 0x000fe20000002400 */
[----:B-1----:R-:W-:Y:S04]  /*bc10*/  FMNMX.FTZ R0, R199, R0, !PT ;  /* 0x00000000c7007209 */ /* 0x002fe80007810000 */
[----:B------:R-:W-:Y:S05]  /*bc20*/  FMNMX.FTZ R0, R202, R0, !PT ;  /* 0x00000000ca007209 */ /* 0x000fea0007810000 */
[----:B------:R-:W1:Y:S01]  /*bc30*/  MUFU.TANH R42, R66 ;  /* 0x00000042002a7308 */ /* 0x000e620000002400 */
[----:B------:R-:W-:Y:S02]  /*bc40*/  FMNMX.FTZ R0, R201, R0, !PT ;  /* 0x00000000c9007209 */ /* 0x000fe40007810000 */
[----:B------:R-:W-:Y:S07]  /*bc50*/  FMNMX.FTZ R4, R50, R4, !PT ;  /* 0x0000000432047209 */ /* 0x000fee0007810000 */
[----:B------:R-:W-:Y:S01]  /*bc60*/  MUFU.TANH R240, R41 ;  /* 0x0000002900f07308 */ /* 0x000fe20000002400 */
[----:B---3--:R-:W-:Y:S05]  /*bc70*/  FMNMX.FTZ R5, R5, R8, !PT ;  /* 0x0000000805057209 */ /* 0x008fea0007810000 */
[----:B------:R-:W3:Y:S04]  /*bc80*/  SHFL.BFLY PT, R105, R5, 0x1, 0x1f ;  /* 0x0c201f0005697f89 */ /* 0x000ee800000e0000 */
[----:B------:R-:W4:Y:S01]  /*bc90*/  MUFU.TANH R41, R67 ;  /* 0x0000004300297308 */ /* 0x000f220000002400 */
[----:B-1----:R-:W-:Y:S09]  /*bca0*/  FMNMX.FTZ R4, R42, R4, !PT ;  /* 0x000000042a047209 */ /* 0x002ff20007810000 */
[----:B------:R-:W1:Y:S10]  /*bcb0*/  MUFU.TANH R241, R40 ;  /* 0x0000002800f17308 */ /* 0x000e740000002400 */
[----:B------:R-:W5:Y:S01]  /*bcc0*/  MUFU.TANH R238, R44 ;  /* 0x0000002c00ee7308 */ /* 0x000f620000002400 */
[----:B---3--:R-:W-:Y:S02]  /*bcd0*/  FMNMX.FTZ R105, R5, R105, !PT ;  /* 0x0000006905697209 */ /* 0x008fe40007810000 */
[----:B----4-:R-:W-:Y:S03]  /*bce0*/  FMNMX.FTZ R4, R41, R4, !PT ;  /* 0x0000000429047209 */ /* 0x010fe60007810000 */
[----:B------:R-:W-:Y:S02]  /*bcf0*/  FMUL.FTZ R110, R105, c[0x0][0x2d0] ;  /* 0x0000b400696e7a20 */ /* 0x000fe40000410000 */
[----:B------:R-:W3:Y:S02]  /*bd00*/  SHFL.BFLY PT, R7, R4, 0x2, 0x1f ;  /* 0x0c401f0004077f89 */ /* 0x000ee400000e0000 */
[----:B------:R-:W4:Y:S01]  /*bd10*/  MUFU.TANH R239, R45 ;  /* 0x0000002d00ef7308 */ /* 0x000f220000002400 */
[----:B-1----:R-:W-:Y:S04]  /*bd20*/  FMNMX.FTZ R0, R241, R0, !PT ;  /* 0x00000000f1007209 */ /* 0x002fe80007810000 */
[----:B------:R-:W-:Y:S05]  /*bd30*/  FMNMX.FTZ R0, R240, R0, !PT ;  /* 0x00000000f0007209 */ /* 0x000fea0007810000 */
[----:B------:R-:W1:Y:S01]  /*bd40*/  MUFU.TANH R24, R56 ;  /* 0x0000003800187308 */ /* 0x000e620000002400 */
[----:B-----5:R-:W-:Y:S09]  /*bd50*/  FMNMX.FTZ R0, R238, R0, !PT ;  /* 0x00000000ee007209 */ /* 0x020ff20007810000 */
[----:B------:R-:W5:Y:S01]  /*bd60*/  MUFU.TANH R206, R27 ;  /* 0x0000001b00ce7308 */ /* 0x000f620000002400 */
[----:B---3--:R-:W-:Y:S02]  /*bd70*/  FMNMX.FTZ R4, R4, R7, !PT ;  /* 0x0000000704047209 */ /* 0x008fe40007810000 */
[----:B----4-:R-:W-:Y:S03]  /*bd80*/  FMNMX.FTZ R0, R239, R0, !PT ;  /* 0x00000000ef007209 */ /* 0x010fe60007810000 */
[----:B------:R-:W3:Y:S04]  /*bd90*/  SHFL.BFLY PT, R104, R4, 0x1, 0x1f ;  /* 0x0c201f0004687f89 */ /* 0x000ee800000e0000 */
[----:B------:R-:W4:Y:S01]  /*bda0*/  MUFU.TANH R27, R57 ;  /* 0x00000039001b7308 */ /* 0x000f220000002400 */
[----:B-1----:R-:W-:Y:S09]  /*bdb0*/  FMNMX.FTZ R0, R24, R0, !PT ;  /* 0x0000000018007209 */ /* 0x002ff20007810000 */
[----:B------:R-:W1:Y:S01]  /*bdc0*/  MUFU.TANH R245, R60 ;  /* 0x0000003c00f57308 */ /* 0x000e620000002400 */
[----:B-----5:R-:W-:Y:S04]  /*bdd0*/  FMNMX.FTZ R6, R206, R6, !PT ;  /* 0x00000006ce067209 */ /* 0x020fe80007810000 */
[----:B------:R-:W-:Y:S05]  /*bde0*/  FMNMX.FTZ R6, R230, R6, !PT ;  /* 0x00000006e6067209 */ /* 0x000fea0007810000 */
[----:B------:R-:W5:Y:S01]  /*bdf0*/  MUFU.TANH R51, R61 ;  /* 0x0000003d00337308 */ /* 0x000f620000002400 */
[----:B---3--:R-:W-:Y:S01]  /*be00*/  FMNMX.FTZ R104, R4, R104, !PT ;  /* 0x0000006804687209 */ /* 0x008fe20007810000 */
[--C-:B------:R-:W-:Y:S01]  /*be10*/  FFMA.FTZ R4, R176, c[0x0][0x2d0], -R110.reuse ;  /* 0x0000b400b0047a23 */ /* 0x100fe2000001086e */
[----:B----4-:R-:W-:Y:S07]  /*be20*/  FMNMX.FTZ R0, R27, R0, !PT ;  /* 0x000000001b007209 */ /* 0x010fee0007810000 */
[----:B------:R3:W-:Y:S01]  /*be30*/  MUFU.EX2 R22, R4 ;  /* 0x0000000400167308 */ /* 0x0007e20000000800 */
[----:B-1----:R-:W-:Y:S09]  /*be40*/  FMNMX.FTZ R0, R245, R0, !PT ;  /* 0x00000000f5007209 */ /* 0x002ff20007810000 */
[----:B------:R-:W1:Y:S01]  /*be50*/  MUFU.TANH R184, R43 ;  /* 0x0000002b00b87308 */ /* 0x000e620000002400 */
[----:B-----5:R-:W-:Y:S05]  /*be60*/  FMNMX.FTZ R0, R51, R0, !PT ;  /* 0x0000000033007209 */ /* 0x020fea0007810000 */
[----:B------:R-:W4:Y:S04]  /*be70*/  SHFL.BFLY PT, R103, R0, 0x2, 0x1f ;  /* 0x0c401f0000677f89 */ /* 0x000f2800000e0000 */
[----:B------:R-:W5:Y:S01]  /*be80*/  MUFU.TANH R186, R47 ;  /* 0x0000002f00ba7308 */ /* 0x000f620000002400 */
[--C-:B---3--:R-:W-:Y:S02]  /*be90*/  FFMA.FTZ R4, R111, c[0x0][0x2d0], -R110.reuse ;  /* 0x0000b4006f047a23 */ /* 0x108fe4000001086e */
[----:B------:R-:W-:Y:S07]  /*bea0*/  FMUL.FTZ R111, R104, c[0x0][0x2d0] ;  /* 0x0000b400686f7a20 */ /* 0x000fee0000410000 */
[----:B------:R3:W-:Y:S01]  /*beb0*/  MUFU.EX2 R20, R4 ;  /* 0x0000000400147308 */ /* 0x0007e20000000800 */
[--C-:B------:R-:W-:Y:S02]  /*bec0*/  FFMA.FTZ R64, R196, c[0x0][0x2d0], -R111.reuse ;  /* 0x0000b400c4407a23 */ /* 0x100fe4000001086f */
[--C-:B------:R-:W-:Y:S02]  /*bed0*/  FFMA.FTZ R56, R198, c[0x0][0x2d0], -R111.reuse ;  /* 0x0000b400c6387a23 */ /* 0x100fe4000001086f */
[--C-:B------:R-:W-:Y:S05]  /*bee0*/  FFMA.FTZ R60, R195, c[0x0][0x2d0], -R111.reuse ;  /* 0x0000b400c33c7a23 */ /* 0x100fea000001086f */
[----:B------:R-:W2:Y:S01]  /*bef0*/  MUFU.TANH R40, R58 ;  /* 0x0000003a00287308 */ /* 0x000ea20000002400 */
[----:B----4-:R-:W-:Y:S02]  /*bf00*/  FMNMX.FTZ R103, R0, R103, !PT ;  /* 0x0000006700677209 */ /* 0x010fe40007810000 */
[----:B------:R-:W-:Y:S03]  /*bf10*/  FMNMX.FTZ R0, R233, R6, !PT ;  /* 0x00000006e9007209 */ /* 0x000fe60007810000 */
[----:B------:R-:W4:Y:S01]  /*bf20*/  SHFL.BFLY PT, R7, R103, 0x1, 0x1f ;  /* 0x0c201f0067077f89 */ /* 0x000f2200000e0000 */
[----:B------:R-:W-:Y:S01]  /*bf30*/  FMNMX.FTZ R6, R243, R0, !PT ;  /* 0x00000000f3067209 */ /* 0x000fe20007810000 */
[----:B------:R-:W-:Y:S02]  /*bf40*/  FMUL.FTZ R0, R63, c[0x0][0x320] ;  /* 0x0000c8003f007a20 */ /* 0x000fe40000410000 */
[----:B------:R-:W2:Y:S01]  /*bf50*/  MUFU.TANH R49, R59 ;  /* 0x0000003b00317308 */ /* 0x000ea20000002400 */
[----:B-1----:R-:W-:Y:S01]  /*bf60*/  FMNMX.FTZ R5, R184, R6, !PT ;  /* 0x00000006b8057209 */ /* 0x002fe20007810000 */
[----:B---3--:R-:W-:Y:S03]  /*bf70*/  FFMA.FTZ R4, R16, c[0x0][0x2d0], -R110 ;  /* 0x0000b40010047a23 */ /* 0x008fe6000001086e */
[----:B------:R-:W-:Y:S05]  /*bf80*/  FMNMX.FTZ R5, R185, R5, !PT ;  /* 0x00000005b9057209 */ /* 0x000fea0007810000 */
[----:B------:R1:W-:Y:S10]  /*bf90*/  MUFU.TANH R109, R0 ;  /* 0x00000000006d7308 */ /* 0x0003f40000002400 */
[----:B------:R3:W-:Y:S01]  /*bfa0*/  MUFU.EX2 R48, R4 ;  /* 0x0000000400307308 */ /* 0x0007e20000000800 */
[----:B----4-:R-:W-:Y:S01]  /*bfb0*/  FMNMX.FTZ R103, R103, R7, !PT ;  /* 0x0000000767677209 */ /* 0x010fe20007810000 */
[----:B------:R-:W-:Y:S04]  /*bfc0*/  @P0 IMAD.WIDE.U32 R6, R204, c[0x0][0x1e0], RZ ;  /* 0x00007800cc060a25 */ /* 0x000fe800078e00ff */
[----:B------:R-:W-:Y:S04]  /*bfd0*/  FMUL.FTZ R176, R103, c[0x0][0x2d0] ;  /* 0x0000b40067b07a20 */ /* 0x000fe80000410000 */
[----:B------:R-:W-:Y:S01]  /*bfe0*/  MUFU.TANH R108, R62 ;  /* 0x0000003e006c7308 */ /* 0x000fe20000002400 */
[----:B-1----:R-:W-:Y:S01]  /*bff0*/  FADD.FTZ R0, -R105, R2 ;  /* 0x0000000269007221 */ /* 0x002fe20000010100 */
[----:B-----5:R-:W-:Y:S01]  /*c000*/  FMNMX.FTZ R2, R186, R5, !PT ;  /* 0x00000005ba027209 */ /* 0x020fe20007810000 */
[----:B------:R-:W-:Y:S02]  /*c010*/  FFMA.FTZ R5, R17, c[0x0][0x2d0], -R110 ;  /* 0x0000b40011057a23 */ /* 0x000fe4000001086e */
[----:B------:R-:W-:Y:S01]  /*c020*/  FMUL.FTZ R0, R0, c[0x0][0x2d0] ;  /* 0x0000b40000007a20 */ /* 0x000fe20000410000 */
[----:B--2---:R-:W-:Y:S04]  /*c030*/  FMNMX.FTZ R2, R40, R2, !PT ;  /* 0x0000000228027209 */ /* 0x004fe80007810000 */
[----:B------:R1:W-:Y:S01]  /*c040*/  MUFU.EX2 R45, R5 ;  /* 0x00000005002d7308 */ /* 0x0003e20000000800 */
[----:B------:R-:W-:Y:S01]  /*c050*/  FMNMX.FTZ R2, R49, R2, !PT ;  /* 0x0000000231027209 */ /* 0x000fe20007810000 */
[--C-:B---3--:R-:W-:Y:S08]  /*c060*/  FFMA.FTZ R4, R178, c[0x0][0x2d0], -R111.reuse ;  /* 0x0000b400b2047a23 */ /* 0x108ff0000001086f */
[----:B------:R2:W3:Y:S10]  /*c070*/  MUFU.EX2 R101, R0 ;  /* 0x0000000000657308 */ /* 0x0004f40000000800 */
[----:B------:R4:W-:Y:S01]  /*c080*/  MUFU.EX2 R178, R4 ;  /* 0x0000000400b27308 */ /* 0x0009e20000000800 */
[----:B-1----:R-:W-:Y:S02]  /*c090*/  FFMA.FTZ R5, R18, c[0x0][0x2d0], -R111 ;  /* 0x0000b40012057a23 */ /* 0x002fe4000001086f */
[----:B------:R-:W-:Y:S07]  /*c0a0*/  FFMA.FTZ R18, R181, c[0x0][0x2d0], -R176 ;  /* 0x0000b400b5127a23 */ /* 0x000fee00000108b0 */
[----:B------:R-:W-:Y:S01]  /*c0b0*/  MUFU.EX2 R44, R5 ;  /* 0x00000005002c7308 */ /* 0x000fe20000000800 */
[----:B--2---:R-:W-:Y:S02]  /*c0c0*/  FADD.FTZ R0, -R104, R3 ;  /* 0x0000000368007221 */ /* 0x004fe40000010100 */
[----:B---3--:R-:W-:Y:S02]  /*c0d0*/  FMUL.FTZ R65, R101, R173 ;  /* 0x000000ad65417220 */ /* 0x008fe40000410000 */
[----:B------:R-:W-:Y:S01]  /*c0e0*/  FMUL.FTZ R3, R0, c[0x0][0x2d0] ;  /* 0x0000b40000037a20 */ /* 0x000fe20000410000 */
[----:B------:R-:W-:Y:S01]  /*c0f0*/  FMNMX.FTZ R0, R108, R2, !PT ;  /* 0x000000026c007209 */ /* 0x000fe20007810000 */
[----:B------:R-:W-:Y:S03]  /*c100*/  FADD.FTZ R2, -R103, R106 ;  /* 0x0000006a67027221 */ /* 0x000fe60000010100 */
[----:B------:R-:W-:Y:S01]  /*c110*/  MUFU.EX2 R247, R56 ;  /* 0x0000003800f77308 */ /* 0x000fe20000000800 */
[----:B------:R-:W-:Y:S01]  /*c120*/  FFMA.FTZ R106, R200, c[0x0][0x2d0], -R176 ;  /* 0x0000b400c86a7a23 */ /* 0x000fe200000108b0 */
[----:B------:R-:W-:Y:S01]  /*c130*/  FMNMX.FTZ R0, R109, R0, !PT ;  /* 0x000000006d007209 */ /* 0x000fe20007810000 */
[--C-:B----4-:R-:W-:Y:S02]  /*c140*/  FFMA.FTZ R4, R177, c[0x0][0x2d0], -R111.reuse ;  /* 0x0000b400b1047a23 */ /* 0x110fe4000001086f */
[C---:B------:R-:W-:Y:S02]  /*c150*/  FMUL.FTZ R68, R101.reuse, R68 ;  /* 0x0000004465447220 */ /* 0x040fe40000410000 */
[C---:B------:R-:W-:Y:S02]  /*c160*/  FMUL.FTZ R69, R101.reuse, R69 ;  /* 0x0000004565457220 */ /* 0x040fe40000410000 */
[C---:B------:R-:W-:Y:S01]  /*c170*/  FMUL.FTZ R80, R101.reuse, R80 ;  /* 0x0000005065507220 */ /* 0x040fe20000410000 */
[----:B------:R1:W2:Y:S01]  /*c180*/  MUFU.EX2 R100, R3 ;  /* 0x0000000300647308 */ /* 0x0002a20000000800 */
[C---:B------:R-:W-:Y:S02]  /*c190*/  FMUL.FTZ R81, R101.reuse, R81 ;  /* 0x0000005165517220 */ /* 0x040fe40000410000 */
[C---:B------:R-:W-:Y:S02]  /*c1a0*/  FMUL.FTZ R84, R101.reuse, R84 ;  /* 0x0000005465547220 */ /* 0x040fe40000410000 */
[C---:B------:R-:W-:Y:S02]  /*c1b0*/  FMUL.FTZ R85, R101.reuse, R85 ;  /* 0x0000005565557220 */ /* 0x040fe40000410000 */
[C---:B------:R-:W-:Y:S02]  /*c1c0*/  FMUL.FTZ R96, R101.reuse, R96 ;  /* 0x0000006065607220 */ /* 0x040fe40000410000 */
[----:B------:R-:W-:Y:S01]  /*c1d0*/  FMUL.FTZ R97, R101, R97 ;  /* 0x0000006165617220 */ /* 0x000fe20000410000 */
[----:B------:R3:W4:Y:S10]  /*c1e0*/  MUFU.EX2 R21, R4 ;  /* 0x0000000400157308 */ /* 0x0007340000000800 */
[----:B------:R5:W-:Y:S01]  /*c1f0*/  MUFU.EX2 R177, R18 ;  /* 0x0000001200b17308 */ /* 0x000be20000000800 */
[----:B-1----:R-:W-:Y:S02]  /*c200*/  FMUL.FTZ R3, R2, c[0x0][0x2d0] ;  /* 0x0000b40002037a20 */ /* 0x002fe40000410000 */
[----:B------:R-:W1:Y:S01]  /*c210*/  SHFL.BFLY PT, R2, R0, 0x2, 0x1f ;  /* 0x0c401f0000027f89 */ /* 0x000e6200000e0000 */
[C---:B--2---:R-:W-:Y:S01]  /*c220*/  FMUL.FTZ R35, R100.reuse, R143 ;  /* 0x0000008f64237220 */ /* 0x044fe20000410000 */
[----:B------:R-:W-:Y:S01]  /*c230*/  MOV R143, R245 ;  /* 0x000000f5008f7202 */ /* 0x000fe20000000f00 */
[C---:B------:R-:W-:Y:S04]  /*c240*/  FMUL.FTZ R66, R100.reuse, R174 ;  /* 0x000000ae64427220 */ /* 0x040fe80000410000 */
[----:B------:R-:W2:Y:S01]  /*c250*/  MUFU.EX2 R3, R3 ;  /* 0x0000000300037308 */ /* 0x000ea20000000800 */
[C---:B------:R-:W-:Y:S02]  /*c260*/  FMUL.FTZ R67, R100.reuse, R175 ;  /* 0x000000af64437220 */ /* 0x040fe40000410000 */
[C---:B------:R-:W-:Y:S01]  /*c270*/  FMUL.FTZ R70, R100.reuse, R70 ;  /* 0x0000004664467220 */ /* 0x040fe20000410000 */
[----:B---3--:R-:W-:Y:S01]  /*c280*/  @P0 SHF.R.S32.HI R4, RZ, 0x1f, R204 ;  /* 0x0000001fff040819 */ /* 0x008fe200000114cc */
[C---:B------:R-:W-:Y:S01]  /*c290*/  FMUL.FTZ R71, R100.reuse, R71 ;  /* 0x0000004764477220 */ /* 0x040fe20000410000 */
[----:B----4-:R-:W-:Y:S01]  /*c2a0*/  MOV R181, R21 ;  /* 0x0000001500b57202 */ /* 0x010fe20000000f00 */
[----:B------:R-:W-:Y:S02]  /*c2b0*/  FMUL.FTZ R82, R100, R82 ;  /* 0x0000005264527220 */ /* 0x000fe40000410000 */
[----:B------:R-:W-:Y:S01]  /*c2c0*/  @P0 IMAD R4, R4, c[0x0][0x1e0], RZ ;  /* 0x0000780004040a24 */ /* 0x000fe200078e02ff */
[----:B------:R3:W-:Y:S01]  /*c2d0*/  MUFU.EX2 R246, R60 ;  /* 0x0000003c00f67308 */ /* 0x0007e20000000800 */
[----:B------:R-:W-:Y:S02]  /*c2e0*/  FMUL.FTZ R83, R100, R83 ;  /* 0x0000005364537220 */ /* 0x000fe40000410000 */
[----:B------:R-:W-:Y:S01]  /*c2f0*/  @P0 IMAD R5, R204, c[0x0][0x1e4], R4 ;  /* 0x00007900cc050a24 */ /* 0x000fe200078e0204 */
[----:B------:R-:W-:Y:S01]  /*c300*/  @P0 SHF.L.U32 R4, R6, 0x6, RZ ;  /* 0x0000000606040819 */ /* 0x000fe200000006ff */
[C---:B-----5:R-:W-:Y:S02]  /*c310*/  FMUL.FTZ R18, R100.reuse, R126 ;  /* 0x0000007e64127220 */ /* 0x060fe40000410000 */
[C---:B------:R-:W-:Y:S02]  /*c320*/  FMUL.FTZ R86, R100.reuse, R86 ;  /* 0x0000005664567220 */ /* 0x040fe40000410000 */
[----:B------:R-:W-:Y:S01]  /*c330*/  FMUL.FTZ R87, R100, R87 ;  /* 0x0000005764577220 */ /* 0x000fe20000410000 */
[----:B-1----:R-:W-:Y:S01]  /*c340*/  FMNMX.FTZ R0, R0, R2, !PT ;  /* 0x0000000200007209 */ /* 0x002fe20007810000 */
[----:B------:R1:W-:Y:S01]  /*c350*/  MUFU.EX2 R245, R64 ;  /* 0x0000004000f57308 */ /* 0x0003e20000000800 */
[----:B------:R-:W-:Y:S02]  /*c360*/  FMUL.FTZ R98, R100, R98 ;  /* 0x0000006264627220 */ /* 0x000fe40000410000 */
[C---:B--2---:R-:W-:Y:S01]  /*c370*/  FMUL.FTZ R56, R3.reuse, R164 ;  /* 0x000000a403387220 */ /* 0x044fe20000410000 */
[----:B------:R-:W2:Y:S01]  /*c380*/  SHFL.BFLY PT, R2, R0, 0x1, 0x1f ;  /* 0x0c201f0000027f89 */ /* 0x000ea200000e0000 */
[C---:B------:R-:W-:Y:S02]  /*c390*/  FMUL.FTZ R57, R3.reuse, R165 ;  /* 0x000000a503397220 */ /* 0x040fe40000410000 */
[C---:B------:R-:W-:Y:S02]  /*c3a0*/  FMUL.FTZ R61, R3.reuse, R169 ;  /* 0x000000a9033d7220 */ /* 0x040fe40000410000 */
[C---:B------:R-:W-:Y:S02]  /*c3b0*/  FMUL.FTZ R72, R3.reuse, R72 ;  /* 0x0000004803487220 */ /* 0x040fe40000410000 */
[C---:B------:R-:W-:Y:S02]  /*c3c0*/  FMUL.FTZ R73, R3.reuse, R73 ;  /* 0x0000004903497220 */ /* 0x040fe40000410000 */
[C---:B---3--:R-:W-:Y:S02]  /*c3d0*/  FMUL.FTZ R60, R3.reuse, R168 ;  /* 0x000000a8033c7220 */ /* 0x048fe40000410000 */
[C---:B------:R-:W-:Y:S02]  /*c3e0*/  FMUL.FTZ R76, R3.reuse, R76 ;  /* 0x0000004c034c7220 */ /* 0x040fe40000410000 */
[C---:B------:R-:W-:Y:S02]  /*c3f0*/  FMUL.FTZ R77, R3.reuse, R77 ;  /* 0x0000004d034d7220 */ /* 0x040fe40000410000 */
[C---:B------:R-:W-:Y:S02]  /*c400*/  FMUL.FTZ R88, R3.reuse, R88 ;  /* 0x0000005803587220 */ /* 0x040fe40000410000 */
[C---:B------:R-:W-:Y:S02]  /*c410*/  FMUL.FTZ R89, R3.reuse, R89 ;  /* 0x0000005903597220 */ /* 0x040fe40000410000 */
[----:B------:R-:W-:Y:S02]  /*c420*/  FMUL.FTZ R92, R3, R92 ;  /* 0x0000005c035c7220 */ /* 0x000fe40000410000 */
[----:B-1----:R-:W-:Y:S02]  /*c430*/  FMUL.FTZ R64, R101, R172 ;  /* 0x000000ac65407220 */ /* 0x002fe40000410000 */
[----:B------:R-:W-:Y:S01]  /*c440*/  FMUL.FTZ R93, R3, R93 ;  /* 0x0000005d035d7220 */ /* 0x000fe20000410000 */
[----:B--2---:R-:W-:Y:S01]  /*c450*/  FMNMX.FTZ R102, R0, R2, !PT ;  /* 0x0000000200667209 */ /* 0x004fe20007810000 */
[----:B------:R-:W-:Y:S01]  /*c460*/  FFMA.FTZ R0, R19, c[0x0][0x2d0], -R111 ;  /* 0x0000b40013007a23 */ /* 0x000fe2000001086f */
[----:B------:R-:W-:Y:S01]  /*c470*/  @P0 IADD3 R2, R7, R5, RZ ;  /* 0x0000000507020210 */ /* 0x000fe20007ffe0ff */
[----:B------:R-:W-:Y:S01]  /*c480*/  FMUL.FTZ R19, R100, R127 ;  /* 0x0000007f64137220 */ /* 0x000fe20000410000 */
[----:B------:R-:W-:Y:S01]  /*c490*/  @P0 IADD3 R5, P2, R4, R36, RZ ;  /* 0x0000002404050210 */ /* 0x000fe20007f5e0ff */
[----:B------:R1:W-:Y:S01]  /*c4a0*/  MUFU.EX2 R25, R0 ;  /* 0x0000000000197308 */ /* 0x0003e20000000800 */
[----:B------:R-:W-:Y:S01]  /*c4b0*/  @P0 SHF.L.U64.HI R2, R6, 0x6, R2 ;  /* 0x0000000606020819 */ /* 0x000fe20000010202 */
[----:B------:R-:W-:Y:S01]  /*c4c0*/  FMUL.FTZ R99, R100, R99 ;  /* 0x0000006364637220 */ /* 0x000fe20000410000 */
[C---:B------:R-:W-:Y:S02]  /*c4d0*/  @P0 LEA R14, P1, R5.reuse, c[0x0][0x1c8], 0x1 ;  /* 0x00007200050e0a11 */ /* 0x040fe400078208ff */
[----:B------:R-:W-:Y:S04]  /*c4e0*/  @P0 IADD3.X R6, R2, R31, RZ, P2, !PT ;  /* 0x0000001f02060210 */ /* 0x000fe800017fe4ff */
[----:B------:R-:W-:Y:S02]  /*c4f0*/  @P0 LEA.HI.X R15, R5, c[0x0][0x1cc], R6, 0x1, P1 ;  /* 0x00007300050f0a11 */ /* 0x000fe400008f0c06 */
[C---:B------:R-:W-:Y:S02]  /*c500*/  @P0 IADD3 R5, P3, R4.reuse, R33, RZ ;  /* 0x0000002104050210 */ /* 0x040fe40007f7e0ff */
[----:B------:R-:W-:Y:S01]  /*c510*/  @P0 IADD3 R6, P2, R4, R32, RZ ;  /* 0x0000002004060210 */ /* 0x000fe20007f5e0ff */
[----:B------:R2:W-:Y:S01]  /*c520*/  @P0 LDGSTS.E.BYPASS.LTC128B.128 [R226+0x3100], [R14.64], !P6 ;  /* 0x031000000ee20fae */ /* 0x0005e2000f101d46 */
[----:B------:R-:W-:Y:S01]  /*c530*/  @P0 IADD3 R4, P1, R9, R4, RZ ;  /* 0x0000000409040210 */ /* 0x000fe20007f3e0ff */
[----:B------:R-:W-:Y:S01]  /*c540*/  FFMA.FTZ R9, R179, c[0x0][0x2d0], -R176 ;  /* 0x0000b400b3097a23 */ /* 0x000fe200000108b0 */
[----:B------:R-:W-:Y:S02]  /*c550*/  @P0 IADD3.X R8, R2, R23, RZ, P2, !PT ;  /* 0x0000001702080210 */ /* 0x000fe400017fe4ff */
[----:B------:R-:W-:Y:S01]  /*c560*/  @P0 LEA R12, P2, R6, c[0x0][0x1c8], 0x1 ;  /* 0x00007200060c0a11 */ /* 0x000fe200078408ff */
[----:B------:R3:W-:Y:S01]  /*c570*/  MUFU.EX2 R43, R9 ;  /* 0x00000009002b7308 */ /* 0x0007e20000000800 */
[----:B------:R-:W-:Y:S02]  /*c580*/  @P0 IADD3.X R7, R2, R29, RZ, P3, !PT ;  /* 0x0000001d02070210 */ /* 0x000fe40001ffe4ff */
[----:B------:R-:W-:Y:S01]  /*c590*/  @P0 LEA.HI.X R13, R6, c[0x0][0x1cc], R8, 0x1, P2 ;  /* 0x00007300060d0a11 */ /* 0x000fe200010f0c08 */
[----:B------:R-:W-:Y:S01]  /*c5a0*/  FFMA.FTZ R6, R188, c[0x0][0x2d0], -R176 ;  /* 0x0000b400bc067a23 */ /* 0x000fe200000108b0 */
[C---:B------:R-:W-:Y:S01]  /*c5b0*/  @P0 LEA R10, P3, R5.reuse, c[0x0][0x1c8], 0x1 ;  /* 0x00007200050a0a11 */ /* 0x040fe200078608ff */
[----:B-1----:R-:W-:Y:S01]  /*c5c0*/  FADD.FTZ R0, -R102, R107 ;  /* 0x0000006b66007221 */ /* 0x002fe20000010100 */
[----:B------:R-:W-:Y:S01]  /*c5d0*/  @P0 IADD3.X R2, R34, R2, RZ, P1, !PT ;  /* 0x0000000222020210 */ /* 0x000fe20000ffe4ff */
[----:B------:R-:W-:Y:S01]  /*c5e0*/  FMUL.FTZ R34, R100, R142 ;  /* 0x0000008e64227220 */ /* 0x000fe20000410000 */
[----:B------:R-:W-:Y:S01]  /*c5f0*/  @P0 LEA.HI.X R11, R5, c[0x0][0x1cc], R7, 0x1, P3 ;  /* 0x00007300050b0a11 */ /* 0x000fe200018f0c07 */
[----:B------:R1:W-:Y:S01]  /*c600*/  MUFU.EX2 R46, R6 ;  /* 0x00000006002e7308 */ /* 0x0003e20000000800 */
[----:B------:R-:W-:Y:S01]  /*c610*/  @P0 IADD3 R7, P2, R4, R33, RZ ;  /* 0x0000002104070210 */ /* 0x000fe20007f5e0ff */
[----:B------:R-:W-:Y:S01]  /*c620*/  FMUL.FTZ R0, R0, c[0x0][0x2d0] ;  /* 0x0000b40000007a20 */ /* 0x000fe20000410000 */
[----:B------:R-:W-:Y:S01]  /*c630*/  @P0 IADD3 R5, P1, R4, R32, RZ ;  /* 0x0000002004050210 */ /* 0x000fe20007f3e0ff */
[----:B------:R4:W-:Y:S01]  /*c640*/  @P0 LDGSTS.E.BYPASS.LTC128B.128 [R226+0x4100], [R10.64], !P5 ;  /* 0x041000000ae20fae */ /* 0x0009e2000e901d46 */
[----:B------:R-:W-:Y:S01]  /*c650*/  @P0 IADD3.X R17, R2, R29, RZ, P2, !PT ;  /* 0x0000001d02110210 */ /* 0x000fe200017fe4ff */
[----:B------:R-:W-:Y:S01]  /*c660*/  FMUL.FTZ R29, R3, R137 ;  /* 0x00000089031d7220 */ /* 0x000fe20000410000 */
[----:B------:R-:W-:Y:S01]  /*c670*/  MOV R179, R22 ;  /* 0x0000001600b37202 */ /* 0x000fe20000000f00 */
[----:B------:R-:W-:Y:S01]  /*c680*/  FMUL.FTZ R32, R101, R140 ;  /* 0x0000008c65207220 */ /* 0x000fe20000410000 */
[----:B------:R-:W-:Y:S01]  /*c690*/  MOV R107, R24 ;  /* 0x00000018006b7202 */ /* 0x000fe20000000f00 */
[----:B------:R-:W4:Y:S01]  /*c6a0*/  MUFU.EX2 R0, R0 ;  /* 0x0000000000007308 */ /* 0x000f220000000800 */
[----:B------:R-:W-:Y:S01]  /*c6b0*/  FMUL.FTZ R24, R3, R132 ;  /* 0x0000008403187220 */ /* 0x000fe20000410000 */
[----:B------:R5:W-:Y:S01]  /*c6c0*/  @P0 LDGSTS.E.BYPASS.LTC128B.128 [R226+0x5100], [R12.64], !P4 ;  /* 0x051000000ce20fae */ /* 0x000be2000e101d46 */
[----:B------:R-:W-:Y:S01]  /*c6d0*/  MOV R142, R40 ;  /* 0x00000028008e7202 */ /* 0x000fe20000000f00 */
[----:B------:R-:W-:Y:S01]  /*c6e0*/  FMUL.FTZ R33, R101, R141 ;  /* 0x0000008d65217220 */ /* 0x000fe20000410000 */
[----:B---3--:R-:W-:Y:S01]  /*c6f0*/  @P0 IADD3 R9, P3, R4, R36, RZ ;  /* 0x0000002404090210 */ /* 0x008fe20007f7e0ff */
[----:B------:R-:W-:Y:S01]  /*c700*/  FFMA.FTZ R40, R194, c[0x0][0x2d0], -R110 ;  /* 0x0000b400c2287a23 */ /* 0x000fe2000001086e */
[----:B------:R-:W-:Y:S01]  /*c710*/  MOV R132, R41 ;  /* 0x0000002900847202 */ /* 0x000fe20000000f00 */
[----:B------:R-:W-:Y:S01]  /*c720*/  FMUL.FTZ R41, R3, R149 ;  /* 0x0000009503297220 */ /* 0x000fe20000410000 */
[C---:B------:R-:W-:Y:S01]  /*c730*/  @P0 IADD3.X R16, R2.reuse, R31, RZ, P3, !PT ;  /* 0x0000001f02100210 */ /* 0x040fe20001ffe4ff */
[----:B------:R3:W-:Y:S01]  /*c740*/  MUFU.EX2 R251, R40 ;  /* 0x0000002800fb7308 */ /* 0x0007e20000000800 */
[C---:B------:R-:W-:Y:S02]  /*c750*/  @P0 LEA R8, P3, R9.reuse, c[0x0][0x1c8], 0x1 ;  /* 0x0000720009080a11 */ /* 0x040fe400078608ff */
[----:B------:R-:W-:Y:S02]  /*c760*/  @P0 IADD3.X R2, R2, R23, RZ, P1, !PT ;  /* 0x0000001702020210 */ /* 0x000fe40000ffe4ff */
[----:B------:R-:W-:Y:S02]  /*c770*/  @P0 LEA.HI.X R9, R9, c[0x0][0x1cc], R16, 0x1, P3 ;  /* 0x0000730009090a11 */ /* 0x000fe400018f0c10 */
[----:B-1----:R-:W-:Y:S02]  /*c780*/  @P0 LEA R6, P2, R7, c[0x0][0x1c8], 0x1 ;  /* 0x0000720007060a11 */ /* 0x002fe400078408ff */
[----:B------:R-:W-:Y:S01]  /*c790*/  @P0 LEA R4, P1, R5, c[0x0][0x1c8], 0x1 ;  /* 0x0000720005040a11 */ /* 0x000fe200078208ff */
[----:B------:R1:W-:Y:S01]  /*c7a0*/  @P0 LDGSTS.E.BYPASS.LTC128B.128 [R226+0x3900], [R8.64], !P6 ;  /* 0x0390000008e20fae */ /* 0x0003e2000f101d46 */
[----:B------:R-:W-:Y:S01]  /*c7b0*/  @P0 LEA.HI.X R7, R7, c[0x0][0x1cc], R17, 0x1, P2 ;  /* 0x0000730007070a11 */ /* 0x000fe200010f0c11 */
[----:B------:R-:W-:Y:S01]  /*c7c0*/  FMUL.FTZ R17, R101, R125 ;  /* 0x0000007d65117220 */ /* 0x000fe20000410000 */
[----:B------:R-:W-:Y:S01]  /*c7d0*/  @P0 LEA.HI.X R5, R5, c[0x0][0x1cc], R2, 0x1, P1 ;  /* 0x0000730005050a11 */ /* 0x000fe200008f0c02 */
[----:B------:R-:W-:Y:S01]  /*c7e0*/  FFMA.FTZ R2, R180, c[0x0][0x2d0], -R176 ;  /* 0x0000b400b4027a23 */ /* 0x000fe200000108b0 */
[----:B------:R-:W-:Y:S01]  /*c7f0*/  MOV R180, R20 ;  /* 0x0000001400b47202 */ /* 0x000fe20000000f00 */
[C---:B----4-:R-:W-:Y:S01]  /*c800*/  FMUL.FTZ R11, R0.reuse, R119 ;  /* 0x00000077000b7220 */ /* 0x050fe20000410000 */
[----:B------:R-:W-:Y:S01]  /*c810*/  MOV R188, R42 ;  /* 0x0000002a00bc7202 */ /* 0x000fe20000000f00 */
[----:B------:R4:W-:Y:S01]  /*c820*/  @P0 LDGSTS.E.BYPASS.LTC128B.128 [R226+0x4900], [R6.64], !P5 ;  /* 0x0490000006e20fae */ /* 0x0009e2000e901d46 */
[----:B------:R4:W-:Y:S01]  /*c830*/  MUFU.EX2 R16, R2 ;  /* 0x0000000200107308 */ /* 0x0009e20000000800 */
[C---:B-----5:R-:W-:Y:S01]  /*c840*/  FMUL.FTZ R12, R3.reuse, R120 ;  /* 0x00000078030c7220 */ /* 0x060fe20000410000 */
[----:B------:R-:W-:Y:S01]  /*c850*/  MOV R149, R240 ;  /* 0x000000f000957202 */ /* 0x000fe20000000f00 */
[C---:B------:R-:W-:Y:S01]  /*c860*/  FMUL.FTZ R13, R3.reuse, R121 ;  /* 0x00000079030d7220 */ /* 0x040fe20000410000 */
[----:B------:R-:W-:Y:S01]  /*c870*/  MOV R140, R46 ;  /* 0x0000002e008c7202 */ /* 0x000fe20000000f00 */
[C---:B--2---:R-:W-:Y:S01]  /*c880*/  FMUL.FTZ R14, R0.reuse, R122 ;  /* 0x0000007a000e7220 */ /* 0x044fe20000410000 */
[----:B------:R-:W-:Y:S01]  /*c890*/  MOV R137, R45 ;  /* 0x0000002d00897202 */ /* 0x000fe20000000f00 */
[----:B------:R2:W-:Y:S01]  /*c8a0*/  @P0 LDGSTS.E.BYPASS.LTC128B.128 [R226+0x5900], [R4.64], !P4 ;  /* 0x0590000004e20fae */ /* 0x0005e2000e101d46 */
[C---:B------:R-:W-:Y:S01]  /*c8b0*/  FMUL.FTZ R15, R0.reuse, R123 ;  /* 0x0000007b000f7220 */ /* 0x040fe20000410000 */
[----:B------:R-:W-:Y:S01]  /*c8c0*/  MOV R141, R49 ;  /* 0x00000031008d7202 */ /* 0x000fe20000000f00 */
[C---:B------:R-:W-:Y:S01]  /*c8d0*/  FMUL.FTZ R30, R0.reuse, R138 ;  /* 0x0000008a001e7220 */ /* 0x040fe20000410000 */
[----:B------:R-:W-:Y:S01]  /*c8e0*/  MOV R138, R44 ;  /* 0x0000002c008a7202 */ /* 0x000fe20000000f00 */
[C---:B------:R-:W-:Y:S01]  /*c8f0*/  FMUL.FTZ R31, R0.reuse, R139 ;  /* 0x0000008b001f7220 */ /* 0x040fe20000410000 */
[----:B------:R-:W-:Y:S01]  /*c900*/  MOV R139, R48 ;  /* 0x00000030008b7202 */ /* 0x000fe20000000f00 */
[C---:B---3--:R-:W-:Y:S01]  /*c910*/  FMUL.FTZ R40, R3.reuse, R148 ;  /* 0x0000009403287220 */ /* 0x048fe20000410000 */
[----:B------:R-:W3:Y:S01]  /*c920*/  LDSM.16.MT88.4 R20, [R209+0x100] ;  /* 0x00010000d114783b */ /* 0x000ee20000004200 */
[----:B------:R-:W-:Y:S01]  /*c930*/  FMUL.FTZ R42, R0, R150 ;  /* 0x00000096002a7220 */ /* 0x000fe20000410000 */
[----:B------:R-:W-:Y:S01]  /*c940*/  MOV R148, R238 ;  /* 0x000000ee00947202 */ /* 0x000fe20000000f00 */
[C---:B-1----:R-:W-:Y:S01]  /*c950*/  FMUL.FTZ R8, R3.reuse, R116 ;  /* 0x0000007403087220 */ /* 0x042fe20000410000 */
[----:B------:R-:W-:Y:S01]  /*c960*/  F2FP.PACK_AB R116, R46, R43 ;  /* 0x0000002b2e74723e */ /* 0x000fe200000000ff */
[----:B------:R-:W-:Y:S01]  /*c970*/  FMUL.FTZ R9, R3, R117 ;  /* 0x0000007503097220 */ /* 0x000fe20000410000 */
[----:B------:R-:W-:Y:S01]  /*c980*/  MOV R150, R237 ;  /* 0x000000ed00967202 */ /* 0x000fe20000000f00 */
[----:B------:R-:W-:Y:S01]  /*c990*/  FMUL.FTZ R46, R0, R154 ;  /* 0x0000009a002e7220 */ /* 0x000fe20000410000 */
[----:B------:R-:W1:Y:S01]  /*c9a0*/  LDSM.16.MT88.4 R36, [R210+0x100] ;  /* 0x00010000d224783b */ /* 0x000e620000004200 */
[----:B----4-:R-:W-:Y:S02]  /*c9b0*/  FMUL.FTZ R2, R102, c[0x0][0x2d0] ;  /* 0x0000b40066027a20 */ /* 0x010fe40000410000 */
[C---:B------:R-:W-:Y:S02]  /*c9c0*/  FMUL.FTZ R7, R100.reuse, R115 ;  /* 0x0000007364077220 */ /* 0x040fe40000410000 */
[--C-:B------:R-:W-:Y:S01]  /*c9d0*/  FFMA.FTZ R10, R189, c[0x0][0x2d0], -R2.reuse ;  /* 0x0000b400bd0a7a23 */ /* 0x100fe20000010802 */
[----:B------:R-:W-:Y:S01]  /*c9e0*/  MOV R189, R242 ;  /* 0x000000f200bd7202 */ /* 0x000fe20000000f00 */
        /* <DEDUP_REMOVED lines=8> */
[----:B------:R-:W-:Y:S01]  /*ca70*/  FFMA.FTZ R48, R192, c[0x0][0x2d0], -R110 ;  /* 0x0000b400c0307a23 */ /* 0x000fe2000001086e */
[----:B------:R-:W-:Y:S01]  /*ca80*/  MOV R192, R187 ;  /* 0x000000bb00c07202 */ /* 0x000fe20000000f00 */
[----:B------:R-:W-:Y:S01]  /*ca90*/  FMUL.FTZ R45, R3, R153 ;  /* 0x00000099032d7220 */ /* 0x000fe20000410000 */
[----:B------:R-:W2:Y:S01]  /*caa0*/  LDSM.16.MT88.4 R120, [R210+0x1100] ;  /* 0x00110000d278783b */ /* 0x000ea20000004200 */
[----:B------:R-:W1:Y:S01]  /*cab0*/  MUFU.EX2 R225, R4 ;  /* 0x0000000400e17308 */ /* 0x000e620000000800 */
[----:B------:R-:W-:Y:S02]  /*cac0*/  FMUL.FTZ R47, R0, R155 ;  /* 0x0000009b002f7220 */ /* 0x000fe40000410000 */
[----:B------:R-:W-:Y:S02]  /*cad0*/  FMUL.FTZ R49, R101, R157 ;  /* 0x0000009d65317220 */ /* 0x000fe40000410000 */
[----:B------:R-:W-:Y:S02]  /*cae0*/  FMUL.FTZ R51, R100, R159 ;  /* 0x0000009f64337220 */ /* 0x000fe40000410000 */
[C---:B------:R-:W-:Y:S01]  /*caf0*/  FMUL.FTZ R58, R0.reuse, R166 ;  /* 0x000000a6003a7220 */ /* 0x040fe20000410000 */
[----:B------:R-:W-:Y:S01]  /*cb00*/  LDSM.16.MT88.4 R172, [R210+0x1d00] ;  /* 0x001d0000d2ac783b */ /* 0x000fe20000004200 */
[C---:B------:R-:W-:Y:S01]  /*cb10*/  FMUL.FTZ R59, R0.reuse, R167 ;  /* 0x000000a7003b7220 */ /* 0x040fe20000410000 */
[----:B------:R2:W-:Y:S01]  /*cb20*/  MUFU.EX2 R249, R48 ;  /* 0x0000003000f97308 */ /* 0x0005e20000000800 */
[C---:B------:R-:W-:Y:S02]  /*cb30*/  FMUL.FTZ R62, R0.reuse, R170 ;  /* 0x000000aa003e7220 */ /* 0x040fe40000410000 */
[C---:B------:R-:W-:Y:S02]  /*cb40*/  FMUL.FTZ R63, R0.reuse, R171 ;  /* 0x000000ab003f7220 */ /* 0x040fe40000410000 */
[C---:B----4-:R-:W-:Y:S01]  /*cb50*/  FMUL.FTZ R10, R0.reuse, R118 ;  /* 0x00000076000a7220 */ /* 0x050fe20000410000 */
[----:B------:R-:W0:Y:S01]  /*cb60*/  LDGDEPBAR ;  /* 0x00000000000079af */ /* 0x000e220000000000 */
[C---:B------:R-:W-:Y:S02]  /*cb70*/  FMUL.FTZ R74, R0.reuse, R74 ;  /* 0x0000004a004a7220 */ /* 0x040fe40000410000 */
[C---:B------:R-:W-:Y:S02]  /*cb80*/  FMUL.FTZ R75, R0.reuse, R75 ;  /* 0x0000004b004b7220 */ /* 0x040fe40000410000 */
[C---:B------:R-:W-:Y:S02]  /*cb90*/  FMUL.FTZ R78, R0.reuse, R78 ;  /* 0x0000004e004e7220 */ /* 0x040fe40000410000 */
[C---:B------:R-:W-:Y:S01]  /*cba0*/  FMUL.FTZ R79, R0.reuse, R79 ;  /* 0x0000004f004f7220 */ /* 0x040fe20000410000 */
[----:B-1----:R-:W-:Y:S01]  /*cbb0*/  F2FP.PACK_AB R117, R225, R207 ;  /* 0x000000cfe175723e */ /* 0x002fe200000000ff */
[----:B------:R-:W-:Y:S01]  /*cbc0*/  FFMA.FTZ R4, R183, c[0x0][0x2d0], -R2 ;  /* 0x0000b400b7047a23 */ /* 0x000fe20000010802 */
[----:B------:R-:W-:Y:S01]  /*cbd0*/  MOV R183, R25 ;  /* 0x0000001900b77202 */ /* 0x000fe20000000f00 */
[----:B------:R-:W-:Y:S01]  /*cbe0*/  FMUL.FTZ R25, R3, R133 ;  /* 0x0000008503197220 */ /* 0x000fe20000410000 */
[----:B------:R-:W-:Y:S01]  /*cbf0*/  MOV R133, R26 ;  /* 0x0000001a00857202 */ /* 0x000fe20000000f00 */
[----:B------:R1:W-:Y:S01]  /*cc00*/  MUFU.EX2 R227, R4 ;  /* 0x0000000400e37308 */ /* 0x0003e20000000800 */
[----:B------:R-:W-:Y:S01]  /*cc10*/  F2FP.PACK_AB R115, R183, R44 ;  /* 0x0000002cb773723e */ /* 0x000fe200000000ff */
[C---:B------:R-:W-:Y:S01]  /*cc20*/  FMUL.FTZ R26, R0.reuse, R134 ;  /* 0x00000086001a7220 */ /* 0x040fe20000410000 */
[----:B------:R-:W-:Y:S01]  /*cc30*/  MOV R134, R27 ;  /* 0x0000001b00867202 */ /* 0x000fe20000000f00 */
[C---:B------:R-:W-:Y:S01]  /*cc40*/  FMUL.FTZ R27, R0.reuse, R135 ;  /* 0x00000087001b7220 */ /* 0x040fe20000410000 */
[----:B------:R-:W-:Y:S01]  /*cc50*/  MOV R135, R28 ;  /* 0x0000001c00877202 */ /* 0x000fe20000000f00 */
[----:B------:R-:W-:Y:S01]  /*cc60*/  FMUL.FTZ R28, R3, R136 ;  /* 0x00000088031c7220 */ /* 0x000fe20000410000 */
[----:B------:R-:W-:Y:S01]  /*cc70*/  MOV R136, R43 ;  /* 0x0000002b00887202 */ /* 0x000fe20000000f00 */
[C---:B------:R-:W-:Y:S01]  /*cc80*/  FMUL.FTZ R43, R0.reuse, R151 ;  /* 0x00000097002b7220 */ /* 0x040fe20000410000 */
[----:B------:R-:W-:Y:S01]  /*cc90*/  MOV R151, R236 ;  /* 0x000000ec00977202 */ /* 0x000fe20000000f00 */
[----:B------:R-:W-:Y:S02]  /*cca0*/  FFMA.FTZ R44, R191, c[0x0][0x2d0], -R110 ;  /* 0x0000b400bf2c7a23 */ /* 0x000fe4000001086e */
[C---:B--2---:R-:W-:Y:S02]  /*ccb0*/  FMUL.FTZ R48, R101.reuse, R156 ;  /* 0x0000009c65307220 */ /* 0x044fe40000410000 */
[----:B------:R2:W-:Y:S01]  /*ccc0*/  MUFU.EX2 R250, R44 ;  /* 0x0000002c00fa7308 */ /* 0x0005e20000000800 */
[C---:B------:R-:W-:Y:S02]  /*ccd0*/  FMUL.FTZ R90, R0.reuse, R90 ;  /* 0x0000005a005a7220 */ /* 0x040fe40000410000 */
[C---:B------:R-:W-:Y:S02]  /*cce0*/  FMUL.FTZ R91, R0.reuse, R91 ;  /* 0x0000005b005b7220 */ /* 0x040fe40000410000 */
[C---:B------:R-:W-:Y:S02]  /*ccf0*/  FMUL.FTZ R94, R0.reuse, R94 ;  /* 0x0000005e005e7220 */ /* 0x040fe40000410000 */
[----:B------:R-:W-:Y:S02]  /*cd00*/  FMUL.FTZ R95, R0, R95 ;  /* 0x0000005f005f7220 */ /* 0x000fe40000410000 */
[--C-:B------:R-:W-:Y:S02]  /*cd10*/  FFMA.FTZ R108, R108, c[0x0][0x2d0], -R2.reuse ;  /* 0x0000b4006c6c7a23 */ /* 0x100fe40000010802 */
[----:B-1----:R-:W-:Y:S01]  /*cd20*/  FFMA.FTZ R4, R182, c[0x0][0x2d0], -R2 ;  /* 0x0000b400b6047a23 */ /* 0x002fe20000010802 */
[----:B------:R-:W-:Y:S01]  /*cd30*/  MOV R182, R16 ;  /* 0x0000001000b67202 */ /* 0x000fe20000000f00 */
[----:B------:R-:W-:Y:S02]  /*cd40*/  FMUL.FTZ R16, R101, R124 ;  /* 0x0000007c65107220 */ /* 0x000fe40000410000 */
[----:B------:R1:W4:Y:S01]  /*cd50*/  MUFU.EX2 R228, R4 ;  /* 0x0000000400e47308 */ /* 0x0003220000000800 */
[----:B------:R-:W-:Y:S01]  /*cd60*/  F2FP.PACK_AB R118, R182, R177 ;  /* 0x000000b1b676723e */ /* 0x000fe200000000ff */
[----:B------:R-:W5:Y:S01]  /*cd70*/  LDSM.16.MT88.4 R124, [R209+0x2100] ;  /* 0x00210000d17c783b */ /* 0x000f620000004200 */
[----:B--2---:R-:W-:Y:S02]  /*cd80*/  FMUL.FTZ R44, R3, R152 ;  /* 0x00000098032c7220 */ /* 0x004fe40000410000 */
[C---:B-1----:R-:W-:Y:S01]  /*cd90*/  FMUL.FTZ R4, R101.reuse, R112 ;  /* 0x0000007065047220 */ /* 0x042fe20000410000 */
[----:B------:R-:W-:Y:S02]  /*cda0*/  F2FP.PACK_AB R112, R180, R179 ;  /* 0x000000b3b470723e */ /* 0x000fe400000000ff */
[----:B----4-:R-:W-:Y:S05]  /*cdb0*/  F2FP.PACK_AB R119, R228, R227 ;  /* 0x000000e3e477723e */ /* 0x010fea00000000ff */
[-C--:B---3--:R-:W-:Y:S08]  /*cdc0*/  HMMA.16816.F32 R4, R112, R20.reuse, R4 ;  /* 0x000000147004723c */ /* 0x088ff00000001804 */
[C---:B------:R-:W-:Y:S07]  /*cdd0*/  HMMA.16816.F32 R8, R116.reuse, R20, R8 ;  /* 0x000000147408723c */ /* 0x040fee0000001808 */
[C---:B------:R-:W-:Y:S01]  /*cde0*/  FMUL.FTZ R20, R101.reuse, R128 ;  /* 0x0000008065147220 */ /* 0x040fe20000410000 */
[-C--:B------:R-:W-:Y:S04]  /*cdf0*/  HMMA.16816.F32 R12, R116, R22.reuse, R12 ;  /* 0x00000016740c723c */ /* 0x080fe8000000180c */
[----:B------:R-:W-:Y:S04]  /*ce00*/  FMUL.FTZ R21, R101, R129 ;  /* 0x0000008165157220 */ /* 0x000fe80000410000 */
[C---:B------:R-:W-:Y:S07]  /*ce10*/  HMMA.16816.F32 R16, R112.reuse, R22, R16 ;  /* 0x000000167010723c */ /* 0x040fee0000001810 */
[C---:B------:R-:W-:Y:S02]  /*ce20*/  FMUL.FTZ R22, R100.reuse, R130 ;  /* 0x0000008264167220 */ /* 0x040fe40000410000 */
[C---:B------:R-:W-:Y:S02]  /*ce30*/  FMUL.FTZ R23, R100.reuse, R131 ;  /* 0x0000008364177220 */ /* 0x040fe40000410000 */
[----:B------:R-:W-:Y:S05]  /*ce40*/  LDSM.16.MT88.4 R128, [R210+0x500] ;  /* 0x00050000d280783b */ /* 0x000fea0000004200 */
[-C--:B------:R-:W-:Y:S08]  /*ce50*/  HMMA.16816.F32 R20, R112, R36.reuse, R20 ;  /* 0x000000247014723c */ /* 0x080ff00000001814 */
[C---:B------:R-:W-:Y:S07]  /*ce60*/  HMMA.16816.F32 R24, R116.reuse, R36, R24 ;  /* 0x000000247418723c */ /* 0x040fee0000001818 */
[----:B------:R-:W-:Y:S01]  /*ce70*/  FFMA.FTZ R36, R193, c[0x0][0x2d0], -R110 ;  /* 0x0000b400c1247a23 */ /* 0x000fe2000001086e */
[-C--:B------:R-:W-:Y:S03]  /*ce80*/  HMMA.16816.F32 R28, R116, R38.reuse, R28 ;  /* 0x00000026741c723c */ /* 0x080fe6000000181c */
[----:B------:R1:W-:Y:S01]  /*ce90*/  MUFU.EX2 R252, R36 ;  /* 0x0000002400fc7308 */ /* 0x0003e20000000800 */
[----:B------:R-:W-:Y:S01]  /*cea0*/  MOV R193, R244 ;  /* 0x000000f400c17202 */ /* 0x000fe20000000f00 */
[C---:B------:R-:W-:Y:S01]  /*ceb0*/  FMUL.FTZ R37, R101.reuse, R145 ;  /* 0x0000009165257220 */ /* 0x040fe20000410000 */
[----:B------:R-:W-:Y:S02]  /*cec0*/  MOV R145, R243 ;  /* 0x000000f300917202 */ /* 0x000fe40000000f00 */
[C---:B------:R-:W-:Y:S05]  /*ced0*/  HMMA.16816.F32 R32, R112.reuse, R38, R32 ;  /* 0x000000267020723c */ /* 0x040fea0000001820 */
[----:B------:R2:W-:Y:S02]  /*cee0*/  MUFU.EX2 R244, R106 ;  /* 0x0000006a00f47308 */ /* 0x0005e40000000800 */
[C---:B------:R-:W-:Y:S01]  /*cef0*/  FMUL.FTZ R38, R100.reuse, R146 ;  /* 0x0000009264267220 */ /* 0x040fe20000410000 */
[----:B------:R-:W-:Y:S01]  /*cf00*/  MOV R146, R241 ;  /* 0x000000f100927202 */ /* 0x000fe20000000f00 */
[C---:B------:R-:W-:Y:S03]  /*cf10*/  FMUL.FTZ R39, R100.reuse, R147 ;  /* 0x0000009364277220 */ /* 0x040fe60000410000 */
[----:B------:R-:W-:Y:S01]  /*cf20*/  MOV R147, R239 ;  /* 0x000000ef00937202 */ /* 0x000fe20000000f00 */
[----:B-1----:R-:W-:Y:S01]  /*cf30*/  FMUL.FTZ R36, R101, R144 ;  /* 0x0000009065247220 */ /* 0x002fe20000410000 */
[----:B------:R-:W-:Y:S01]  /*cf40*/  MOV R144, R50 ;  /* 0x0000003200907202 */ /* 0x000fe20000000f00 */
[----:B------:R-:W-:Y:S02]  /*cf50*/  FMUL.FTZ R50, R100, R158 ;  /* 0x0000009e64327220 */ /* 0x000fe40000410000 */
[----:B------:R-:W-:Y:S03]  /*cf60*/  LDSM.16.MT88.4 R156, [R209+0x1d00] ;  /* 0x001d0000d19c783b */ /* 0x000fe60000004200 */
[-C--:B-----5:R-:W-:Y:S03]  /*cf70*/  HMMA.16816.F32 R36, R112, R52.reuse, R36 ;  /* 0x000000347024723c */ /* 0x0a0fe60000001824 */
[--C-:B--2---:R-:W-:Y:S04]  /*cf80*/  FFMA.FTZ R106, R199, c[0x0][0x2d0], -R176.reuse ;  /* 0x0000b400c76a7a23 */ /* 0x104fe800000108b0 */
[----:B------:R1:W2:Y:S01]  /*cf90*/  MUFU.EX2 R243, R106 ;  /* 0x0000006a00f37308 */ /* 0x0002a20000000800 */
[C---:B------:R-:W-:Y:S07]  /*cfa0*/  HMMA.16816.F32 R40, R116.reuse, R52, R40 ;  /* 0x000000347428723c */ /* 0x040fee0000001828 */
[--C-:B------:R-:W-:Y:S01]  /*cfb0*/  FFMA.FTZ R52, R197, c[0x0][0x2d0], -R111.reuse ;  /* 0x0000b400c5347a23 */ /* 0x100fe2000001086f */
[-C--:B------:R-:W-:Y:S03]  /*cfc0*/  HMMA.16816.F32 R44, R116, R54.reuse, R44 ;  /* 0x00000036742c723c */ /* 0x080fe6000000182c */
[----:B------:R3:W-:Y:S01]  /*cfd0*/  MUFU.EX2 R248, R52 ;  /* 0x0000003400f87308 */ /* 0x0007e20000000800 */
[C---:B------:R-:W-:Y:S04]  /*cfe0*/  FMUL.FTZ R53, R101.reuse, R161 ;  /* 0x000000a165357220 */ /* 0x040fe80000410000 */
[C---:B------:R-:W-:Y:S04]  /*cff0*/  HMMA.16816.F32 R48, R112.reuse, R54, R48 ;  /* 0x000000367030723c */ /* 0x040fe80000001830 */
[--C-:B-1----:R-:W-:Y:S03]  /*d000*/  FFMA.FTZ R106, R202, c[0x0][0x2d0], -R176.reuse ;  /* 0x0000b400ca6a7a23 */ /* 0x102fe600000108b0 */
[C---:B------:R-:W-:Y:S01]  /*d010*/  FMUL.FTZ R54, R100.reuse, R162 ;  /* 0x000000a264367220 */ /* 0x040fe20000410000 */
[----:B------:R1:W-:Y:S01]  /*d020*/  MUFU.EX2 R242, R106 ;  /* 0x0000006a00f27308 */ /* 0x0003e20000000800 */
[----:B------:R-:W-:Y:S03]  /*d030*/  FMUL.FTZ R55, R100, R163 ;  /* 0x000000a364377220 */ /* 0x000fe60000410000 */
[----:B---3--:R-:W-:Y:S07]  /*d040*/  FMUL.FTZ R52, R101, R160 ;  /* 0x000000a065347220 */ /* 0x008fee0000410000 */
[-C--:B------:R-:W-:Y:S08]  /*d050*/  HMMA.16816.F32 R52, R112, R120.reuse, R52 ;  /* 0x000000787034723c */ /* 0x080ff00000001834 */
[C---:B------:R-:W-:Y:S04]  /*d060*/  HMMA.16816.F32 R56, R116.reuse, R120, R56 ;  /* 0x000000787438723c */ /* 0x040fe80000001838 */
[----:B-1----:R-:W-:Y:S04]  /*d070*/  FFMA.FTZ R106, R201, c[0x0][0x2d0], -R176 ;  /* 0x0000b400c96a7a23 */ /* 0x002fe800000108b0 */
[-C--:B------:R-:W-:Y:S01]  /*d080*/  HMMA.16816.F32 R60, R116, R122.reuse, R60 ;  /* 0x0000007a743c723c */ /* 0x080fe2000000183c */
[----:B------:R1:W3:Y:S07]  /*d090*/  MUFU.EX2 R241, R106 ;  /* 0x0000006a00f17308 */ /* 0x0002ee0000000800 */
[C---:B------:R-:W-:Y:S01]  /*d0a0*/  HMMA.16816.F32 R64, R112.reuse, R122, R64 ;  /* 0x0000007a7040723c */ /* 0x040fe20000001840 */
[----:B------:R-:W4:Y:S07]  /*d0b0*/  LDSM.16.MT88.4 R120, [R210+0x2100] ;  /* 0x00210000d278783b */ /* 0x000f2e0000004200 */
[-C--:B------:R-:W-:Y:S08]  /*d0c0*/  HMMA.16816.F32 R68, R112, R124.reuse, R68 ;  /* 0x0000007c7044723c */ /* 0x080ff00000001844 */
[C---:B------:R-:W-:Y:S04]  /*d0d0*/  HMMA.16816.F32 R72, R116.reuse, R124, R72 ;  /* 0x0000007c7448723c */ /* 0x040fe80000001848 */
[--C-:B-1----:R-:W-:Y:S04]  /*d0e0*/  FFMA.FTZ R106, R205, c[0x0][0x2d0], -R2.reuse ;  /* 0x0000b400cd6a7a23 */ /* 0x102fe80000010802 */
[-C--:B------:R-:W-:Y:S01]  /*d0f0*/  HMMA.16816.F32 R76, R116, R126.reuse, R76 ;  /* 0x0000007e744c723c */ /* 0x080fe2000000184c */
[----:B------:R1:W-:Y:S07]  /*d100*/  MUFU.EX2 R197, R106 ;  /* 0x0000006a00c57308 */ /* 0x0003ee0000000800 */
[C---:B------:R-:W-:Y:S01]  /*d110*/  HMMA.16816.F32 R80, R112.reuse, R126, R80 ;  /* 0x0000007e7050723c */ /* 0x040fe20000001850 */
[----:B------:R-:W5:Y:S07]  /*d120*/  LDSM.16.MT88.4 R124, [R209+0x500] ;  /* 0x00050000d17c783b */ /* 0x000f6e0000004200 */
[-C--:B----4-:R-:W-:Y:S08]  /*d130*/  HMMA.16816.F32 R84, R112, R120.reuse, R84 ;  /* 0x000000787054723c */ /* 0x090ff00000001854 */
[C---:B------:R-:W-:Y:S04]  /*d140*/  HMMA.16816.F32 R88, R116.reuse, R120, R88 ;  /* 0x000000787458723c */ /* 0x040fe80000001858 */
[--C-:B-1----:R-:W-:Y:S04]  /*d150*/  FFMA.FTZ R106, R206, c[0x0][0x2d0], -R2.reuse ;  /* 0x0000b400ce6a7a23 */ /* 0x102fe80000010802 */
[-C--:B------:R-:W-:Y:S01]  /*d160*/  HMMA.16816.F32 R92, R116, R122.reuse, R92 ;  /* 0x0000007a745c723c */ /* 0x080fe2000000185c */
[----:B------:R1:W4:Y:S06]  /*d170*/  MUFU.EX2 R196, R106 ;  /* 0x0000006a00c47308 */ /* 0x00032c0000000800 */
[----:B--2---:R-:W-:Y:S01]  /*d180*/  F2FP.PACK_AB R116, R243, R244 ;  /* 0x000000f4f374723e */ /* 0x004fe200000000ff */
[----:B------:R-:W-:Y:S01]  /*d190*/  HMMA.16816.F32 R96, R112, R122, R96 ;  /* 0x0000007a7060723c */ /* 0x000fe20000001860 */
[----:B------:R-:W2:Y:S03]  /*d1a0*/  LDSM.16.MT88.4 R120, [R209+0x1500] ;  /* 0x00150000d178783b */ /* 0x000ea60000004200 */
[----:B---3--:R-:W-:Y:S03]  /*d1b0*/  F2FP.PACK_AB R118, R241, R242 ;  /* 0x000000f2f176723e */ /* 0x008fe600000000ff */
[----:B------:R-:W-:Y:S02]  /*d1c0*/  F2FP.PACK_AB R112, R251, R252 ;  /* 0x000000fcfb70723e */ /* 0x000fe400000000ff */
[----:B------:R-:W-:Y:S03]  /*d1d0*/  F2FP.PACK_AB R114, R249, R250 ;  /* 0x000000faf972723e */ /* 0x000fe600000000ff */
[----:B------:R-:W-:Y:S02]  /*d1e0*/  F2FP.PACK_AB R113, R247, R248 ;  /* 0x000000f8f771723e */ /* 0x000fe400000000ff */
[----:B------:R-:W-:Y:S01]  /*d1f0*/  F2FP.PACK_AB R115, R245, R246 ;  /* 0x000000f6f573723e */ /* 0x000fe200000000ff */
[--C-:B-1----:R-:W-:Y:S01]  /*d200*/  FFMA.FTZ R106, R230, c[0x0][0x2d0], -R2.reuse ;  /* 0x0000b400e66a7a23 */ /* 0x102fe20000010802 */
[----:B----4-:R-:W-:Y:S05]  /*d210*/  F2FP.PACK_AB R117, R196, R197 ;  /* 0x000000c5c475723e */ /* 0x010fea00000000ff */
[-C--:B-----5:R-:W-:Y:S01]  /*d220*/  HMMA.16816.F32 R4, R112, R124.reuse, R4 ;  /* 0x0000007c7004723c */ /* 0x0a0fe20000001804 */
[----:B------:R1:W-:Y:S02]  /*d230*/  MUFU.EX2 R191, R106 ;  /* 0x0000006a00bf7308 */ /* 0x0003e40000000800 */
[----:B-1----:R-:W-:Y:S08]  /*d240*/  FFMA.FTZ R106, R233, c[0x0][0x2d0], -R2 ;  /* 0x0000b400e96a7a23 */ /* 0x002ff00000010802 */
[----:B------:R1:W3:Y:S02]  /*d250*/  MUFU.EX2 R194, R106 ;  /* 0x0000006a00c27308 */ /* 0x0002e40000000800 */
[--C-:B-1----:R-:W-:Y:S01]  /*d260*/  FFMA.FTZ R106, R231, c[0x0][0x2d0], -R110.reuse ;  /* 0x0000b400e76a7a23 */ /* 0x102fe2000001086e */
[----:B---3--:R-:W-:Y:S07]  /*d270*/  F2FP.PACK_AB R119, R194, R191 ;  /* 0x000000bfc277723e */ /* 0x008fee00000000ff */
[----:B------:R1:W-:Y:S01]  /*d280*/  MUFU.EX2 R240, R106 ;  /* 0x0000006a00f07308 */ /* 0x0003e20000000800 */
[C---:B------:R-:W-:Y:S08]  /*d290*/  HMMA.16816.F32 R8, R116.reuse, R124, R8 ;  /* 0x0000007c7408723c */ /* 0x040ff00000001808 */
[-C--:B------:R-:W-:Y:S08]  /*d2a0*/  HMMA.16816.F32 R12, R116, R126.reuse, R12 ;  /* 0x0000007e740c723c */ /* 0x080ff0000000180c */
[C---:B------:R-:W-:Y:S01]  /*d2b0*/  HMMA.16816.F32 R16, R112.reuse, R126, R16 ;  /* 0x0000007e7010723c */ /* 0x040fe20000001810 */
[----:B------:R-:W3:Y:S03]  /*d2c0*/  LDSM.16.MT88.4 R124, [R210+0x1500] ;  /* 0x00150000d27c783b */ /* 0x000ee60000004200 */
[--C-:B-1----:R-:W-:Y:S04]  /*d2d0*/  FFMA.FTZ R106, R232, c[0x0][0x2d0], -R110.reuse ;  /* 0x0000b400e86a7a23 */ /* 0x102fe8000001086e */
[-C--:B------:R-:W-:Y:S01]  /*d2e0*/  HMMA.16816.F32 R20, R112, R128.reuse, R20 ;  /* 0x000000807014723c */ /* 0x080fe20000001814 */
[----:B------:R1:W4:Y:S07]  /*d2f0*/  MUFU.EX2 R238, R106 ;  /* 0x0000006a00ee7308 */ /* 0x00032e0000000800 */
[C---:B------:R-:W-:Y:S08]  /*d300*/  HMMA.16816.F32 R24, R116.reuse, R128, R24 ;  /* 0x000000807418723c */ /* 0x040ff00000001818 */
[-C--:B------:R-:W-:Y:S08]  /*d310*/  HMMA.16816.F32 R28, R116, R130.reuse, R28 ;  /* 0x00000082741c723c */ /* 0x080ff0000000181c */
[C---:B------:R-:W-:Y:S01]  /*d320*/  HMMA.16816.F32 R32, R112.reuse, R130, R32 ;  /* 0x000000827020723c */ /* 0x040fe20000001820 */
[----:B------:R-:W5:Y:S03]  /*d330*/  LDSM.16.MT88.4 R128, [R209+0x2500] ;  /* 0x00250000d180783b */ /* 0x000f660000004200 */
[--C-:B-1----:R-:W-:Y:S04]  /*d340*/  FFMA.FTZ R106, R203, c[0x0][0x2d0], -R110.reuse ;  /* 0x0000b400cb6a7a23 */ /* 0x102fe8000001086e */
[-C--:B--2---:R-:W-:Y:S01]  /*d350*/  HMMA.16816.F32 R36, R112, R120.reuse, R36 ;  /* 0x000000787024723c */ /* 0x084fe20000001824 */
[----:B------:R1:W-:Y:S07]  /*d360*/  MUFU.EX2 R239, R106 ;  /* 0x0000006a00ef7308 */ /* 0x0003ee0000000800 */
[C---:B------:R-:W-:Y:S08]  /*d370*/  HMMA.16816.F32 R40, R116.reuse, R120, R40 ;  /* 0x000000787428723c */ /* 0x040ff00000001828 */
[-C--:B------:R-:W-:Y:S08]  /*d380*/  HMMA.16816.F32 R44, R116, R122.reuse, R44 ;  /* 0x0000007a742c723c */ /* 0x080ff0000000182c */
[C---:B------:R-:W-:Y:S01]  /*d390*/  HMMA.16816.F32 R48, R112.reuse, R122, R48 ;  /* 0x0000007a7030723c */ /* 0x040fe20000001830 */
[----:B------:R-:W2:Y:S03]  /*d3a0*/  LDSM.16.MT88.4 R120, [R210+0x2500] ;  /* 0x00250000d278783b */ /* 0x000ea60000004200 */
[----:B-1----:R-:W-:Y:S04]  /*d3b0*/  FFMA.FTZ R106, R229, c[0x0][0x2d0], -R110 ;  /* 0x0000b400e56a7a23 */ /* 0x002fe8000001086e */
[-C--:B---3--:R-:W-:Y:S01]  /*d3c0*/  HMMA.16816.F32 R52, R112, R124.reuse, R52 ;  /* 0x0000007c7034723c */ /* 0x088fe20000001834 */
[----:B------:R1:W3:Y:S07]  /*d3d0*/  MUFU.EX2 R237, R106 ;  /* 0x0000006a00ed7308 */ /* 0x0002ee0000000800 */
[C---:B------:R-:W-:Y:S08]  /*d3e0*/  HMMA.16816.F32 R56, R116.reuse, R124, R56 ;  /* 0x0000007c7438723c */ /* 0x040ff00000001838 */
[-C--:B------:R-:W-:Y:S08]  /*d3f0*/  HMMA.16816.F32 R60, R116, R126.reuse, R60 ;  /* 0x0000007e743c723c */ /* 0x080ff0000000183c */
[C---:B------:R-:W-:Y:S01]  /*d400*/  HMMA.16816.F32 R64, R112.reuse, R126, R64 ;  /* 0x0000007e7040723c */ /* 0x040fe20000001840 */
[----:B------:R-:W-:Y:S03]  /*d410*/  LDSM.16.MT88.4 R124, [R210+0x900] ;  /* 0x00090000d27c783b */ /* 0x000fe60000004200 */
[--C-:B-1----:R-:W-:Y:S04]  /*d420*/  FFMA.FTZ R106, R235, c[0x0][0x2d0], -R111.reuse ;  /* 0x0000b400eb6a7a23 */ /* 0x102fe8000001086f */
[-C--:B-----5:R-:W-:Y:S01]  /*d430*/  HMMA.16816.F32 R68, R112, R128.reuse, R68 ;  /* 0x000000807044723c */ /* 0x0a0fe20000001844 */
[----:B------:R1:W-:Y:S07]  /*d440*/  MUFU.EX2 R236, R106 ;  /* 0x0000006a00ec7308 */ /* 0x0003ee0000000800 */
[C---:B------:R-:W-:Y:S08]  /*d450*/  HMMA.16816.F32 R72, R116.reuse, R128, R72 ;  /* 0x000000807448723c */ /* 0x040ff00000001848 */
[-C--:B------:R-:W-:Y:S08]  /*d460*/  HMMA.16816.F32 R76, R116, R130.reuse, R76 ;  /* 0x00000082744c723c */ /* 0x080ff0000000184c */
[C---:B------:R-:W-:Y:S01]  /*d470*/  HMMA.16816.F32 R80, R112.reuse, R130, R80 ;  /* 0x000000827050723c */ /* 0x040fe20000001850 */
[----:B------:R-:W-:Y:S03]  /*d480*/  LDSM.16.MT88.4 R128, [R210+0x1900] ;  /* 0x00190000d280783b */ /* 0x000fe60000004200 */
[--C-:B-1----:R-:W-:Y:S01]  /*d490*/  FFMA.FTZ R106, R151, c[0x0][0x2d0], -R111.reuse ;  /* 0x0000b400976a7a23 */ /* 0x102fe2000001086f */
[----:B------:R-:W-:Y:S02]  /*d4a0*/  MOV R151, R150 ;  /* 0x0000009600977202 */ /* 0x000fe40000000f00 */
[----:B------:R-:W-:Y:S01]  /*d4b0*/  MOV R150, R146 ;  /* 0x0000009200967202 */ /* 0x000fe20000000f00 */
[-C--:B--2---:R-:W-:Y:S01]  /*d4c0*/  HMMA.16816.F32 R84, R112, R120.reuse, R84 ;  /* 0x000000787054723c */ /* 0x084fe20000001854 */
[----:B------:R1:W2:Y:S03]  /*d4d0*/  MUFU.EX2 R235, R106 ;  /* 0x0000006a00eb7308 */ /* 0x0002a60000000800 */
[----:B------:R-:W-:Y:S02]  /*d4e0*/  MOV R146, R145 ;  /* 0x0000009100927202 */ /* 0x000fe40000000f00 */
[----:B------:R-:W-:Y:S02]  /*d4f0*/  MOV R145, R144 ;  /* 0x0000009000917202 */ /* 0x000fe40000000f00 */
[C---:B------:R-:W-:Y:S04]  /*d500*/  HMMA.16816.F32 R88, R116.reuse, R120, R88 ;  /* 0x000000787458723c */ /* 0x040fe80000001858 */
[----:B------:R-:W-:Y:S02]  /*d510*/  MOV R144, R193 ;  /* 0x000000c100907202 */ /* 0x000fe40000000f00 */
[----:B------:R-:W-:Y:S02]  /*d520*/  MOV R193, R135 ;  /* 0x0000008700c17202 */ /* 0x000fe40000000f00 */
[-C--:B------:R-:W-:Y:S04]  /*d530*/  HMMA.16816.F32 R92, R116, R122.reuse, R92 ;  /* 0x0000007a745c723c */ /* 0x080fe8000000185c */
[----:B------:R-:W-:Y:S02]  /*d540*/  MOV R135, R134 ;  /* 0x0000008600877202 */ /* 0x000fe40000000f00 */
[----:B------:R-:W-:Y:S02]  /*d550*/  MOV R134, R133 ;  /* 0x0000008500867202 */ /* 0x000fe40000000f00 */
[----:B------:R-:W-:Y:S01]  /*d560*/  HMMA.16816.F32 R96, R112, R122, R96 ;  /* 0x0000007a7060723c */ /* 0x000fe20000001860 */
[----:B------:R-:W-:Y:S03]  /*d570*/  LDSM.16.MT88.4 R120, [R209+0x1900] ;  /* 0x00190000d178783b */ /* 0x000fe60000004200 */
[--C-:B-1----:R-:W-:Y:S01]  /*d580*/  FFMA.FTZ R106, R151, c[0x0][0x2d0], -R111.reuse ;  /* 0x0000b400976a7a23 */ /* 0x102fe2000001086f */
[----:B------:R-:W-:Y:S01]  /*d590*/  MOV R133, R107 ;  /* 0x0000006b00857202 */ /* 0x000fe20000000f00 */
[--C-:B------:R-:W-:Y:S01]  /*d5a0*/  FFMA.FTZ R107, R234, c[0x0][0x2d0], -R111.reuse ;  /* 0x0000b400ea6b7a23 */ /* 0x100fe2000001086f */
[----:B------:R-:W-:Y:S01]  /*d5b0*/  MOV R151, R189 ;  /* 0x000000bd00977202 */ /* 0x000fe20000000f00 */
[----:B------:R1:W-:Y:S01]  /*d5c0*/  MUFU.EX2 R234, R106 ;  /* 0x0000006a00ea7308 */ /* 0x0003e20000000800 */
[----:B----4-:R-:W-:Y:S03]  /*d5d0*/  F2FP.PACK_AB R112, R238, R240 ;  /* 0x000000f0ee70723e */ /* 0x010fe600000000ff */
[----:B---3--:R-:W-:Y:S02]  /*d5e0*/  F2FP.PACK_AB R114, R237, R239 ;  /* 0x000000efed72723e */ /* 0x008fe400000000ff */
[----:B--2---:R-:W-:Y:S04]  /*d5f0*/  F2FP.PACK_AB R113, R235, R236 ;  /* 0x000000eceb71723e */ /* 0x004fe800000000ff */
[----:B------:R-:W2:Y:S01]  /*d600*/  MUFU.EX2 R233, R107 ;  /* 0x0000006b00e97308 */ /* 0x000ea20000000800 */
[----:B-1----:R-:W-:Y:S01]  /*d610*/  FFMA.FTZ R106, R150, c[0x0][0x2d0], -R176 ;  /* 0x0000b400966a7a23 */ /* 0x002fe200000108b0 */
[----:B------:R-:W-:Y:S08]  /*d620*/  MOV R150, R134 ;  /* 0x0000008600967202 */ /* 0x000ff00000000f00 */
[----:B------:R1:W-:Y:S01]  /*d630*/  MUFU.EX2 R232, R106 ;  /* 0x0000006a00e87308 */ /* 0x0003e20000000800 */
[----:B--2---:R-:W-:Y:S01]  /*d640*/  F2FP.PACK_AB R115, R234, R233 ;  /* 0x000000e9ea73723e */ /* 0x004fe200000000ff */
[----:B------:R-:W-:Y:S08]  /*d650*/  FFMA.FTZ R107, R150, c[0x0][0x2d0], -R110 ;  /* 0x0000b400966b7a23 */ /* 0x000ff0000001086e */
[----:B------:R-:W-:Y:S01]  /*d660*/  MUFU.EX2 R203, R107 ;  /* 0x0000006b00cb7308 */ /* 0x000fe20000000800 */
[--C-:B-1----:R-:W-:Y:S01]  /*d670*/  FFMA.FTZ R106, R149, c[0x0][0x2d0], -R176.reuse ;  /* 0x0000b400956a7a23 */ /* 0x102fe200000108b0 */
[----:B------:R-:W-:Y:S02]  /*d680*/  MOV R149, R193 ;  /* 0x000000c100957202 */ /* 0x000fe40000000f00 */
[----:B------:R-:W-:Y:S06]  /*d690*/  MOV R193, R133 ;  /* 0x0000008500c17202 */ /* 0x000fec0000000f00 */
[----:B------:R1:W2:Y:S02]  /*d6a0*/  MUFU.EX2 R231, R106 ;  /* 0x0000006a00e77308 */ /* 0x0002a40000000800 */
[--C-:B-1----:R-:W-:Y:S01]  /*d6b0*/  FFMA.FTZ R106, R148, c[0x0][0x2d0], -R176.reuse ;  /* 0x0000b400946a7a23 */ /* 0x102fe200000108b0 */
[----:B------:R-:W-:Y:S02]  /*d6c0*/  MOV R148, R144 ;  /* 0x0000009000947202 */ /* 0x000fe40000000f00 */
[----:B------:R-:W-:Y:S05]  /*d6d0*/  MOV R144, R135 ;  /* 0x0000008700907202 */ /* 0x000fea0000000f00 */
[----:B------:R1:W-:Y:S01]  /*d6e0*/  MUFU.EX2 R229, R106 ;  /* 0x0000006a00e57308 */ /* 0x0003e20000000800 */
[----:B--2---:R-:W-:Y:S01]  /*d6f0*/  F2FP.PACK_AB R116, R231, R232 ;  /* 0x000000e8e774723e */ /* 0x004fe200000000ff */
[--C-:B------:R-:W-:Y:S01]  /*d700*/  FFMA.FTZ R107, R144, c[0x0][0x2d0], -R176.reuse ;  /* 0x0000b400906b7a23 */ /* 0x100fe200000108b0 */
[----:B------:R-:W-:Y:S07]  /*d710*/  MOV R144, R140 ;  /* 0x0000008c00907202 */ /* 0x000fee0000000f00 */
[----:B------:R-:W-:Y:S10]  /*d720*/  MUFU.EX2 R195, R107 ;  /* 0x0000006b00c37308 */ /* 0x000ff40000000800 */
[----:B------:R-:W-:Y:S01]  /*d730*/  MUFU.EX2 R107, R108 ;  /* 0x0000006c006b7308 */ /* 0x000fe20000000800 */
[----:B-1----:R-:W-:Y:S01]  /*d740*/  FFMA.FTZ R106, R147, c[0x0][0x2d0], -R176 ;  /* 0x0000b400936a7a23 */ /* 0x002fe200000108b0 */
[----:B------:R-:W-:Y:S02]  /*d750*/  MOV R147, R145 ;  /* 0x0000009100937202 */ /* 0x000fe40000000f00 */
[----:B------:R-:W-:Y:S02]  /*d760*/  MOV R145, R132 ;  /* 0x0000008400917202 */ /* 0x000fe40000000f00 */
[----:B------:R-:W1:Y:S04]  /*d770*/  LDSM.16.MT88.4 R132, [R209+0x900] ;  /* 0x00090000d184783b */ /* 0x000e680000004200 */
[----:B------:R2:W3:Y:S02]  /*d780*/  MUFU.EX2 R230, R106 ;  /* 0x0000006a00e67308 */ /* 0x0004e40000000800 */
[--C-:B--2---:R-:W-:Y:S01]  /*d790*/  FFMA.FTZ R106, R146, c[0x0][0x2d0], -R2.reuse ;  /* 0x0000b400926a7a23 */ /* 0x104fe20000010802 */
[----:B------:R-:W-:Y:S02]  /*d7a0*/  MOV R146, R188 ;  /* 0x000000bc00927202 */ /* 0x000fe40000000f00 */
[----:B---3--:R-:W-:Y:S05]  /*d7b0*/  F2FP.PACK_AB R118, R230, R229 ;  /* 0x000000e5e676723e */ /* 0x008fea00000000ff */
[----:B------:R2:W-:Y:S01]  /*d7c0*/  MUFU.EX2 R189, R106 ;  /* 0x0000006a00bd7308 */ /* 0x0005e20000000800 */
[-C--:B-1----:R-:W-:Y:S03]  /*d7d0*/  HMMA.16816.F32 R4, R112, R132.reuse, R4 ;  /* 0x000000847004723c */ /* 0x082fe60000001804 */
[--C-:B--2---:R-:W-:Y:S06]  /*d7e0*/  FFMA.FTZ R106, R184, c[0x0][0x2d0], -R2.reuse ;  /* 0x0000b400b86a7a23 */ /* 0x104fec0000010802 */
[----:B------:R1:W2:Y:S03]  /*d7f0*/  MUFU.EX2 R188, R106 ;  /* 0x0000006a00bc7308 */ /* 0x0002a60000000800 */
[--C-:B-1----:R-:W-:Y:S01]  /*d800*/  FFMA.FTZ R106, R185, c[0x0][0x2d0], -R2.reuse ;  /* 0x0000b400b96a7a23 */ /* 0x102fe20000010802 */
[----:B--2---:R-:W-:Y:S06]  /*d810*/  F2FP.PACK_AB R117, R188, R189 ;  /* 0x000000bdbc75723e */ /* 0x004fec00000000ff */
[----:B------:R1:W-:Y:S02]  /*d820*/  MUFU.EX2 R187, R106 ;  /* 0x0000006a00bb7308 */ /* 0x0003e40000000800 */
[----:B-1----:R-:W-:Y:S08]  /*d830*/  FFMA.FTZ R106, R186, c[0x0][0x2d0], -R2 ;  /* 0x0000b400ba6a7a23 */ /* 0x002ff00000010802 */
[----:B------:R-:W1:Y:S02]  /*d840*/  MUFU.EX2 R186, R106 ;  /* 0x0000006a00ba7308 */ /* 0x000e640000000800 */
[----:B-1----:R-:W-:Y:S01]  /*d850*/  F2FP.PACK_AB R119, R186, R187 ;  /* 0x000000bbba77723e */ /* 0x002fe200000000ff */
[--C-:B------:R-:W-:Y:S07]  /*d860*/  FFMA.FTZ R106, R192, c[0x0][0x2d0], -R110.reuse ;  /* 0x0000b400c06a7a23 */ /* 0x100fee000001086e */
[----:B------:R1:W-:Y:S01]  /*d870*/  MUFU.EX2 R205, R106 ;  /* 0x0000006a00cd7308 */ /* 0x0003e20000000800 */
[C---:B------:R-:W-:Y:S08]  /*d880*/  HMMA.16816.F32 R8, R116.reuse, R132, R8 ;  /* 0x000000847408723c */ /* 0x040ff00000001808 */
[-C--:B------:R-:W-:Y:S08]  /*d890*/  HMMA.16816.F32 R12, R116, R134.reuse, R12 ;  /* 0x00000086740c723c */ /* 0x080ff0000000180c */
[C---:B------:R-:W-:Y:S04]  /*d8a0*/  HMMA.16816.F32 R16, R112.reuse, R134, R16 ;  /* 0x000000867010723c */ /* 0x040fe80000001810 */
[--C-:B-1----:R-:W-:Y:S04]  /*d8b0*/  FFMA.FTZ R106, R151, c[0x0][0x2d0], -R110.reuse ;  /* 0x0000b400976a7a23 */ /* 0x102fe8000001086e */
[-C--:B------:R-:W-:Y:S01]  /*d8c0*/  HMMA.16816.F32 R20, R112, R124.reuse, R20 ;  /* 0x0000007c7014723c */ /* 0x080fe20000001814 */
[----:B------:R-:W1:Y:S07]  /*d8d0*/  MUFU.EX2 R206, R106 ;  /* 0x0000006a00ce7308 */ /* 0x000e6e0000000800 */
[C---:B------:R-:W-:Y:S08]  /*d8e0*/  HMMA.16816.F32 R24, R116.reuse, R124, R24 ;  /* 0x0000007c7418723c */ /* 0x040ff00000001818 */
[-C--:B------:R-:W-:Y:S08]  /*d8f0*/  HMMA.16816.F32 R28, R116, R126.reuse, R28 ;  /* 0x0000007e741c723c */ /* 0x080ff0000000181c */
[C---:B------:R-:W-:Y:S01]  /*d900*/  HMMA.16816.F32 R32, R112.reuse, R126, R32 ;  /* 0x0000007e7020723c */ /* 0x040fe20000001820 */
[----:B------:R-:W2:Y:S03]  /*d910*/  LDSM.16.MT88.4 R124, [R209+0x2900] ;  /* 0x00290000d17c783b */ /* 0x000ea60000004200 */
[----:B-1----:R-:W-:Y:S01]  /*d920*/  F2FP.PACK_AB R108, R206, R205 ;  /* 0x000000cdce6c723e */ /* 0x002fe200000000ff */
[----:B------:R-:W-:Y:S03]  /*d930*/  FFMA.FTZ R106, R149, c[0x0][0x2d0], -R110 ;  /* 0x0000b400956a7a23 */ /* 0x000fe6000001086e */
[-C--:B------:R-:W-:Y:S01]  /*d940*/  HMMA.16816.F32 R36, R112, R120.reuse, R36 ;  /* 0x000000787024723c */ /* 0x080fe20000001824 */
[----:B------:R1:W3:Y:S07]  /*d950*/  MUFU.EX2 R202, R106 ;  /* 0x0000006a00ca7308 */ /* 0x0002ee0000000800 */
[C---:B------:R-:W-:Y:S08]  /*d960*/  HMMA.16816.F32 R40, R116.reuse, R120, R40 ;  /* 0x000000787428723c */ /* 0x040ff00000001828 */
[-C--:B------:R-:W-:Y:S08]  /*d970*/  HMMA.16816.F32 R44, R116, R122.reuse, R44 ;  /* 0x0000007a742c723c */ /* 0x080ff0000000182c */
[C---:B------:R-:W-:Y:S01]  /*d980*/  HMMA.16816.F32 R48, R112.reuse, R122, R48 ;  /* 0x0000007a7030723c */ /* 0x040fe20000001830 */
[----:B------:R-:W4:Y:S03]  /*d990*/  LDSM.16.MT88.4 R120, [R210+0x2900] ;  /* 0x00290000d278783b */ /* 0x000f260000004200 */
[--C-:B-1----:R-:W-:Y:S01]  /*d9a0*/  FFMA.FTZ R106, R148, c[0x0][0x2d0], -R111.reuse ;  /* 0x0000b400946a7a23 */ /* 0x102fe2000001086f */
[----:B------:R-:W-:Y:S02]  /*d9b0*/  MOV R148, R180 ;  /* 0x000000b400947202 */ /* 0x000fe40000000f00 */
[----:B---3--:R-:W-:Y:S01]  /*d9c0*/  F2FP.PACK_AB R110, R202, R203 ;  /* 0x000000cbca6e723e */ /* 0x008fe200000000ff */
        /* <DEDUP_REMOVED lines=8> */
[-C--:B--2---:R-:W-:Y:S01]  /*da50*/  HMMA.16816.F32 R68, R112, R124.reuse, R68 ;  /* 0x0000007c7044723c */ /* 0x084fe20000001844 */
[----:B------:R1:W-:Y:S07]  /*da60*/  MUFU.EX2 R201, R106 ;  /* 0x0000006a00c97308 */ /* 0x0003ee0000000800 */
[C---:B------:R-:W-:Y:S01]  /*da70*/  HMMA.16816.F32 R72, R116.reuse, R124, R72 ;  /* 0x0000007c7448723c */ /* 0x040fe20000001848 */
[----:B------:R-:W2:Y:S04]  /*da80*/  LDL.LU R125, [R1+0x14] ;  /* 0x00001400017d7983 */ /* 0x000ea80000300800 */
[----:B------:R-:W5:Y:S03]  /*da90*/  LDL.LU R124, [R1+0x18] ;  /* 0x00001800017c7983 */ /* 0x000f660000300800 */
[-C--:B------:R-:W-:Y:S08]  /*daa0*/  HMMA.16816.F32 R76, R116, R126.reuse, R76 ;  /* 0x0000007e744c723c */ /* 0x080ff0000000184c */
[C---:B------:R-:W-:Y:S04]  /*dab0*/  HMMA.16816.F32 R80, R112.reuse, R126, R80 ;  /* 0x0000007e7050723c */ /* 0x040fe80000001850 */
[--C-:B-1----:R-:W-:Y:S01]  /*dac0*/  FFMA.FTZ R106, R146, c[0x0][0x2d0], -R111.reuse ;  /* 0x0000b400926a7a23 */ /* 0x102fe2000001086f */
[----:B------:R-:W-:Y:S03]  /*dad0*/  MOV R146, R183 ;  /* 0x000000b700927202 */ /* 0x000fe60000000f00 */
[-C--:B----4-:R-:W-:Y:S01]  /*dae0*/  HMMA.16816.F32 R84, R112, R120.reuse, R84 ;  /* 0x000000787054723c */ /* 0x090fe20000001854 */
[----:B------:R1:W-:Y:S07]  /*daf0*/  MUFU.EX2 R199, R106 ;  /* 0x0000006a00c77308 */ /* 0x0003ee0000000800 */
[C---:B------:R-:W-:Y:S08]  /*db00*/  HMMA.16816.F32 R88, R116.reuse, R120, R88 ;  /* 0x000000787458723c */ /* 0x040ff00000001858 */
[-C--:B------:R-:W-:Y:S08]  /*db10*/  HMMA.16816.F32 R92, R116, R122.reuse, R92 ;  /* 0x0000007a745c723c */ /* 0x080ff0000000185c */
[----:B------:R-:W-:Y:S04]  /*db20*/  HMMA.16816.F32 R96, R112, R122, R96 ;  /* 0x0000007a7060723c */ /* 0x000fe80000001860 */
[----:B-1----:R-:W-:Y:S01]  /*db30*/  FFMA.FTZ R106, R145, c[0x0][0x2d0], -R111 ;  /* 0x0000b400916a7a23 */ /* 0x002fe2000001086f */
[----:B------:R-:W-:Y:S02]  /*db40*/  MOV R145, R182 ;  /* 0x000000b600917202 */ /* 0x000fe40000000f00 */
[----:B------:R-:W-:Y:S01]  /*db50*/  LDSM.16.MT88.4 R180, [R209+0x2d00] ;  /* 0x002d0000d1b4783b */ /* 0x000fe20000004200 */
[----:B------:R1:W4:Y:S04]  /*db60*/  MUFU.EX2 R198, R106 ;  /* 0x0000006a00c67308 */ /* 0x0003280000000800 */
[--C-:B-1----:R-:W-:Y:S01]  /*db70*/  FFMA.FTZ R106, R193, c[0x0][0x2d0], -R176.reuse ;  /* 0x0000b400c16a7a23 */ /* 0x102fe200000108b0 */
[----:B----4-:R-:W-:Y:S05]  /*db80*/  F2FP.PACK_AB R111, R198, R199 ;  /* 0x000000c7c66f723e */ /* 0x010fea00000000ff */
[----:B------:R1:W4:Y:S02]  /*db90*/  MUFU.EX2 R193, R106 ;  /* 0x0000006a00c17308 */ /* 0x0003240000000800 */
[--C-:B-1----:R-:W-:Y:S08]  /*dba0*/  FFMA.FTZ R106, R143, c[0x0][0x2d0], -R176.reuse ;  /* 0x0000b4008f6a7a23 */ /* 0x102ff000000108b0 */
[----:B------:R1:W-:Y:S02]  /*dbb0*/  MUFU.EX2 R192, R106 ;  /* 0x0000006a00c07308 */ /* 0x0003e40000000800 */
[----:B-1----:R-:W-:Y:S01]  /*dbc0*/  FFMA.FTZ R106, R190, c[0x0][0x2d0], -R176 ;  /* 0x0000b400be6a7a23 */ /* 0x002fe200000108b0 */
[----:B----4-:R-:W-:Y:S07]  /*dbd0*/  F2FP.PACK_AB R176, R195, R193 ;  /* 0x000000c1c3b0723e */ /* 0x010fee00000000ff */
[----:B------:R1:W-:Y:S02]  /*dbe0*/  MUFU.EX2 R190, R106 ;  /* 0x0000006a00be7308 */ /* 0x0003e40000000800 */
[--C-:B-1----:R-:W-:Y:S08]  /*dbf0*/  FFMA.FTZ R106, R142, c[0x0][0x2d0], -R2.reuse ;  /* 0x0000b4008e6a7a23 */ /* 0x102ff00000010802 */
[----:B------:R1:W-:Y:S02]  /*dc00*/  MUFU.EX2 R185, R106 ;  /* 0x0000006a00b97308 */ /* 0x0003e40000000800 */
[--C-:B-1----:R-:W-:Y:S02]  /*dc10*/  FFMA.FTZ R106, R141, c[0x0][0x2d0], -R2.reuse ;  /* 0x0000b4008d6a7a23 */ /* 0x102fe40000010802 */
[----:B------:R-:W-:Y:S01]  /*dc20*/  FFMA.FTZ R2, R109, c[0x0][0x2d0], -R2 ;  /* 0x0000b4006d027a23 */ /* 0x000fe20000010802 */
[----:B------:R-:W-:Y:S05]  /*dc30*/  F2FP.PACK_AB R109, R201, R200 ;  /* 0x000000c8c96d723e */ /* 0x000fea00000000ff */
[----:B------:R-:W1:Y:S01]  /*dc40*/  MUFU.EX2 R184, R106 ;  /* 0x0000006a00b87308 */ /* 0x000e620000000800 */
[----:B------:R-:W4:Y:S01]  /*dc50*/  LDSM.16.MT88.4 R140, [R210+0xd00] ;  /* 0x000d0000d28c783b */ /* 0x000f220000004200 */
[-C--:B---3--:R-:W-:Y:S07]  /*dc60*/  HMMA.16816.F32 R112, R108, R128.reuse, R4 ;  /* 0x000000806c70723c */ /* 0x088fee0000001804 */
[----:B------:R-:W3:Y:S01]  /*dc70*/  LDSM.16.MT88.4 R4, [R210+0x2d00] ;  /* 0x002d0000d204783b */ /* 0x000ee20000004200 */
[----:B------:R1:W1:Y:S04]  /*dc80*/  MUFU.EX2 R106, R2 ;  /* 0x00000002006a7308 */ /* 0x0002680000000800 */
[----:B-1----:R-:W-:Y:S02]  /*dc90*/  MOV R2, R177 ;  /* 0x000000b100027202 */ /* 0x002fe40000000f00 */
[----:B------:R-:W-:Y:S01]  /*dca0*/  F2FP.PACK_AB R177, R184, R185 ;  /* 0x000000b9b8b1723e */ /* 0x000fe200000000ff */
[----:B--2---:R-:W-:Y:S01]  /*dcb0*/  FFMA.FTZ R101, R101, R125, R179 ;  /* 0x0000007d65657223 */ /* 0x004fe200000100b3 */
[----:B------:R-:W-:Y:S01]  /*dcc0*/  F2FP.PACK_AB R179, R106, R107 ;  /* 0x0000006b6ab3723e */ /* 0x000fe200000000ff */
[----:B-----5:R-:W-:Y:S01]  /*dcd0*/  FFMA.FTZ R100, R100, R124, R178 ;  /* 0x0000007c64647223 */ /* 0x020fe200000100b2 */
[----:B------:R-:W-:Y:S07]  /*dce0*/  F2FP.PACK_AB R178, R190, R192 ;  /* 0x000000c0beb2723e */ /* 0x000fee00000000ff */
        /* <DEDUP_REMOVED lines=8> */
[----:B------:R-:W5:Y:S01]  /*dd70*/  LDL.LU R19, [R1+0x20] ;  /* 0x0000200001137983 */ /* 0x000f620000300800 */
[----:B------:R-:W-:Y:S01]  /*dd80*/  MOV R13, R139 ;  /* 0x0000008b000d7202 */ /* 0x000fe20000000f00 */
[----:B------:R-:W-:Y:S01]  /*dd90*/  FADD.FTZ R11, R11, R100 ;  /* 0x000000640b0b7221 */ /* 0x000fe20000010000 */
[-C--:B----4-:R-:W-:Y:S04]  /*dda0*/  HMMA.16816.F32 R128, R108, R140.reuse, R20 ;  /* 0x0000008c6c80723c */ /* 0x090fe80000001814 */
[----:B------:R-:W-:Y:S02]  /*ddb0*/  MOV R14, R138 ;  /* 0x0000008a000e7202 */ /* 0x000fe40000000f00 */
[----:B------:R-:W-:Y:S02]  /*ddc0*/  MOV R12, R144 ;  /* 0x00000090000c7202 */ /* 0x000fe40000000f00 */
[C---:B------:R-:W-:Y:S04]  /*ddd0*/  HMMA.16816.F32 R132, R176.reuse, R140, R24 ;  /* 0x0000008cb084723c */ /* 0x040fe80000001818 */
[----:B------:R-:W-:Y:S01]  /*dde0*/  MOV R17, R136 ;  /* 0x0000008800117202 */ /* 0x000fe20000000f00 */
[----:B------:R-:W-:Y:S01]  /*ddf0*/  FADD.FTZ R11, R14, R11 ;  /* 0x0000000b0e0b7221 */ /* 0x000fe20000010000 */
[----:B------:R-:W-:Y:S02]  /*de00*/  MOV R8, R148 ;  /* 0x0000009400087202 */ /* 0x000fe40000000f00 */
[-C--:B------:R-:W-:Y:S04]  /*de10*/  HMMA.16816.F32 R136, R176, R142.reuse, R28 ;  /* 0x0000008eb088723c */ /* 0x080fe8000000181c */
[----:B------:R-:W-:Y:S02]  /*de20*/  FADD.FTZ R11, R9, R11 ;  /* 0x0000000b090b7221 */ /* 0x000fe40000010000 */
[----:B------:R-:W-:Y:S02]  /*de30*/  FADD.FTZ R8, R8, R101 ;  /* 0x0000006508087221 */ /* 0x000fe40000010000 */
[C---:B------:R-:W-:Y:S04]  /*de40*/  HMMA.16816.F32 R140, R108.reuse, R142, R32 ;  /* 0x0000008e6c8c723c */ /* 0x040fe80000001820 */
[----:B------:R-:W-:Y:S04]  /*de50*/  FADD.FTZ R8, R13, R8 ;  /* 0x000000080d087221 */ /* 0x000fe80000010000 */
        /* <DEDUP_REMOVED lines=17> */
[----:B-----5:R-:W-:Y:S02]  /*df70*/  FFMA.FTZ R0, R0, R19, R207 ;  /* 0x0000001300007223 */ /* 0x020fe400000100cf */
        /* <DEDUP_REMOVED lines=64> */
.L_x_624:
[----:B-1-3--:R-:W2:Y:S04]  /*e380*/  LDL.LU R0, [R1+0x14] ;  /* 0x0000140001007983 */ /* 0x00aea80000300800 */
        /* <DEDUP_REMOVED lines=152> */
.L_x_615:
[----:B--2---:R-:W-:Y:S05]  /*ed10*/  @P0 BRA `(.L_x_626) ;  /* 0x0000176000000947 */ /* 0x004fea0003800000 */
[----:B------:R-:W2:Y:S01]  /*ed20*/  LDL R57, [R1+0x78] ;  /* 0x0000780001397983 */ /* 0x000ea20000100800 */
[----:B------:R-:W-:Y:S02]  /*ed30*/  F2FP.PACK_AB R45, R45, R112 ;  /* 0x000000702d2d723e */ /* 0x000fe400000000ff */
[----:B------:R-:W-:Y:S01]  /*ed40*/  F2FP.PACK_AB R44, R44, R114 ;  /* 0x000000722c2c723e */ /* 0x000fe200000000ff */
[----:B------:R-:W3:Y:S01]  /*ed50*/  S2R R55, SR_TID.X ;  /* 0x0000000000377919 */ /* 0x000ee20000002100 */
        /* <DEDUP_REMOVED lines=12> */
[----:B---3--:R-:W-:-:S02]  /*ee20*/  SHF.R.S32.HI R56, RZ, 0x1f, R55 ;  /* 0x0000001fff387819 */ /* 0x008fc40000011437 */
        /* <DEDUP_REMOVED lines=116> */
[----:B---3--:R-:W-:-:S03]  /*f570*/  IMAD.MOV.U32 R2, RZ, RZ, 0x4 ;  /* 0x00000004ff027424 */ /* 0x008fc600078e00ff */
[----:B------:R-:W-:Y:S04]  /*f580*/  STS [R4+0x5000], R11 ;  /* 0x0050000b04007388 */ /* 0x000fe80000000800 */
[----:B------:R3:W-:Y:S01]  /*f590*/  STS [R4+0x5200], R10 ;  /* 0x0052000a04007388 */ /* 0x0007e20000000800 */
[----:B------:R-:W-:Y:S02]  /*f5a0*/  IMAD.MOV.U32 R24, RZ, RZ, c[0x0][0x388] ;  /* 0x0000e200ff187624 */ /* 0x000fe400078e00ff */
[CC--:B--2---:R-:W-:Y:S01]  /*f5b0*/  IMAD.WIDE R6, R57.reuse, R2.reuse, c[0x0][0x500] ;  /* 0x0001400039067625 */ /* 0x0c4fe200078e0202 */
[----:B------:R-:W-:Y:S03]  /*f5c0*/  BAR.SYNC.DEFER_BLOCKING 0x1, 0x80 ;  /* 0x0042000000007b1d */ /* 0x000fe60000010000 */
[----:B----4-:R-:W-:-:S03]  /*f5d0*/  @P0 IMAD.WIDE R2, R57, R2, c[0x0][0x508] ;  /* 0x0001420039020625 */ /* 0x010fc600078e0202 */
[----:B------:R-:W2:Y:S04]  /*f5e0*/  @P1 LDG.E R0, [R6.64] ;  /* 0x0000000606001981 */ /* 0x000ea8000c1e1900 */
[----:B------:R4:W5:Y:S01]  /*f5f0*/  @P0 LDG.E R24, [R2.64] ;  /* 0x0000000602180981 */ /* 0x000962000c1e1900 */
[----:B---3--:R-:W-:Y:S02]  /*f600*/  CS2R R4, SRZ ;  /* 0x0000000000047805 */ /* 0x008fe4000001ff00 */
[--C-:B--2---:R-:W-:Y:S01]  /*f610*/  @P1 SHF.R.S32.HI R5, RZ, 0x1f, R0.reuse ;  /* 0x0000001fff051819 */ /* 0x104fe20000011400 */
[----:B------:R-:W-:Y:S01]  /*f620*/  @P1 IMAD.MOV.U32 R4, RZ, RZ, R0 ;  /* 0x000000ffff041224 */ /* 0x000fe200078e0000 */
[----:B------:R-:W-:Y:S05]  /*f630*/  @P0 BRA `(.L_x_627) ;  /* 0x0000004000000947 */ /* 0x000fea0003800000 */
[----:B----4-:R-:W-:Y:S05]  /*f640*/  @!P1 BRA `(.L_x_627) ;  /* 0x0000003000009947 */ /* 0x010fea0003800000 */
[----:B------:R-:W2:Y:S04]  /*f650*/  LDG.E R2, [R6.64] ;  /* 0x0000000606027981 */ /* 0x000ea8000c1e1900 */
[----:B------:R-:W2:Y:S02]  /*f660*/  LDG.E R0, [R6.64+0x4] ;  /* 0x0000040606007981 */ /* 0x000ea4000c1e1900 */
[----:B--2--5:R-:W-:-:S02]  /*f670*/  IADD3 R24, -R2, R0, RZ ;  /* 0x0000000002187210 */ /* 0x024fc40007ffe1ff */
.L_x_627:
[----:B----4-:R-:W-:Y:S01]  /*f680*/  LOP3.LUT R0, R48, 0xffffffe0, RZ, 0xc0, !PT ;  /* 0xffffffe030007812 */ /* 0x010fe200078ec0ff */
[----:B------:R-:W2:Y:S01]  /*f690*/  S2R R14, SR_CTAID.Y ;  /* 0x00000000000e7919 */ /* 0x000ea20000002600 */
[----:B------:R-:W-:Y:S01]  /*f6a0*/  SHF.R.S32.HI R7, RZ, 0x1f, R49 ;  /* 0x0000001fff077819 */ /* 0x000fe20000011431 */
[----:B------:R-:W-:Y:S01]  /*f6b0*/  IMAD.MOV.U32 R13, RZ, RZ, c[0x0][0x4e8] ;  /* 0x00013a00ff0d7624 */ /* 0x000fe200078e00ff */
[----:B------:R-:W-:Y:S01]  /*f6c0*/  LEA.HI R6, R29, R29, RZ, 0x1 ;  /* 0x0000001d1d067211 */ /* 0x000fe200078f08ff */
[----:B------:R-:W-:Y:S01]  /*f6d0*/  IMAD.IADD R0, R55, 0x1, -R0 ;  /* 0x0000000137007824 */ /* 0x000fe200078e0a00 */
[----:B------:R-:W-:Y:S01]  /*f6e0*/  LEA.HI R7, R7, R49, RZ, 0x2 ;  /* 0x0000003107077211 */ /* 0x000fe200078f10ff */
[----:B------:R-:W3:Y:S01]  /*f6f0*/  S2R R21, SR_CTAID.X ;  /* 0x0000000000157919 */ /* 0x000ee20000002500 */
        /* <DEDUP_REMOVED lines=19> */
[----:B------:R-:W-:Y:S01]  /*f830*/  ISETP.NE.AND P2, PT, R13, 0x1, PT ;  /* 0x000000010d00780c */ /* 0x000fe20003f45270 */
[----:B--2---:R-:W-:Y:S01]  /*f840*/  IMAD.WIDE.U32 R12, R14, c[0x0][0x490], R4 ;  /* 0x000124000e0c7a25 */ /* 0x004fe200078e0004 */
[----:B------:R-:W-:Y:S02]  /*f850*/  LOP3.LUT P0, RZ, R0, 0x3, RZ, 0xc0, !PT ;  /* 0x0000000300ff7812 */ /* 0x000fe4000780c0ff */
[----:B------:R-:W-:Y:S01]  /*f860*/  SHF.R.S32.HI R7, RZ, 0x1f, R14 ;  /* 0x0000001fff077819 */ /* 0x000fe2000001140e */
[----:B------:R-:W-:Y:S01]  /*f870*/  IMAD.IADD R0, R52, 0x1, -R6 ;  /* 0x0000000134007824 */ /* 0x000fe200078e0a06 */
[----:B------:R-:W-:Y:S02]  /*f880*/  IADD3 R6, R18, R8, RZ ;  /* 0x0000000812067210 */ /* 0x000fe40007ffe0ff */
[----:B------:R-:W-:Y:S01]  /*f890*/  SEL R10, R57, RZ, !P1 ;  /* 0x000000ff390a7207 */ /* 0x000fe20004800000 */
[----:B------:R-:W-:Y:S01]  /*f8a0*/  IMAD R20, R49, 0x8, R0 ;  /* 0x0000000831147824 */ /* 0x000fe200078e0200 */
[----:B------:R-:W-:Y:S01]  /*f8b0*/  LEA.HI R16, R56, R55, RZ, 0x3 ;  /* 0x0000003738107211 */ /* 0x000fe200078f18ff */
[----:B---3--:R-:W-:-:S02]  /*f8c0*/  IMAD R6, R21, 0x80, R6 ;  /* 0x0000008015067824 */ /* 0x008fc400078e0206 */
[----:B------:R-:W-:Y:S02]  /*f8d0*/  IMAD R4, R7, c[0x0][0x490], RZ ;  /* 0x0001240007047a24 */ /* 0x000fe400078e02ff */
[----:B------:R-:W-:Y:S01]  /*f8e0*/  @P2 IMAD.HI.U32 R0, R6, c[0x0][0x4ec], RZ ;  /* 0x00013b0006002a27 */ /* 0x000fe200078e00ff */
[----:B------:R-:W-:-:S03]  /*f8f0*/  MOV R8, R6 ;  /* 0x0000000600087202 */ /* 0x000fc60000000f00 */
[----:B------:R-:W-:Y:S01]  /*f900*/  IMAD R15, R7, c[0x0][0x3e8], RZ ;  /* 0x0000fa00070f7a24 */ /* 0x000fe200078e02ff */
[----:B------:R-:W-:Y:S01]  /*f910*/  @P2 SHF.R.U32.HI R8, RZ, c[0x0][0x4f0], R0 ;  /* 0x00013c00ff082a19 */ /* 0x000fe20000011600 */
[C---:B------:R-:W-:Y:S01]  /*f920*/  IMAD R7, R14.reuse, c[0x0][0x494], R4 ;  /* 0x000125000e077a24 */ /* 0x040fe200078e0204 */
[----:B------:R-:W-:Y:S01]  /*f930*/  SHF.R.S32.HI R0, RZ, 0x1f, R57 ;  /* 0x0000001fff007819 */ /* 0x000fe20000011439 */
[----:B------:R-:W-:-:S03]  /*f940*/  IMAD.WIDE.U32 R4, R14, c[0x0][0x3e8], R2 ;  /* 0x0000fa000e047a25 */ /* 0x000fc600078e0002 */
[----:B------:R-:W-:Y:S01]  /*f950*/  SEL R0, R0, RZ, !P1 ;  /* 0x000000ff00007207 */ /* 0x000fe20004800000 */
[----:B------:R-:W-:Y:S01]  /*f960*/  IMAD.IADD R3, R13, 0x1, R7 ;  /* 0x000000010d037824 */ /* 0x000fe200078e0207 */
[----:B------:R-:W-:Y:S01]  /*f970*/  IADD3 R7, -R8, RZ, RZ ;  /* 0x000000ff08077210 */ /* 0x000fe20007ffe1ff */
[----:B------:R-:W-:Y:S01]  /*f980*/  IMAD.MOV.U32 R2, RZ, RZ, R12 ;  /* 0x000000ffff027224 */ /* 0x000fe200078e000c */
[----:B------:R-:W-:Y:S01]  /*f990*/  SHF.L.U32 R12, R16, 0x3, RZ ;  /* 0x00000003100c7819 */ /* 0x000fe200000006ff */
[----:B------:R-:W-:Y:S02]  /*f9a0*/  IMAD R15, R14, c[0x0][0x3ec], R15 ;  /* 0x0000fb000e0f7a24 */ /* 0x000fe400078e020f */
[----:B------:R-:W-:Y:S02]  /*f9b0*/  IMAD R14, R29, 0x20, R52 ;  /* 0x000000201d0e7824 */ /* 0x000fe400078e0234 */
[----:B------:R-:W-:Y:S02]  /*f9c0*/  IMAD R11, R7, c[0x0][0x4e8], R6 ;  /* 0x00013a00070b7a24 */ /* 0x000fe400078e0206 */
[----:B------:R-:W-:-:S02]  /*f9d0*/  IMAD R9, R0, c[0x0][0x498], RZ ;  /* 0x0001260000097a24 */ /* 0x000fc400078e02ff */
        /* <DEDUP_REMOVED lines=15> */
[----:B------:R-:W-:-:S04]  /*fad0*/  IMAD.WIDE.U32 R4, R10, c[0x0][0x3f0], R2 ;  /* 0x0000fc000a047a25 */ /* 0x000fc800078e0002 */
[----:B------:R-:W-:Y:S01]  /*fae0*/  IMAD R13, R10, c[0x0][0x3f4], R0 ;  /* 0x0000fd000a0d7a24 */ /* 0x000fe200078e0200 */
[----:B------:R-:W-:Y:S01]  /*faf0*/  LOP3.LUT R0, R12, 0xc0, RZ, 0xc0, !PT ;  /* 0x000000c00c007812 */ /* 0x000fe200078ec0ff */
[----:B------:R-:W-:-:S03]  /*fb00*/  IMAD.WIDE.U32 R2, R11, c[0x0][0x488], R8 ;  /* 0x000122000b027a25 */ /* 0x000fc600078e0008 */
[----:B------:R-:W-:Y:S01]  /*fb10*/  SHF.R.U32.HI R10, RZ, 0x3, R0 ;  /* 0x00000003ff0a7819 */ /* 0x000fe20000011600 */
[----:B------:R-:W-:Y:S01]  /*fb20*/  IMAD R8, R11, c[0x0][0x48c], R7 ;  /* 0x000123000b087a24 */ /* 0x000fe200078e0207 */
[----:B------:R-:W-:Y:S01]  /*fb30*/  LOP3.LUT R9, R0, 0x18, R6, 0xf8, !PT ;  /* 0x0000001800097812 */ /* 0x000fe200078ef806 */
[--C-:B------:R-:W-:Y:S01]  /*fb40*/  IMAD.MOV R7, RZ, RZ, -R17.reuse ;  /* 0x000000ffff077224 */ /* 0x100fe200078e0a11 */
[C---:B------:R-:W-:Y:S01]  /*fb50*/  LEA R0, P1, R2.reuse, c[0x0][0x450], 0x2 ;  /* 0x0001140002007a11 */ /* 0x040fe200078210ff */
[----:B------:R-:W-:Y:S01]  /*fb60*/  IMAD.IADD R3, R3, 0x1, R8 ;  /* 0x0000000103037824 */ /* 0x000fe200078e0208 */
[----:B------:R-:W-:Y:S01]  /*fb70*/  SHF.R.S32.HI R8, RZ, 0x1f, R17 ;  /* 0x0000001fff087819 */ /* 0x000fe20000011411 */
[----:B------:R-:W-:Y:S01]  /*fb80*/  IMAD R16, R7, c[0x0][0x4e8], R14 ;  /* 0x00013a0007107a24 */ /* 0x000fe200078e020e */
[----:B------:R-:W-:Y:S01]  /*fb90*/  IADD3 R5, R5, R13, RZ ;  /* 0x0000000d05057210 */ /* 0x000fe20007ffe0ff */
[----:B------:R-:W-:Y:S01]  /*fba0*/  SHFL.IDX PT, R12, R0, RZ, 0x1c1f ;  /* 0x001c1fff000c7589 */ /* 0x000fe200000e0000 */
[----:B------:R-:W-:Y:S01]  /*fbb0*/  LEA.HI.X R2, R2, c[0x0][0x454], R3, 0x2, P1 ;  /* 0x0001150002027a11 */ /* 0x000fe200008f1403 */
[----:B------:R-:W-:Y:S01]  /*fbc0*/  IMAD R3, R8, c[0x0][0x3e0], RZ ;  /* 0x0000f80008037a24 */ /* 0x000fe200078e02ff */
[----:B------:R-:W-:Y:S01]  /*fbd0*/  LOP3.LUT R19, R9, R10, RZ, 0x3c, !PT ;  /* 0x0000000a09137212 */ /* 0x000fe200078e3cff */
[----:B------:R-:W-:Y:S01]  /*fbe0*/  SHFL.IDX PT, R14, R0, 0x2, 0x1c1f ;  /* 0x005c1f00000e7f89 */ /* 0x000fe200000e0000 */
[----:B------:R-:W-:-:S02]  /*fbf0*/  IMAD R7, R21, 0x80, R18 ;  /* 0x0000008015077824 */ /* 0x000fc400078e0212 */
[----:B------:R-:W-:Y:S01]  /*fc00*/  IMAD R18, R17, c[0x0][0x3e4], R3 ;  /* 0x0000f90011127a24 */ /* 0x000fe200078e0203 */
[----:B------:R-:W2:Y:S02]  /*fc10*/  SHFL.IDX PT, R13, R2, RZ, 0x1c1f ;  /* 0x001c1fff020d7589 */ /* 0x000ea400000e0000 */
[C---:B------:R-:W-:Y:S02]  /*fc20*/  ISETP.GE.OR P3, PT, R7.reuse, R24, P0 ;  /* 0x000000180700720c */ /* 0x040fe40000766670 */
[----:B------:R-:W-:Y:S04]  /*fc30*/  SHFL.IDX PT, R10, R0, 0x1, 0x1c1f ;  /* 0x003c1f00000a7f89 */ /* 0x000fe800000e0000 */
[----:B------:R-:W3:Y:S04]  /*fc40*/  SHFL.IDX PT, R11, R2, 0x1, 0x1c1f ;  /* 0x003c1f00020b7f89 */ /* 0x000ee800000e0000 */
[----:B------:R-:W4:Y:S04]  /*fc50*/  SHFL.IDX PT, R15, R2, 0x2, 0x1c1f ;  /* 0x005c1f00020f7f89 */ /* 0x000f2800000e0000 */
[----:B------:R1:W-:Y:S04]  /*fc60*/  SHFL.IDX PT, R8, R0, 0x3, 0x1c1f ;  /* 0x007c1f0000087f89 */ /* 0x0003e800000e0000 */
[----:B------:R3:W4:Y:S04]  /*fc70*/  SHFL.IDX PT, R9, R2, 0x3, 0x1c1f ;  /* 0x007c1f0002097f89 */ /* 0x00072800000e0000 */
[----:B--2---:R-:W-:Y:S01]  /*fc80*/  @!P3 ST.E [R12.64], R50 ;  /* 0x000000320c00b985 */ /* 0x004fe2000c101906 */
[----:B-1----:R-:W-:Y:S01]  /*fc90*/  IADD3 R0, R7, 0x8, RZ ;  /* 0x0000000807007810 */ /* 0x002fe20007ffe0ff */
[----:B---3--:R-:W-:Y:S01]  /*fca0*/  IMAD.WIDE.U32 R2, R17, c[0x0][0x3e0], R4 ;  /* 0x0000f80011027a25 */ /* 0x008fe200078e0004 */
[----:B------:R-:W-:-:S02]  /*fcb0*/  IADD3 R5, R7, 0x40, RZ ;  /* 0x0000004007057810 */ /* 0x000fc40007ffe0ff */
        /* <DEDUP_REMOVED lines=8> */
[C---:B------:R-:W-:Y:S02]  /*fd40*/  IMAD R4, R16.reuse, c[0x0][0x3dc], R0 ;  /* 0x0000f70010047a24 */ /* 0x040fe400078e0200 */
[----:B------:R-:W-:Y:S01]  /*fd50*/  IMAD.SHL.U32 R0, R5, 0x2, RZ ;  /* 0x0000000205007824 */ /* 0x000fe200078e00ff */
[----:B------:R1:W-:Y:S01]  /*fd60*/  @!P2 ST.E [R10.64], R51 ;  /* 0x000000330a00a985 */ /* 0x0003e2000c101906 */
[----:B------:R-:W-:-:S03]  /*fd70*/  IMAD.WIDE.U32 R2, R16, c[0x0][0x3d8], R2 ;  /* 0x0000f60010027a25 */ /* 0x000fc600078e0002 */
[----:B----4-:R2:W-:Y:S02]  /*fd80*/  @!P1 ST.E [R14.64], R53 ;  /* 0x000000350e009985 */ /* 0x0105e4000c101906 */
[----:B------:R-:W-:Y:S02]  /*fd90*/  IADD3 R3, R3, R4, RZ ;  /* 0x0000000403037210 */ /* 0x000fe40007ffe0ff */
[----:B------:R2:W-:Y:S01]  /*fda0*/  @!P0 ST.E [R8.64], R54 ;  /* 0x0000003608008985 */ /* 0x0005e2000c101906 */
[----:B------:R-:W-:-:S03]  /*fdb0*/  LEA R25, P0, R2, c[0x0][0x380], 0x1 ;  /* 0x0000e00002197a11 */ /* 0x000fc600078008ff */
[----:B------:R2:W3:Y:S04]  /*fdc0*/  LDS.128 R36, [R0+0x880] ;  /* 0x0008800000247984 */ /* 0x0004e80000000c00 */
[----:B------:R2:W4:Y:S04]  /*fdd0*/  LDS.128 R48, [R0+0x1080] ;  /* 0x0010800000307984 */ /* 0x0005280000000c00 */
        /* <DEDUP_REMOVED lines=19> */
[----:B--2---:R2:W4:Y:S01]  /*ff10*/  LDS.128 R12, [R0+0x4080] ;  /* 0x00408000000c7984 */ /* 0x0045220000000c00 */
[----:B------:R-:W-:-:S09]  /*ff20*/  ISETP.GE.AND P2, PT, R6, c[0x0][0x3c8], PT ;  /* 0x0000f20006007a0c */ /* 0x000fd20003f46270 */
[----:B------:R-:W-:-:S04]  /*ff30*/  @!P1 SHF.R.S32.HI R4, RZ, 0x1f, R5 ;  /* 0x0000001fff049819 */ /* 0x000fc80000011405 */
[----:B------:R-:W-:Y:S01]  /*ff40*/  @!P1 LEA.HI R4, R4, R5, RZ, 0x3 ;  /* 0x0000000504049211 */ /* 0x000fe200078f18ff */
[----:B-1----:R-:W-:-:S03]  /*ff50*/  @!P2 IMAD.WIDE R8, R6, 0x2, R2 ;  /* 0x000000020608a825 */ /* 0x002fc600078e0202 */
[----:B------:R-:W-:Y:S02]  /*ff60*/  @!P1 LOP3.LUT R4, R4, 0xfffffff8, RZ, 0xc0, !PT ;  /* 0xfffffff804049812 */ /* 0x000fe400078ec0ff */
[----:B--2---:R-:W-:-:S03]  /*ff70*/  @!P0 SHF.R.S32.HI R0, RZ, 0x1f, R7 ;  /* 0x0000001fff008819 */ /* 0x004fc60000011407 */
[----:B------:R-:W-:Y:S01]  /*ff80*/  @!P1 IMAD.WIDE R4, R4, 0x2, R2 ;  /* 0x0000000204049825 */ /* 0x000fe200078e0202 */
[----:B------:R-:W-:-:S04]  /*ff90*/  @!P0 LEA.HI R0, R0, R7, RZ, 0x3 ;  /* 0x0000000700008211 */ /* 0x000fc800078f18ff */
[----:B------:R-:W-:Y:S01]  /*ffa0*/  @!P0 LOP3.LUT R0, R0, 0xfffffff8, RZ, 0xc0, !PT ;  /* 0xfffffff800008812 */ /* 0x000fe200078ec0ff */
[----:B---3--:R1:W-:Y:S04]  /*ffb0*/  @!P2 ST.E.128 [R8.64], R20 ;  /* 0x000000140800a985 */ /* 0x0083e8000c101d06 */
[----:B------:R-:W-:Y:S01]  /*ffc0*/  @!P0 IMAD.WIDE R2, R0, 0x2, R2 ;  /* 0x0000000200028825 */ /* 0x000fe200078e0202 */
[----:B-----5:R1:W-:Y:S04]  /*ffd0*/  @!P1 ST.E.128 [R4.64], R16 ;  /* 0x0000001004009985 */ /* 0x0203e8000c101d06 */
[----:B----4-:R1:W-:Y:S02]  /*ffe0*/  @!P0 ST.E.128 [R2.64], R12 ;  /* 0x0000000c02008985 */ /* 0x0103e4000c101d06 */
.L_x_629:
[----:B---3--:R-:W-:Y:S05]  /*fff0*/  BSYNC B0 ;  /* 0x0000000000007941 */ /* 0x008fea0003800000 */
.L_x_628:
        /* <DEDUP_REMOVED lines=23> */
.L_x_631:
[----:B------:R-:W-:Y:S05]  /*10170*/  BSYNC B0 ;  /* 0x0000000000007941 */ /* 0x000fea0003800000 */
.L_x_630:
        /* <DEDUP_REMOVED lines=23> */
.L_x_633:
[----:B------:R-:W-:Y:S05]  /*102f0*/  BSYNC B0 ;  /* 0x0000000000007941 */ /* 0x000fea0003800000 */
.L_x_632:
        /* <DEDUP_REMOVED lines=24> */
.L_x_626:
        /* <DEDUP_REMOVED lines=15> */
[----:B---3--:R-:W-:Y:S05]  /*10570*/  @!P1 BRA `(.L_x_634) ;  /* 0x0000003000009947 */ /* 0x008fea0003800000 */
[----:B------:R2:W3:Y:S04]  /*10580*/  LDG.E R0, [R6.64] ;  /* 0x0000000606007981 */ /* 0x0004e8000c1e1900 */
[----:B--2---:R-:W3:Y:S02]  /*10590*/  LDG.E R6, [R6.64+0x4] ;  /* 0x0000040606067981 */ /* 0x004ee4000c1e1900 */
[----:B---3-5:R-:W-:-:S02]  /*105a0*/  IADD3 R13, -R0, R6, RZ ;  /* 0x00000006000d7210 */ /* 0x028fc40007ffe1ff */
.L_x_634:
[----:B---3--:R-:W2:Y:S01]  /*105b0*/  S2R R11, SR_TID.X ;  /* 0x00000000000b7919 */ /* 0x008ea20000002100 */
[----:B------:R-:W-:Y:S01]  /*105c0*/  SHF.R.S32.HI R0, RZ, 0x1f, R8 ;  /* 0x0000001fff007819 */ /* 0x000fe20000011408 */
[----:B------:R-:W-:Y:S01]  /*105d0*/  BSSY B0, `(.L_x_635) ;  /* 0x0000028000007945 */ /* 0x000fe20003800000 */
[----:B------:R-:W-:-:S02]  /*105e0*/  SEL R10, R8, RZ, !P1 ;  /* 0x000000ff080a7207 */ /* 0x000fc40004800000 */
[----:B------:R-:W-:Y:S02]  /*105f0*/  SEL R12, R0, RZ, !P1 ;  /* 0x000000ff000c7207 */ /* 0x000fe40004800000 */
[----:B--2---:R-:W-:-:S13]  /*10600*/  ISETP.GT.AND P0, PT, R11, 0x7f, PT ;  /* 0x0000007f0b00780c */ /* 0x004fda0003f04270 */
[----:B------:R-:W-:Y:S05]  /*10610*/  @P0 BRA `(.L_x_636) ;  /* 0x0000023000000947 */ /* 0x000fea0003800000 */
[----:B------:R-:W2:Y:S01]  /*10620*/  S2R R9, SR_CTAID.X ;  /* 0x0000000000097919 */ /* 0x000ea20000002500 */
[----:B-----5:R-:W-:Y:S01]  /*10630*/  IMAD R0, R13, c[0x0][0x4e8], RZ ;  /* 0x00013a000d007a24 */ /* 0x020fe200078e02ff */
[----:B--2---:R-:W-:-:S04]  /*10640*/  LEA R9, R9, R11, 0x7 ;  /* 0x0000000b09097211 */ /* 0x004fc800078e38ff */
[----:B------:R-:W-:-:S13]  /*10650*/  ISETP.GE.AND P0, PT, R9, R0, PT ;  /* 0x000000000900720c */ /* 0x000fda0003f06270 */
[----:B------:R-:W-:Y:S05]  /*10660*/  @P0 BRA `(.L_x_636) ;  /* 0x000001e000000947 */ /* 0x000fea0003800000 */
[----:B------:R-:W2:Y:S01]  /*10670*/  S2R R8, SR_CTAID.Y ;  /* 0x0000000000087919 */ /* 0x000ea20000002600 */
[----:B------:R-:W-:Y:S01]  /*10680*/  MOV R0, c[0x0][0x4e8] ;  /* 0x00013a0000007a02 */ /* 0x000fe20000000f00 */
[----:B------:R-:W-:Y:S01]  /*10690*/  IMAD.MOV.U32 R3, RZ, RZ, R5 ;  /* 0x000000ffff037224 */ /* 0x000fe200078e0005 */
[----:B------:R-:W-:Y:S02]  /*106a0*/  MOV R2, R4 ;  /* 0x0000000400027202 */ /* 0x000fe40000000f00 */
[----:B------:R-:W-:-:S13]  /*106b0*/  ISETP.NE.AND P0, PT, R0, 0x1, PT ;  /* 0x000000010000780c */ /* 0x000fda0003f05270 */
[----:B------:R-:W-:Y:S01]  /*106c0*/  @P0 IMAD.HI.U32 R7, R9, c[0x0][0x4ec], RZ ;  /* 0x00013b0009070a27 */ /* 0x000fe200078e00ff */
[----:B--2---:R-:W-:-:S03]  /*106d0*/  SHF.R.S32.HI R0, RZ, 0x1f, R8 ;  /* 0x0000001fff007819 */ /* 0x004fc60000011408 */
        /* <DEDUP_REMOVED lines=23> */
.L_x_636:
[----:B------:R-:W-:Y:S05]  /*10850*/  BSYNC B0 ;  /* 0x0000000000007941 */ /* 0x000fea0003800000 */
.L_x_635:
[----:B--2---:R-:W2:Y:S01]  /*10860*/  S2R R6, SR_CTAID.Y ;  /* 0x0000000000067919 */ /* 0x004ea20000002600 */
[----:B------:R-:W-:Y:S01]  /*10870*/  IMAD R0, R5, c[0x0][0x3a0], RZ ;  /* 0x0000e80005007a24 */ /* 0x000fe200078e02ff */
[----:B------:R-:W-:Y:S01]  /*10880*/  SHF.R.S32.HI R5, RZ, 0x1f, R11 ;  /* 0x0000001fff057819 */ /* 0x000fe2000001140b */
[C---:B------:R-:W-:Y:S01]  /*10890*/  IMAD.WIDE.U32 R2, R4.reuse, c[0x0][0x3a0], RZ ;  /* 0x0000e80004027a25 */ /* 0x040fe200078e00ff */
[----:B------:R-:W3:Y:S01]  /*108a0*/  S2R R9, SR_CTAID.X ;  /* 0x0000000000097919 */ /* 0x000ee20000002500 */
        /* <DEDUP_REMOVED lines=11> */
[----:B--2---:R-:W-:Y:S01]  /*10960*/  SHF.R.S32.HI R7, RZ, 0x1f, R6 ;  /* 0x0000001fff077819 */ /* 0x004fe20000011406 */
[----:B------:R-:W-:Y:S01]  /*10970*/  IMAD.WIDE.U32 R2, R6, c[0x0][0x3e8], R2 ;  /* 0x0000fa0006027a25 */ /* 0x000fe200078e0002 */
[----:B---3--:R-:W-:-:S03]  /*10980*/  LEA R11, R9, R11, 0x7 ;  /* 0x0000000b090b7211 */ /* 0x008fc600078e38ff */
        /* <DEDUP_REMOVED lines=26> */
[----:B------:R2:W3:Y:S01]  /*10b30*/  SHFL.IDX PT, R2, R14, RZ, 0x1c1f ;  /* 0x001c1fff0e027589 */ /* 0x0004e200000e0000 */
[----:B------:R-:W-:-:S03]  /*10b40*/  SHF.L.U32 R0, R8, 0x3, RZ ;  /* 0x0000000308007819 */ /* 0x000fc600000006ff */
[----:B------:R2:W4:Y:S01]  /*10b50*/  SHFL.IDX PT, R3, R12, RZ, 0x1c1f ;  /* 0x001c1fff0c037589 */ /* 0x00052200000e0000 */
        /* <DEDUP_REMOVED lines=18> */
.L_x_638:
[----:B------:R-:W-:Y:S05]  /*10c80*/  BSYNC B0 ;  /* 0x0000000000007941 */ /* 0x000fea0003800000 */
.L_x_637:
[----:B---3--:R-:W-:Y:S01]  /*10c90*/  IADD3 R4, R11, 0x20, RZ ;  /* 0x000000200b047810 */ /* 0x008fe20007ffe0ff */
[----:B----4-:R3:W4:Y:S01]  /*10ca0*/  SHFL.IDX PT, R3, R12, 0x1, 0x1c1f ;  /* 0x003c1f000c037f89 */ /* 0x01072200000e0000 */
[----:B------:R-:W-:Y:S02]  /*10cb0*/  BSSY B0, `(.L_x_639) ;  /* 0x0000013000007945 */ /* 0x000fe40003800000 */
[----:B------:R-:W-:Y:S01]  /*10cc0*/  ISETP.GE.AND P0, PT, R4, R13, PT ;  /* 0x0000000d0400720c */ /* 0x000fe20003f06270 */
[----:B------:R3:W1:-:S12]  /*10cd0*/  SHFL.IDX PT, R2, R14, 0x1, 0x1c1f ;  /* 0x003c1f000e027f89 */ /* 0x00065800000e0000 */
        /* <DEDUP_REMOVED lines=16> */
.L_x_640:
[----:B------:R-:W-:Y:S05]  /*10de0*/  BSYNC B0 ;  /* 0x0000000000007941 */ /* 0x000fea0003800000 */
.L_x_639:
[----:B-1----:R-:W-:Y:S01]  /*10df0*/  IADD3 R4, R11, 0x40, RZ ;  /* 0x000000400b047810 */ /* 0x002fe20007ffe0ff */
[----:B----4-:R1:W4:Y:S01]  /*10e00*/  SHFL.IDX PT, R3, R12, 0x2, 0x1c1f ;  /* 0x005c1f000c037f89 */ /* 0x01032200000e0000 */
[----:B------:R-:W-:Y:S02]  /*10e10*/  BSSY B0, `(.L_x_641) ;  /* 0x0000013000007945 */ /* 0x000fe40003800000 */
[----:B------:R-:W-:Y:S01]  /*10e20*/  ISETP.GE.AND P0, PT, R4, R13, PT ;  /* 0x0000000d0400720c */ /* 0x000fe20003f06270 */
[----:B------:R1:W2:-:S12]  /*10e30*/  SHFL.IDX PT, R2, R14, 0x2, 0x1c1f ;  /* 0x005c1f000e027f89 */ /* 0x00029800000e0000 */
[----:B------:R-:W-:Y:S05]  /*10e40*/  @P0 BRA `(.L_x_642) ;  /* 0x000000f000000947 */ /* 0x000fea0003800000 */
[----:B------:R-:W-:Y:S02]  /*10e50*/  ISETP.GE.AND P1, PT, R9, c[0x0][0x3c8], PT ;  /* 0x0000f20009007a0c */ /* 0x000fe40003f26270 */
[----:B------:R-:W-:Y:S02]  /*10e60*/  ISETP.GE.AND P0, PT, R10, c[0x0][0x3c8], PT ;  /* 0x0000f2000a007a0c */ /* 0x000fe40003f06270 */
[----:B------:R-:W-:-:S09]  /*10e70*/  ISETP.GE.AND P2, PT, R0, c[0x0][0x3c8], PT ;  /* 0x0000f20000007a0c */ /* 0x000fd20003f46270 */
[----:B------:R-:W-:Y:S02]  /*10e80*/  @!P1 SHF.R.S32.HI R5, RZ, 0x1f, R9 ;  /* 0x0000001fff059819 */ /* 0x000fe40000011409 */
[----:B------:R-:W-:Y:S02]  /*10e90*/  @!P0 SHF.R.S32.HI R4, RZ, 0x1f, R10 ;  /* 0x0000001fff048819 */ /* 0x000fe4000001140a */
[----:B------:R-:W-:Y:S01]  /*10ea0*/  @!P1 LEA.HI R5, R5, R9, RZ, 0x3 ;  /* 0x0000000905059211 */ /* 0x000fe200078f18ff */
[--C-:B--2-4-:R-:W-:Y:S01]  /*10eb0*/  @!P2 IMAD.WIDE R6, R0, 0x2, R2.reuse ;  /* 0x000000020006a825 */ /* 0x114fe200078e0202 */
        /* <DEDUP_REMOVED lines=8> */
.L_x_642:
[----:B------:R-:W-:Y:S05]  /*10f40*/  BSYNC B0 ;  /* 0x0000000000007941 */ /* 0x000fea0003800000 */
.L_x_641:
[----:B--2---:R-:W-:Y:S01]  /*10f50*/  IADD3 R4, R11, 0x60, RZ ;  /* 0x000000600b047810 */ /* 0x004fe20007ffe0ff */
[----:B----4-:R2:W4:Y:S03]  /*10f60*/  SHFL.IDX PT, R3, R12, 0x3, 0x1c1f ;  /* 0x007c1f000c037f89 */ /* 0x01052600000e0000 */
        /* <DEDUP_REMOVED lines=20> */
.L_x_643:
        /* <DEDUP_REMOVED lines=13> */
.L_x_763:


//--------------------- .text._ZN7cutlass13device_kernelIN5flash19enable_sm80_to_sm89INS1_16FlashAttnFwdSm80INS1_25CollectiveMainloopFwdSm80ILi4ELi1ELb0EN4cute5tupleIJNS5_1CILi128EEENS7_ILi64EEENS7_ILi96EEEEEELi96ENS_6half_tEfNS_4arch4Sm80ELb1ELb0ELb1ELb1ELb0ELb1ELb1ELb0EEENS1_21CollectiveEpilogueFwdINS6_IJS8_SA_S9_EEENS6_IJNS7_ILi1EEESI_SI_EEESC_SE_Li128ELb1ELb1ELb0ELb0EEENS1_19SingleTileSchedulerILb1ELb0ELb1ELi128EEEEEEEEEvNT_6ParamsE --------------------------
	.section	.text._ZN7cutlass13device_kernelIN5flash19enable_sm80_to_sm89INS1_16FlashAttnFwdSm80INS1_25CollectiveMainloopFwdSm80ILi4ELi1ELb0EN4cute5tupleIJNS5_1CILi128EEENS7_ILi64EEENS7_ILi96EEEEEELi96ENS_6half_tEfNS_4arch4Sm80ELb1ELb0ELb1ELb1ELb0ELb1ELb1ELb0EEENS1_21CollectiveEpilogueFwdINS6_IJS8_SA_S9_EEENS6_IJNS7_ILi1EEESI_SI_EEESC_SE_Li128ELb1ELb1ELb0ELb0EEENS1_19SingleTileSchedulerILb1ELb0ELb1ELi128EEEEEEEEEvNT_6ParamsE,"ax",@progbits
	.sectioninfo	@"SHI_REGISTERS=255"
	.align	128
.text._ZN7cutlass13device_kernelIN5flash19enable_sm80_to_sm89INS1_16FlashAttnFwdSm80INS1_25CollectiveMainloopFwdSm80ILi4ELi1ELb0EN4cute5tupleIJNS5_1CILi128EEENS7_ILi64EEENS7_ILi96EEEEEELi96ENS_6half_tEfNS_4arch4Sm80ELb1ELb0ELb1ELb1ELb0ELb1ELb1ELb0EEENS1_21CollectiveEpilogueFwdINS6_IJS8_SA_S9_EEENS6_IJNS7_ILi1EEESI_SI_EEESC_SE_Li128ELb1ELb1ELb0ELb0EEENS1_19SingleTileSchedulerILb1ELb0ELb1ELi128EEEEEEEEEvNT_6ParamsE:
        .type           _ZN7cutlass13device_kernelIN5flash19enable_sm80_to_sm89INS1_16FlashAttnFwdSm80INS1_25CollectiveMainloopFwdSm80ILi4ELi1ELb0EN4cute5tupleIJNS5_1CILi128EEENS7_ILi64EEENS7_ILi96EEEEEELi96ENS_6half_tEfNS_4arch4Sm80ELb1ELb0ELb1ELb1ELb0ELb1ELb1ELb0EEENS1_21CollectiveEpilogueFwdINS6_IJS8_SA_S9_EEENS6_IJNS7_ILi1EEESI_SI_EEESC_SE_Li128ELb1ELb1ELb0ELb0EEENS1_19SingleTileSchedulerILb1ELb0ELb1ELi128EEEEEEEEEvNT_6ParamsE,@function
        .size           _ZN7cutlass13device_kernelIN5flash19enable_sm80_to_sm89INS1_16FlashAttnFwdSm80INS1_25CollectiveMainloopFwdSm80ILi4ELi1ELb0EN4cute5tupleIJNS5_1CILi128EEENS7_ILi64EEENS7_ILi96EEEEEELi96ENS_6half_tEfNS_4arch4Sm80ELb1ELb0ELb1ELb1ELb0ELb1ELb1ELb0EEENS1_21CollectiveEpilogueFwdINS6_IJS8_SA_S9_EEENS6_IJNS7_ILi1EEESI_SI_EEESC_SE_Li128ELb1ELb1ELb0ELb0EEENS1_19SingleTileSchedulerILb1ELb0ELb1ELi128EEEEEEEEEvNT_6ParamsE,(.L_x_764 - _ZN7cutlass13device_kernelIN5flash19enable_sm80_to_sm89INS1_16FlashAttnFwdSm80INS1_25CollectiveMainloopFwdSm80ILi4ELi1ELb0EN4cute5tupleIJNS5_1CILi128EEENS7_ILi64EEENS7_ILi96EEEEEELi96ENS_6half_tEfNS_4arch4Sm80ELb1ELb0ELb1ELb1ELb0ELb1ELb1ELb0EEENS1_21CollectiveEpilogueFwdINS6_IJS8_SA_S9_EEENS6_IJNS7_ILi1EEESI_SI_EEESC_SE_Li128ELb1ELb1ELb0ELb0EEENS1_19SingleTileSchedulerILb1ELb0ELb1ELi128EEEEEEEEEvNT_6ParamsE)
        .other          _ZN7cutlass13device_kernelIN5flash19enable_sm80_to_sm89INS1_16FlashAttnFwdSm80INS1_25CollectiveMainloopFwdSm80ILi4ELi1ELb0EN4cute5tupleIJNS5_1CILi128EEENS7_ILi64EEENS7_ILi96EEEEEELi96ENS_6half_tEfNS_4arch4Sm80ELb1ELb0ELb1ELb1ELb0ELb1ELb1ELb0EEENS1_21CollectiveEpilogueFwdINS6_IJS8_SA_S9_EEENS6_IJNS7_ILi1EEESI_SI_EEESC_SE_Li128ELb1ELb1ELb0ELb0EEENS1_19SingleTileSchedulerILb1ELb0ELb1ELi128EEEEEEEEEvNT_6ParamsE,@"STO_CUDA_ENTRY STV_DEFAULT"
_ZN7cutlass13device_kernelIN5flash19enable_sm80_to_sm89INS1_16FlashAttnFwdSm80INS1_25CollectiveMainloopFwdSm80ILi4ELi1ELb0EN4cute5tupleIJNS5_1CILi128EEENS7_ILi64EEENS7_ILi96EEEEEELi96ENS_6half_tEfNS_4arch4Sm80ELb1ELb0ELb1ELb1ELb0ELb1ELb1ELb0EEENS1_21CollectiveEpilogueFwdINS6_IJS8_SA_S9_EEENS6_IJNS7_ILi1EEESI_SI_EEESC_SE_Li128ELb1ELb1ELb0ELb0EEENS1_19SingleTileSchedulerILb1ELb0ELb1ELi128EEEEEEEEEvNT_6ParamsE:
        /* <DEDUP_REMOVED lines=17> */
.L_x_645:
        /* <DEDUP_REMOVED lines=8> */
.L_x_647:
[----:B------:R-:W-:-:S04]  /*0190*/  MOV R0, c[0x0][0x54c] ;  /* 0x0001530000007a02 */ /* 0x000fc80000000f00 */
.L_x_646:
[----:B------:R-:W-:Y:S01]  /*01a0*/  USHF.L.U32 UR4, UR4, 0x7, URZ ;  /* 0x0000000704047899 */ /* 0x000fe2000800063f */
[----:B-----5:R-:W-:-:S05]  /*01b0*/  IMAD R0, R0, c[0x0][0x548], RZ ;  /* 0x0001520000007a24 */ /* 0x020fca00078e02ff */
[----:B------:R-:W-:-:S04]  /*01c0*/  MOV R12, UR4 ;  /* 0x00000004000c7c02 */ /* 0x000fc80008000f00 */
[----:B------:R-:W-:-:S04]  /*01d0*/  ISETP.GE.AND P0, PT, R12, R0, PT ;  /* 0x000000000c00720c */ /* 0x000fc80003f06270 */
[----:B------:R-:W-:-:S05]  /*01e0*/  SEL R0, R5, 0xffffffff, !P0 ;  /* 0xffffffff05007807 */ /* 0x000fca0004000000 */
[----:B------:R2:W-:Y:S01]  /*01f0*/  STL [R1+0x84], R0 ;  /* 0x0000840001007387 */ /* 0x0005e20000100800 */
[----:B------:R-:W-:Y:S05]  /*0200*/  BRA `(.L_x_648) ;  /* 0x0000014000007947 */ /* 0x000fea0003800000 */
.L_x_644:
[----:B------:R-:W-:-:S04]  /*0210*/  ISETP.NE.U32.AND P0, PT, RZ, c[0x0][0x568], PT ;  /* 0x00015a00ff007a0c */ /* 0x000fc80003f05070 */
[----:B------:R-:W-:-:S13]  /*0220*/  ISETP.NE.AND.EX P0, PT, RZ, c[0x0][0x56c], PT, P0 ;  /* 0x00015b00ff007a0c */ /* 0x000fda0003f05300 */
[----:B------:R-:W-:Y:S05]  /*0230*/  @!P0 BRA `(.L_x_649) ;  /* 0x0000002000008947 */ /* 0x000fea0003800000 */
[----:B------:R1:W5:Y:S01]  /*0240*/  LDG.E R0, [R2.64] ;  /* 0x0000000602007981 */ /* 0x000362000c1e1900 */
[----:B------:R-:W-:Y:S05]  /*0250*/  BRA `(.L_x_650) ;  /* 0x0000009000007947 */ /* 0x000fea0003800000 */
.L_x_649:
        /* <DEDUP_REMOVED lines=8> */
.L_x_651:
[----:B------:R-:W-:-:S04]  /*02e0*/  MOV R0, c[0x0][0x54c] ;  /* 0x0001530000007a02 */ /* 0x000fc80000000f00 */
.L_x_650:
[----:B------:R-:W-:Y:S01]  /*02f0*/  USHF.L.U32 UR4, UR4, 0x7, URZ ;  /* 0x0000000704047899 */ /* 0x000fe2000800063f */
[----:B-----5:R-:W-:-:S05]  /*0300*/  IMAD R0, R0, c[0x0][0x548], RZ ;  /* 0x0001520000007a24 */ /* 0x020fca00078e02ff */
[----:B------:R-:W-:-:S04]  /*0310*/  MOV R12, UR4 ;  /* 0x00000004000c7c02 */ /* 0x000fc80008000f00 */
[----:B------:R-:W-:-:S04]  /*0320*/  ISETP.GE.AND P0, PT, R12, R0, PT ;  /* 0x000000000c00720c */ /* 0x000fc80003f06270 */
[----:B------:R-:W-:-:S05]  /*0330*/  SEL R0, R5, 0xffffffff, !P0 ;  /* 0xffffffff05007807 */ /* 0x000fca0004000000 */
[----:B------:R2:W-:Y:S04]  /*0340*/  STL [R1+0x84], R0 ;  /* 0x0000840001007387 */ /* 0x0005e80000100800 */
.L_x_648:
[----:B------:R-:W3:Y:S02]  /*0350*/  LDL R25, [R1+0x84] ;  /* 0x0000840001197983 */ /* 0x000ee40000100800 */
[----:B---3--:R-:W-:-:S13]  /*0360*/  ISETP.GE.AND P0, PT, R25, RZ, PT ;  /* 0x000000ff1900720c */ /* 0x008fda0003f06270 */
[----:B------:R-:W-:Y:S05]  /*0370*/  @!P0 EXIT ;  /* 0x000000000000894d */ /* 0x000fea0003800000 */
[----:B------:R-:W-:Y:S01]  /*0380*/  ISETP.NE.U32.AND P0, PT, RZ, c[0x0][0x370], PT ;  /* 0x0000dc00ff007a0c */ /* 0x000fe20003f05070 */
[----:B--2---:R-:W-:Y:S01]  /*0390*/  IMAD.MOV.U32 R0, RZ, RZ, c[0x0][0x168] ;  /* 0x00005a00ff007624 */ /* 0x004fe200078e00ff */
[----:B------:R-:W-:Y:S01]  /*03a0*/  ISETP.NE.U32.AND P1, PT, RZ, c[0x0][0x360], PT ;  /* 0x0000d800ff007a0c */ /* 0x000fe20003f25070 */
[----:B------:R-:W-:Y:S01]  /*03b0*/  IMAD.MOV.U32 R146, RZ, RZ, RZ ;  /* 0x000000ffff927224 */ /* 0x000fe200078e00ff */
[----:B------:R-:W-:Y:S01]  /*03c0*/  ISETP.NE.AND.EX P2, PT, RZ, c[0x0][0x374], PT, P0 ;  /* 0x0000dd00ff007a0c */ /* 0x000fe20003f45300 */
[----:B------:R-:W-:Y:S01]  /*03d0*/  CS2R R148, SRZ ;  /* 0x0000000000947805 */ /* 0x000fe2000001ff00 */
        /* <DEDUP_REMOVED lines=11> */
[CC--:B------:R-:W-:Y:S01]  /*0490*/  @P0 IMAD.WIDE R8, R25.reuse, R19.reuse, c[0x0][0x360] ;  /* 0x0000d80019080625 */ /* 0x0c0fe200078e0213 */
[----:B------:R2:W5:Y:S03]  /*04a0*/  @P2 LDG.E R146, [R10.64] ;  /* 0x000000060a922981 */ /* 0x000566000c1e1900 */
[----:B-1----:R-:W-:Y:S01]  /*04b0*/  IMAD.WIDE R2, R25, R19, c[0x0][0x358] ;  /* 0x0000d60019027625 */ /* 0x002fe200078e0213 */
[----:B------:R-:W3:Y:S04]  /*04c0*/  @P0 LDG.E R0, [R8.64] ;  /* 0x0000000608000981 */ /* 0x000ee8000c1e1900 */
[----:B------:R2:W5:Y:S04]  /*04d0*/  @P1 LDG.E R149, [R6.64] ;  /* 0x0000000606951981 */ /* 0x000568000c1e1900 */
[----:B------:R2:W5:Y:S04]  /*04e0*/  @P6 LDG.E R148, [R4.64] ;  /* 0x0000000604946981 */ /* 0x000568000c1e1900 */
[----:B------:R2:W5:Y:S04]  /*04f0*/  @P3 LDG.E R13, [R2.64] ;  /* 0x00000006020d3981 */ /* 0x000568000c1e1900 */
[----:B------:R-:W1:Y:S01]  /*0500*/  S2R R23, SR_CTAID.Y ;  /* 0x0000000000177919 */ /* 0x000e620000002600 */
[----:B------:R-:W-:-:S02]  /*0510*/  IMAD.MOV.U32 R14, RZ, RZ, c[0x0][0x1d0] ;  /* 0x00007400ff0e7624 */ /* 0x000fc400078e00ff */
[----:B------:R-:W-:Y:S01]  /*0520*/  IMAD.MOV.U32 R96, RZ, RZ, c[0x0][0x228] ;  /* 0x00008a00ff607624 */ /* 0x000fe200078e00ff */
[----:B-1----:R-:W-:Y:S01]  /*0530*/  SHF.R.S32.HI R169, RZ, 0x1f, R23 ;  /* 0x0000001fffa97819 */ /* 0x002fe20000011417 */
[----:B---3--:R2:W-:Y:S01]  /*0540*/  STL [R1+0x80], R0 ;  /* 0x0000800001007387 */ /* 0x0085e20000100800 */
[----:B------:R-:W-:Y:S01]  /*0550*/  IMAD.MOV.U32 R8, RZ, RZ, R0 ;  /* 0x000000ffff087224 */ /* 0x000fe200078e0000 */
[----:B------:R-:W-:Y:S05]  /*0560*/  @P0 BRA `(.L_x_652) ;  /* 0x0000005000000947 */ /* 0x000fea0003800000 */
[----:B------:R-:W-:Y:S05]  /*0570*/  @!P1 BRA `(.L_x_652) ;  /* 0x0000004000009947 */ /* 0x000fea0003800000 */
[----:B--2---:R1:W2:Y:S04]  /*0580*/  LDG.E R0, [R6.64] ;  /* 0x0000000606007981 */ /* 0x0042a8000c1e1900 */
[----:B-1----:R-:W2:Y:S02]  /*0590*/  LDG.E R6, [R6.64+0x4] ;  /* 0x0000040606067981 */ /* 0x002ea4000c1e1900 */
[----:B--2---:R-:W-:-:S05]  /*05a0*/  IADD3 R8, -R0, R6, RZ ;  /* 0x0000000600087210 */ /* 0x004fca0007ffe1ff */
[----:B------:R1:W-:Y:S02]  /*05b0*/  STL [R1+0x80], R8 ;  /* 0x0000800801007387 */ /* 0x0003e40000100800 */
.L_x_652:
[----:B------:R-:W-:-:S04]  /*05c0*/  ISETP.NE.U32.AND P0, PT, RZ, c[0x0][0x368], PT ;  /* 0x0000da00ff007a0c */ /* 0x000fc80003f05070 */
[----:B------:R-:W-:-:S13]  /*05d0*/  ISETP.NE.AND.EX P0, PT, RZ, c[0x0][0x36c], PT, P0 ;  /* 0x0000db00ff007a0c */ /* 0x000fda0003f05300 */
[----:B------:R-:W-:Y:S05]  /*05e0*/  @!P0 BRA `(.L_x_653) ;  /* 0x0000003000008947 */ /* 0x000fea0003800000 */
[----:B--2---:R-:W-:-:S05]  /*05f0*/  IMAD.WIDE R4, R25, R19, c[0x0][0x368] ;  /* 0x0000da0019047625 */ /* 0x004fca00078e0213 */
[----:B------:R2:W5:Y:S01]  /*0600*/  LDG.E R14, [R4.64] ;  /* 0x00000006040e7981 */ /* 0x000562000c1e1900 */
[----:B------:R-:W-:Y:S05]  /*0610*/  BRA `(.L_x_654) ;  /* 0x0000004000007947 */ /* 0x000fea0003800000 */
.L_x_653:
[----:B------:R-:W-:Y:S05]  /*0620*/  @!P6 BRA `(.L_x_654) ;  /* 0x000000300000e947 */ /* 0x000fea0003800000 */
[----:B--2---:R2:W3:Y:S04]  /*0630*/  LDG.E R0, [R4.64] ;  /* 0x0000000604007981 */ /* 0x0044e8000c1e1900 */
[----:B--2---:R-:W3:Y:S02]  /*0640*/  LDG.E R4, [R4.64+0x4] ;  /* 0x0000040604047981 */ /* 0x004ee4000c1e1900 */
[----:B---3--:R-:W-:Y:S02]  /*0650*/  IADD3 R14, -R0, R4, RZ ;  /* 0x00000004000e7210 */ /* 0x008fe40007ffe1ff */
.L_x_654:
[----:B--2---:R2:W3:Y:S04]  /*0660*/  @P3 LDG.E R4, [R2.64] ;  /* 0x0000000602043981 */ /* 0x0044e8000c1e1900 */
[----:B------:R2:W3:Y:S01]  /*0670*/  @P3 LDG.E R0, [R2.64+0x4] ;  /* 0x0000040602003981 */ /* 0x0004e2000c1e1900 */
[----:B------:R-:W-:Y:S01]  /*0680*/  ISETP.NE.U32.AND P0, PT, RZ, c[0x0][0x378], PT ;  /* 0x0000de00ff007a0c */ /* 0x000fe20003f05070 */
[----:B-----5:R-:W-:-:S03]  /*0690*/  IMAD.MOV.U32 R147, RZ, RZ, R14 ;  /* 0x000000ffff937224 */ /* 0x020fc600078e000e */
[----:B------:R-:W-:Y:S01]  /*06a0*/  ISETP.NE.AND.EX P0, PT, RZ, c[0x0][0x37c], PT, P0 ;  /* 0x0000df00ff007a0c */ /* 0x000fe20003f05300 */
[----:B------:R-:W-:-:S05]  /*06b0*/  IMAD.MOV.U32 R5, RZ, RZ, c[0x0][0x2c4] ;  /* 0x0000b100ff057624 */ /* 0x000fca00078e00ff */
[----:B------:R-:W-:Y:S01]  /*06c0*/  ISETP.NE.AND P1, PT, R5, 0x1, PT ;  /* 0x000000010500780c */ /* 0x000fe20003f25270 */
[----:B------:R-:W-:-:S06]  /*06d0*/  IMAD.IADD R5, R14, 0x1, -R146 ;  /* 0x000000010e057824 */ /* 0x000fcc00078e0a92 */
[----:B--2---:R-:W-:-:S05]  /*06e0*/  @P0 IMAD.WIDE R2, R25, R19, c[0x0][0x378] ;  /* 0x0000de0019020625 */ /* 0x004fca00078e0213 */
[----:B------:R2:W5:Y:S02]  /*06f0*/  @P0 LDG.E R147, [R2.64] ;  /* 0x0000000602930981 */ /* 0x000564000c1e1900 */
[----:B--2---:R-:W-:-:S05]  /*0700*/  IMAD.MOV.U32 R2, RZ, RZ, R12 ;  /* 0x000000ffff027224 */ /* 0x004fca00078e000c */
[----:B------:R2:W-:Y:S01]  /*0710*/  STL [R1], R2 ;  /* 0x0000000201007387 */ /* 0x0005e20000100800 */
[----:B---3--:R-:W-:Y:S01]  /*0720*/  @P3 IMAD.IADD R96, R0, 0x1, -R4 ;  /* 0x0000000100603824 */ /* 0x008fe200078e0a04 */
[----:B------:R-:W-:-:S03]  /*0730*/  @P1 IADD3 R0, R2, 0x7f, RZ ;  /* 0x0000007f02001810 */ /* 0x000fc60007ffe0ff */
[----:B------:R-:W-:Y:S02]  /*0740*/  IMAD.IADD R3, R5, 0x1, R96 ;  /* 0x0000000105037824 */ /* 0x000fe400078e0260 */
[----:B--2---:R-:W-:Y:S01]  /*0750*/  @P1 IMAD.HI.U32 R2, R0, c[0x0][0x2c8], RZ ;  /* 0x0000b20000021a27 */ /* 0x004fe200078e00ff */
[----:B------:R-:W-:Y:S02]  /*0760*/  IADD3 R0, R12, 0x7f, RZ ;  /* 0x0000007f0c007810 */ /* 0x000fe40007ffe0ff */
[C---:B------:R-:W-:Y:S01]  /*0770*/  IADD3 R156, R3.reuse, 0x40, -R8 ;  /* 0x00000040039c7810 */ /* 0x040fe20007ffe808 */
[----:B------:R2:W-:Y:S01]  /*0780*/  STL [R1+0x60], R3 ;  /* 0x0000600301007387 */ /* 0x0005e20000100800 */
[----:B------:R-:W-:Y:S02]  /*0790*/  @P1 SHF.R.U32.HI R0, RZ, c[0x0][0x2cc], R2 ;  /* 0x0000b300ff001a19 */ /* 0x000fe40000011602 */
[----:B------:R-:W-:-:S03]  /*07a0*/  IADD3 R2, R3, 0x3f, RZ ;  /* 0x0000003f03027810 */ /* 0x000fc60007ffe0ff */
[----:B------:R-:W-:-:S05]  /*07b0*/  IMAD.IADD R0, R156, 0x1, R0 ;  /* 0x000000019c007824 */ /* 0x000fca00078e0200 */
[----:B------:R-:W-:-:S04]  /*07c0*/  SHF.R.S32.HI R4, RZ, 0x1f, R0 ;  /* 0x0000001fff047819 */ /* 0x000fc80000011400 */
[----:B------:R-:W-:-:S04]  /*07d0*/  LEA.HI R0, R4, R0, RZ, 0x6 ;  /* 0x0000000004007211 */ /* 0x000fc800078f30ff */
[----:B------:R-:W-:Y:S02]  /*07e0*/  SHF.R.S32.HI R0, RZ, 0x6, R0 ;  /* 0x00000006ff007819 */ /* 0x000fe40000011400 */
[----:B--2---:R-:W-:-:S04]  /*07f0*/  SHF.R.S32.HI R3, RZ, 0x1f, R2 ;  /* 0x0000001fff037819 */ /* 0x004fc80000011402 */
[----:B------:R-:W-:-:S04]  /*0800*/  LEA.HI R2, R3, R2, RZ, 0x6 ;  /* 0x0000000203027211 */ /* 0x000fc800078f30ff */
[----:B------:R-:W-:-:S04]  /*0810*/  SHF.R.S32.HI R155, RZ, 0x6, R2 ;  /* 0x00000006ff9b7819 */ /* 0x000fc80000011402 */
[----:B------:R-:W-:Y:S01]  /*0820*/  IMNMX R2, R155, R0, PT ;  /* 0x000000009b027217 */ /* 0x000fe20003800200 */
[----:B------:R-:W-:-:S04]  /*0830*/  IMAD.MOV R0, RZ, RZ, -R5 ;  /* 0x000000ffff007224 */ /* 0x000fc800078e0a05 */
[----:B------:R-:W-:Y:S01]  /*0840*/  IMAD R3, R2, 0x40, -R5 ;  /* 0x0000004002037824 */ /* 0x000fe200078e0a05 */
        /* <DEDUP_REMOVED lines=11> */
[----:B------:R-:W-:Y:S01]  /*0900*/  SHF.R.S32.HI R18, RZ, 0x1f, R165 ;  /* 0x0000001fff127819 */ /* 0x000fe200000114a5 */
[----:B------:R-:W-:Y:S01]  /*0910*/  IMAD R5, R169, c[0x0][0x240], RZ ;  /* 0x00009000a9057a24 */ /* 0x000fe200078e02ff */
[----:B------:R-:W-:Y:S01]  /*0920*/  SHF.R.S32.HI R0, RZ, 0x1f, R13 ;  /* 0x0000001fff007819 */ /* 0x000fe2000001140d */
[----:B------:R-:W-:Y:S01]  /*0930*/  IMAD.MOV.U32 R20, RZ, RZ, c[0x0][0x238] ;  /* 0x00008e00ff147624 */ /* 0x000fe200078e00ff */
[----:B------:R-:W-:Y:S01]  /*0940*/  LEA.HI R17, R18, R165, RZ, 0x2 ;  /* 0x000000a512117211 */ /* 0x000fe200078f10ff */
[----:B------:R-:W-:Y:S01]  /*0950*/  IMAD.MOV.U32 R154, RZ, RZ, 0x6 ;  /* 0x00000006ff9a7424 */ /* 0x000fe200078e00ff */
[----:B------:R-:W-:Y:S01]  /*0960*/  SHF.R.S32.HI R16, RZ, 0x1f, R25 ;  /* 0x0000001fff107819 */ /* 0x000fe20000011419 */
[C---:B------:R-:W-:Y:S01]  /*0970*/  IMAD.SHL.U32 R162, R20.reuse, 0x40, RZ ;  /* 0x0000004014a27824 */ /* 0x040fe200078e00ff */
[----:B------:R-:W-:Y:S01]  /*0980*/  LOP3.LUT R2, R17, 0x1ffffffc, RZ, 0xc0, !PT ;  /* 0x1ffffffc11027812 */ /* 0x000fe200078ec0ff */
[----:B------:R-:W-:Y:S01]  /*0990*/  IMAD.MOV.U32 R157, RZ, RZ, 0x5 ;  /* 0x00000005ff9d7424 */ /* 0x000fe200078e00ff */
[----:B------:R-:W-:Y:S01]  /*09a0*/  SHF.R.S32.HI R15, RZ, 0x2, R17 ;  /* 0x00000002ff0f7819 */ /* 0x000fe20000011411 */
[----:B------:R-:W-:Y:S01]  /*09b0*/  IMAD.SHL.U32 R163, R20, 0x20, RZ ;  /* 0x0000002014a37824 */ /* 0x000fe200078e00ff */
[----:B------:R-:W-:Y:S01]  /*09c0*/  IADD3 R78, R4, -0x1, RZ ;  /* 0xffffffff044e7810 */ /* 0x000fe20007ffe0ff */
[----:B------:R-:W-:Y:S01]  /*09d0*/  IMAD.IADD R2, R165, 0x1, -R2 ;  /* 0x00000001a5027824 */ /* 0x000fe200078e0a02 */
[C---:B------:R-:W-:Y:S01]  /*09e0*/  IADD3 R139, P0, R15.reuse, R13, RZ ;  /* 0x0000000d0f8b7210 */ /* 0x040fe20007f1e0ff */
[----:B------:R-:W-:Y:S01]  /*09f0*/  IMAD.IADD R138, R96, 0x1, -R15 ;  /* 0x00000001608a7824 */ /* 0x000fe200078e0a0f */
[----:B------:R-:W-:Y:S01]  /*0a00*/  SEL R42, R16, RZ, !P3 ;  /* 0x000000ff102a7207 */ /* 0x000fe20005800000 */
[----:B------:R-:W-:Y:S01]  /*0a10*/  IMAD.SHL.U32 R12, R2, 0x8, RZ ;  /* 0x00000008020c7824 */ /* 0x000fe200078e00ff */
[----:B------:R-:W-:Y:S01]  /*0a20*/  LEA.HI.X.SX32 R145, R15, R0, 0x1, P0 ;  /* 0x000000000f917211 */ /* 0x000fe200000f0eff */
[----:B------:R-:W-:Y:S01]  /*0a30*/  IMAD R11, R78, -0x40, R138 ;  /* 0xffffffc04e0b7824 */ /* 0x000fe200078e028a */
[----:B------:R-:W-:-:S02]  /*0a40*/  SEL R98, R25, RZ, !P3 ;  /* 0x000000ff19627207 */ /* 0x000fc40005800000 */
[----:B------:R-:W-:Y:S01]  /*0a50*/  SHF.R.S32.HI R13, RZ, 0x1f, R12 ;  /* 0x0000001fff0d7819 */ /* 0x000fe2000001140c */
[----:B------:R-:W-:Y:S01]  /*0a60*/  IMAD R0, R145, c[0x0][0x238], RZ ;  /* 0x00008e0091007a24 */ /* 0x000fe200078e02ff */
[----:B------:R-:W-:Y:S02]  /*0a70*/  LEA.HI R4, R18, R165, RZ, 0x5 ;  /* 0x000000a512047211 */ /* 0x000fe400078f28ff */
[----:B------:R-:W-:Y:S01]  /*0a80*/  LEA.HI R10, R17, R15, RZ, 0x1 ;  /* 0x0000000f110a7211 */ /* 0x000fe200078f08ff */
[C---:B------:R-:W-:Y:S01]  /*0a90*/  IMAD R0, R139.reuse, c[0x0][0x23c], R0 ;  /* 0x00008f008b007a24 */ /* 0x040fe200078e0200 */
[----:B------:R-:W-:Y:S01]  /*0aa0*/  SHF.L.U64.HI R158, R20, R154, c[0x0][0x23c] ;  /* 0x00008f00149e7619 */ /* 0x000fe2000001029a */
[----:B------:R-:W-:Y:S01]  /*0ab0*/  IMAD.WIDE.U32 R2, R139, c[0x0][0x238], R12 ;  /* 0x00008e008b027a25 */ /* 0x000fe200078e000c */
[----:B------:R-:W-:Y:S02]  /*0ac0*/  ISETP.GE.AND P1, PT, R11, 0x1, PT ;  /* 0x000000010b00780c */ /* 0x000fe40003f26270 */
[----:B------:R-:W-:Y:S01]  /*0ad0*/  SHF.R.S32.HI R9, RZ, 0x1f, R78 ;  /* 0x0000001fff097819 */ /* 0x000fe2000001144e */
[----:B------:R-:W-:Y:S01]  /*0ae0*/  IMAD.IADD R3, R3, 0x1, R0 ;  /* 0x0000000103037824 */ /* 0x000fe200078e0200 */
[----:B------:R-:W-:Y:S01]  /*0af0*/  ISETP.GE.AND P5, PT, R12, c[0x0][0x1d4], PT ;  /* 0x000075000c007a0c */ /* 0x000fe20003fa6270 */
[C---:B------:R-:W-:Y:S01]  /*0b00*/  IMAD R0, R23.reuse, c[0x0][0x244], R5 ;  /* 0x0000910017007a24 */ /* 0x040fe200078e0205 */
[----:B------:R-:W-:Y:S01]  /*0b10*/  LEA.HI R5, R18, R165, RZ, 0x3 ;  /* 0x000000a512057211 */ /* 0x000fe200078f18ff */
[----:B------:R-:W-:Y:S01]  /*0b20*/  IMAD.WIDE.U32 R2, R23, c[0x0][0x240], R2 ;  /* 0x0000900017027a25 */ /* 0x000fe200078e0002 */
[----:B------:R-:W-:-:S02]  /*0b30*/  SHF.L.U64.HI R157, R20, R157, c[0x0][0x23c] ;  /* 0x00008f00149d7619 */ /* 0x000fc4000001029d */
[----:B------:R-:W-:Y:S01]  /*0b40*/  SHF.R.S32.HI R5, RZ, 0x3, R5 ;  /* 0x00000003ff057819 */ /* 0x000fe20000011405 */
[----:B------:R-:W-:Y:S02]  /*0b50*/  IMAD.IADD R3, R3, 0x1, R0 ;  /* 0x0000000103037824 */ /* 0x000fe400078e0200 */
[----:B------:R-:W-:Y:S02]  /*0b60*/  IMAD R0, R42, c[0x0][0x248], RZ ;  /* 0x000092002a007a24 */ /* 0x000fe400078e02ff */
[----:B------:R-:W-:Y:S01]  /*0b70*/  IMAD.SHL.U32 R6, R5, 0x40, RZ ;  /* 0x0000004005067824 */ /* 0x000fe200078e00ff */
[----:B------:R-:W-:Y:S01]  /*0b80*/  LOP3.LUT R5, R10, 0x7fffffe, RZ, 0xc0, !PT ;  /* 0x07fffffe0a057812 */ /* 0x000fe200078ec0ff */
[C---:B------:R-:W-:Y:S02]  /*0b90*/  IMAD R7, R98.reuse, c[0x0][0x24c], R0 ;  /* 0x0000930062077a24 */ /* 0x040fe400078e0200 */
[----:B------:R-:W-:Y:S01]  /*0ba0*/  IMAD.WIDE.U32 R116, R98, c[0x0][0x248], R2 ;  /* 0x0000920062747a25 */ /* 0x000fe200078e0002 */
[----:B------:R-:W-:-:S03]  /*0bb0*/  LOP3.LUT R3, R6, 0xc0, RZ, 0xc0, !PT ;  /* 0x000000c006037812 */ /* 0x000fc600078ec0ff */
[----:B------:R-:W-:Y:S02]  /*0bc0*/  IMAD.SHL.U32 R4, R4, 0x8, RZ ;  /* 0x0000000804047824 */ /* 0x000fe400078e00ff */
[----:B-1----:R-:W-:Y:S02]  /*0bd0*/  IMAD R8, R158, R78, RZ ;  /* 0x0000004e9e087224 */ /* 0x002fe400078e02ff */
[----:B------:R-:W-:Y:S01]  /*0be0*/  IMAD.IADD R105, R117, 0x1, R7 ;  /* 0x0000000175697824 */ /* 0x000fe200078e0207 */
[----:B------:R-:W-:Y:S01]  /*0bf0*/  LOP3.LUT R0, R4, 0xffffff00, RZ, 0xc0, !PT ;  /* 0xffffff0004007812 */ /* 0x000fe200078ec0ff */
[----:B------:R-:W-:Y:S01]  /*0c00*/  IMAD.MOV.U32 R104, RZ, RZ, R116 ;  /* 0x000000ffff687224 */ /* 0x000fe200078e0074 */
[----:B------:R-:W-:Y:S01]  /*0c10*/  IADD3 R7, R12, 0x40, RZ ;  /* 0x000000400c077810 */ /* 0x000fe20007ffe0ff */
[----:B------:R-:W-:Y:S02]  /*0c20*/  IMAD.IADD R2, R15, 0x1, -R5 ;  /* 0x000000010f027824 */ /* 0x000fe400078e0a05 */
[-C--:B------:R-:W-:Y:S01]  /*0c30*/  IMAD R6, R9, R162.reuse, R8 ;  /* 0x000000a209067224 */ /* 0x080fe200078e0208 */
[----:B------:R-:W-:Y:S01]  /*0c40*/  LOP3.LUT R9, R3, 0x18, R12, 0xf8, !PT ;  /* 0x0000001803097812 */ /* 0x000fe200078ef80c */
[----:B------:R-:W-:Y:S01]  /*0c50*/  IMAD.WIDE.U32 R4, R78, R162, R104 ;  /* 0x000000a24e047225 */ /* 0x000fe200078e0068 */
[----:B------:R-:W-:-:S02]  /*0c60*/  SHF.R.U32.HI R3, RZ, 0x3, R3 ;  /* 0x00000003ff037819 */ /* 0x000fc40000011603 */
[----:B------:R-:W-:Y:S01]  /*0c70*/  IADD3 R8, R12, 0x20, RZ ;  /* 0x000000200c087810 */ /* 0x000fe20007ffe0ff */
[----:B------:R-:W-:Y:S01]  /*0c80*/  IMAD R10, R2, 0x20, R0 ;  /* 0x00000020020a7824 */ /* 0x000fe200078e0200 */
[----:B------:R-:W-:Y:S01]  /*0c90*/  @P1 LEA R2, P0, R4, c[0x0][0x220], 0x1 ;  /* 0x0000880004021a11 */ /* 0x000fe200078008ff */
[----:B------:R-:W-:Y:S01]  /*0ca0*/  IMAD.IADD R0, R5, 0x1, R6 ;  /* 0x0000000105007824 */ /* 0x000fe200078e0206 */
[----:B------:R-:W-:Y:S02]  /*0cb0*/  LOP3.LUT R5, R9, R3, RZ, 0x3c, !PT ;  /* 0x0000000309057212 */ /* 0x000fe400078e3cff */
[----:B------:R-:W-:Y:S02]  /*0cc0*/  ISETP.GE.AND P4, PT, R8, c[0x0][0x1d4], PT ;  /* 0x0000750008007a0c */ /* 0x000fe40003f86270 */
[----:B------:R-:W-:Y:S01]  /*0cd0*/  ISETP.GE.AND P3, PT, R7, c[0x0][0x1d4], PT ;  /* 0x0000750007007a0c */ /* 0x000fe20003f66270 */
[----:B------:R-:W-:Y:S01]  /*0ce0*/  IMAD.IADD R5, R10, 0x1, R5 ;  /* 0x000000010a057824 */ /* 0x000fe200078e0205 */
[----:B------:R-:W-:-:S02]  /*0cf0*/  @P1 LEA.HI.X R3, R4, c[0x0][0x224], R0, 0x1, P0 ;  /* 0x0000890004031a11 */ /* 0x000fc400000f0c00 */
[----:B------:R-:W-:Y:S01]  /*0d00*/  ISETP.GT.AND P0, PT, R11, 0x20, PT ;  /* 0x000000200b00780c */ /* 0x000fe20003f04270 */
[----:B------:R-:W-:-:S05]  /*0d10*/  IMAD.SHL.U32 R85, R5, 0x2, RZ ;  /* 0x0000000205557824 */ /* 0x000fca00078e00ff */
[----:B------:R-:W-:Y:S01]  /*0d20*/  @!PT LDS RZ, [RZ] ;  /* 0x00000000fffff984 */ /* 0x000fe20000000800 */
[----:B------:R-:W-:Y:S01]  /*0d30*/  @!PT LDS RZ, [RZ] ;  /* 0x00000000fffff984 */ /* 0x000fe20000000800 */
[----:B------:R-:W-:Y:S01]  /*0d40*/  @!PT LDS RZ, [RZ] ;  /* 0x00000000fffff984 */ /* 0x000fe20000000800 */
[----:B------:R1:W-:Y:S04]  /*0d50*/  @P1 LDGSTS.E.BYPASS.LTC128B.128 [R85+0x3100], [R2.64], !P5 ;  /* 0x0310000002551fae */ /* 0x0003e8000e901d46 */
[----:B------:R1:W-:Y:S04]  /*0d60*/  @P1 LDGSTS.E.BYPASS.LTC128B.128 [R85+0x4100], [R2.64+0x40], !P4 ;  /* 0x0410004002551fae */ /* 0x0003e8000e101d46 */
[----:B------:R1:W-:Y:S01]  /*0d70*/  @P1 LDGSTS.E.BYPASS.LTC128B.128 [R85+0x5100], [R2.64+0x80], !P3 ;  /* 0x0510008002551fae */ /* 0x0003e2000d901d46 */
[----:B------:R-:W-:-:S05]  /*0d80*/  @P0 IADD3 R5, P1, R163, R4, RZ ;  /* 0x00000004a3050210 */ /* 0x000fca0007f3e0ff */
[----:B------:R-:W-:Y:S01]  /*0d90*/  @P0 IMAD.X R0, R157, 0x1, R0, P1 ;  /* 0x000000019d000824 */ /* 0x000fe200008e0600 */
[----:B------:R-:W-:-:S04]  /*0da0*/  @P0 LEA R4, P1, R5, c[0x0][0x220], 0x1 ;  /* 0x0000880005040a11 */ /* 0x000fc800078208ff */
[----:B------:R-:W-:Y:S02]  /*0db0*/  @P0 LEA.HI.X R5, R5, c[0x0][0x224], R0, 0x1, P1 ;  /* 0x0000890005050a11 */ /* 0x000fe400008f0c00 */
[----:B------:R-:W-:Y:S02]  /*0dc0*/  ISETP.NE.U32.AND P1, PT, RZ, c[0x0][0x340], PT ;  /* 0x0000d000ff007a0c */ /* 0x000fe40003f25070 */
[----:B------:R-:W-:Y:S01]  /*0dd0*/  LEA.HI R34, R165, R165, RZ, 0x1 ;  /* 0x000000a5a5227211 */ /* 0x000fe200078f08ff */
[----:B------:R-:W-:Y:S01]  /*0de0*/  IMAD.MOV.U32 R164, RZ, RZ, c[0x0][0x27c] ;  /* 0x00009f00ffa47624 */ /* 0x000fe200078e00ff */
[----:B------:R-:W-:Y:S01]  /*0df0*/  ISETP.NE.AND.EX P1, PT, RZ, c[0x0][0x344], PT, P1 ;  /* 0x0000d100ff007a0c */ /* 0x000fe20003f25310 */
[----:B------:R2:W-:Y:S01]  /*0e00*/  @P0 LDGSTS.E.BYPASS.LTC128B.128 [R85+0x3900], [R4.64], !P5 ;  /* 0x0390000004550fae */ /* 0x0005e2000e901d46 */
[----:B------:R-:W-:-:S11]  /*0e10*/  SHF.R.S32.HI R92, RZ, 0x1, R34 ;  /* 0x00000001ff5c7819 */ /* 0x000fd60000011422 */
[----:B-1----:R-:W-:Y:S01]  /*0e20*/  @P1 IMAD.WIDE R2, R25, R19, c[0x0][0x340] ;  /* 0x0000d00019021625 */ /* 0x002fe200078e0213 */
[----:B------:R-:W-:Y:S01]  /*0e30*/  LEA.HI R10, R18, R165, RZ, 0x4 ;  /* 0x000000a5120a7211 */ /* 0x000fe200078f20ff */
[----:B------:R2:W-:Y:S04]  /*0e40*/  @P0 LDGSTS.E.BYPASS.LTC128B.128 [R85+0x4900], [R4.64+0x40], !P4 ;  /* 0x0490004004550fae */ /* 0x0005e8000e101d46 */
[----:B------:R-:W-:Y:S01]  /*0e50*/  IMAD.SHL.U32 R10, R10, 0x10, RZ ;  /* 0x000000100a0a7824 */ /* 0x000fe200078e00ff */
[----:B------:R2:W-:Y:S01]  /*0e60*/  @P0 LDGSTS.E.BYPASS.LTC128B.128 [R85+0x5900], [R4.64+0x80], !P3 ;  /* 0x0590008004550fae */ /* 0x0005e2000d901d46 */
[----:B------:R-:W-:-:S03]  /*0e70*/  ISETP.GE.AND P0, PT, R164, 0x1, PT ;  /* 0x00000001a400780c */ /* 0x000fc60003f06270 */
[----:B------:R-:W-:Y:S01]  /*0e80*/  LOP3.LUT R10, R10, 0xffffff00, RZ, 0xc0, !PT ;  /* 0xffffff000a0a7812 */ /* 0x000fe200078ec0ff */
[----:B------:R-:W-:Y:S01]  /*0e90*/  IMAD R18, R169, c[0x0][0x260], RZ ;  /* 0x00009800a9127a24 */ /* 0x000fe200078e02ff */
[----:B------:R-:W0:Y:S04]  /*0ea0*/  LDGDEPBAR ;  /* 0x00000000000079af */ /* 0x000e280000000000 */
[----:B------:R1:W3:Y:S01]  /*0eb0*/  @P1 LDG.E R8, [R2.64] ;  /* 0x0000000602081981 */ /* 0x0002e2000c1e1900 */
[----:B------:R-:W-:Y:S01]  /*0ec0*/  IMAD.IADD R19, R148, 0x1, R14 ;  /* 0x0000000194137824 */ /* 0x000fe200078e020e */
[----:B------:R-:W-:Y:S01]  /*0ed0*/  LOP3.LUT R34, R34, 0xfffffffe, RZ, 0xc0, !PT ;  /* 0xfffffffe22227812 */ /* 0x000fe200078ec0ff */
[----:B------:R-:W-:Y:S01]  /*0ee0*/  IMAD R18, R23, c[0x0][0x264], R18 ;  /* 0x0000990017127a24 */ /* 0x000fe200078e0212 */
[----:B------:R-:W-:Y:S01]  /*0ef0*/  SHF.R.S32.HI R0, RZ, 0x1f, R17 ;  /* 0x0000001fff007819 */ /* 0x000fe20000011411 */
[----:B------:R-:W-:Y:S01]  /*0f00*/  IMAD R17, R169, c[0x0][0x210], RZ ;  /* 0x00008400a9117a24 */ /* 0x000fe200078e02ff */
[----:B------:R-:W-:Y:S01]  /*0f10*/  SHF.R.S32.HI R38, RZ, 0x1f, R19 ;  /* 0x0000001fff267819 */ /* 0x000fe20000011413 */
[----:B------:R-:W-:Y:S01]  /*0f20*/  IMAD.IADD R34, R165, 0x1, -R34 ;  /* 0x00000001a5227824 */ /* 0x000fe200078e0a22 */
[----:B------:R-:W-:Y:S01]  /*0f30*/  LEA.HI R6, R92, R92, RZ, 0x1 ;  /* 0x0000005c5c067211 */ /* 0x000fe200078f08ff */
[----:B------:R-:W-:Y:S01]  /*0f40*/  IMAD R17, R23, c[0x0][0x214], R17 ;  /* 0x0000850017117a24 */ /* 0x000fe200078e0211 */
[----:B------:R-:W-:Y:S01]  /*0f50*/  LEA.HI R7, R0, R15, RZ, 0x2 ;  /* 0x0000000f00077211 */ /* 0x000fe200078f10ff */
[----:B------:R-:W-:Y:S01]  /*0f60*/  IMAD R9, R38, c[0x0][0x1e0], RZ ;  /* 0x0000780026097a24 */ /* 0x000fe200078e02ff */
[----:B------:R-:W-:Y:S01]  /*0f70*/  LOP3.LUT R6, R6, 0x7fffffe, RZ, 0xc0, !PT ;  /* 0x07fffffe06067812 */ /* 0x000fe200078ec0ff */
[----:B------:R-:W-:Y:S01]  /*0f80*/  IMAD.SHL.U32 R26, R34, 0x8, RZ ;  /* 0x00000008221a7824 */ /* 0x000fe200078e00ff */
[----:B------:R-:W-:Y:S01]  /*0f90*/  SHF.R.S32.HI R46, RZ, 0x1f, R92 ;  /* 0x0000001fff2e7819 */ /* 0x000fe2000001145c */
[----:B------:R-:W-:Y:S01]  /*0fa0*/  IMAD R0, R19, c[0x0][0x1e4], R9 ;  /* 0x0000790013007a24 */ /* 0x000fe200078e0209 */
[----:B------:R-:W-:Y:S01]  /*0fb0*/  LOP3.LUT R9, R7, 0xfffffffc, RZ, 0xc0, !PT ;  /* 0xfffffffc07097812 */ /* 0x000fe200078ec0ff */
[----:B------:R-:W-:Y:S01]  /*0fc0*/  IMAD.IADD R6, R92, 0x1, -R6 ;  /* 0x000000015c067824 */ /* 0x000fe200078e0a06 */
[----:B------:R-:W-:Y:S01]  /*0fd0*/  ISETP.GE.AND P0, PT, R26, c[0x0][0x27c], PT ;  /* 0x00009f001a007a0c */ /* 0x000fe20003f06270 */
[----:B------:R-:W-:Y:S01]  /*0fe0*/  IMAD.SHL.U32 R34, R34, 0x4, RZ ;  /* 0x0000000422227824 */ /* 0x000fe200078e00ff */
[----:B------:R-:W-:Y:S01]  /*0ff0*/  SHF.R.S32.HI R27, RZ, 0x1f, R26 ;  /* 0x0000001fff1b7819 */ /* 0x000fe2000001141a */
[----:B------:R-:W-:Y:S01]  /*1000*/  IMAD.IADD R21, R15, 0x1, -R9 ;  /* 0x000000010f157824 */ /* 0x000fe200078e0a09 */
[----:B------:R-:W-:Y:S01]  /*1010*/  ULDC.U8 UR4, c[0x0][0x298] ;  /* 0x0000a60000047ab9 */ /* 0x000fe20000000000 */
[----:B------:R-:W-:Y:S01]  /*1020*/  IMAD R15, R6, 0x20, R10 ;  /* 0x00000020060f7824 */ /* 0x000fe200078e020a */
[C---:B------:R-:W-:Y:S01]  /*1030*/  IADD3 R37, R34.reuse, 0x10, RZ ;  /* 0x0000001022257810 */ /* 0x040fe20007ffe0ff */
[----:B-1----:R-:W-:Y:S01]  /*1040*/  IMAD.WIDE.U32 R2, R19, c[0x0][0x1e0], RZ ;  /* 0x0000780013027a25 */ /* 0x002fe200078e00ff */
[----:B------:R-:W-:-:S02]  /*1050*/  IADD3 R36, R34, 0x20, RZ ;  /* 0x0000002022247810 */ /* 0x000fc40007ffe0ff */
[----:B------:R-:W-:Y:S01]  /*1060*/  SHF.R.S32.HI R35, RZ, 0x1f, R34 ;  /* 0x0000001fff237819 */ /* 0x000fe20000011422 */
[----:B------:R-:W-:Y:S01]  /*1070*/  IMAD.IADD R7, R3, 0x1, R0 ;  /* 0x0000000103077824 */ /* 0x000fe200078e0200 */
[----:B------:R-:W-:Y:S01]  /*1080*/  SEL R0, RZ, c[0x0][0x27c], !P0 ;  /* 0x00009f00ff007a07 */ /* 0x000fe20004000000 */
[----:B------:R-:W-:Y:S01]  /*1090*/  IMAD.SHL.U32 R10, R164, 0x2, RZ ;  /* 0x00000002a40a7824 */ /* 0x000fe200078e00ff */
[C---:B------:R-:W-:Y:S01]  /*10a0*/  IADD3 R95, R26.reuse, 0x30, RZ ;  /* 0x000000301a5f7810 */ /* 0x040fe20007ffe0ff */
[----:B------:R-:W-:Y:S01]  /*10b0*/  IMAD.MOV.U32 R6, RZ, RZ, R2 ;  /* 0x000000ffff067224 */ /* 0x000fe200078e0002 */
[C---:B------:R-:W-:Y:S01]  /*10c0*/  IADD3 R94, R26.reuse, 0x40, RZ ;  /* 0x000000401a5e7810 */ /* 0x040fe20007ffe0ff */
[----:B------:R-:W-:Y:S01]  /*10d0*/  IMAD.IADD R0, R26, 0x1, R0 ;  /* 0x000000011a007824 */ /* 0x000fe200078e0200 */
[----:B------:R-:W-:Y:S01]  /*10e0*/  IADD3 R20, -R10, c[0x0][0x1d4], RZ ;  /* 0x000075000a147a10 */ /* 0x000fe20007ffe1ff */
[----:B--2---:R-:W-:Y:S01]  /*10f0*/  IMAD.WIDE.U32 R4, R23, c[0x0][0x1e8], R6 ;  /* 0x00007a0017047a25 */ /* 0x004fe200078e0006 */
[----:B------:R-:W-:-:S02]  /*1100*/  IADD3 R93, R26, 0x50, RZ ;  /* 0x000000501a5d7810 */ /* 0x000fc40007ffe0ff */
[----:B------:R-:W-:Y:S01]  /*1110*/  SHF.R.S32.HI R6, RZ, 0x1f, R0 ;  /* 0x0000001fff067819 */ /* 0x000fe20000011400 */
[----:B------:R-:W-:Y:S02]  /*1120*/  IMAD R9, R169, c[0x0][0x1e8], RZ ;  /* 0x00007a00a9097a24 */ /* 0x000fe400078e02ff */
[----:B------:R-:W-:Y:S01]  /*1130*/  IMAD R14, R46, c[0x0][0x280], RZ ;  /* 0x0000a0002e0e7a24 */ /* 0x000fe200078e02ff */
[-C--:B------:R-:W-:Y:S01]  /*1140*/  LEA.HI R41, R6, R0.reuse, RZ, 0x3 ;  /* 0x0000000006297211 */ /* 0x080fe200078f18ff */
[----:B------:R-:W-:Y:S01]  /*1150*/  IMAD.IADD R29, R34, 0x1, R37 ;  /* 0x00000001221d7824 */ /* 0x000fe200078e0225 */
[----:B------:R-:W-:Y:S01]  /*1160*/  LEA.HI R40, R6, R0, RZ, 0x5 ;  /* 0x0000000006287211 */ /* 0x000fe200078f28ff */
[----:B------:R-:W-:Y:S01]  /*1170*/  IMAD.IADD R28, R34, 0x1, R36 ;  /* 0x00000001221c7824 */ /* 0x000fe200078e0224 */
[----:B------:R-:W-:Y:S01]  /*1180*/  LOP3.LUT R119, R41, 0xfffffff8, RZ, 0xc0, !PT ;  /* 0xfffffff829777812 */ /* 0x000fe200078ec0ff */
[----:B------:R-:W-:Y:S02]  /*1190*/  IMAD R9, R23, c[0x0][0x1ec], R9 ;  /* 0x00007b0017097a24 */ /* 0x000fe400078e0209 */
[----:B------:R-:W-:Y:S01]  /*11a0*/  IMAD R14, R92, c[0x0][0x284], R14 ;  /* 0x0000a1005c0e7a24 */ /* 0x000fe200078e020e */
[----:B------:R-:W-:Y:S01]  /*11b0*/  SHF.R.S32.HI R133, RZ, 0x1f, R119 ;  /* 0x0000001fff857819 */ /* 0x000fe20000011477 */
[----:B------:R-:W-:-:S02]  /*11c0*/  IMAD R0, R46, c[0x0][0x290], RZ ;  /* 0x0000a4002e007a24 */ /* 0x000fc400078e02ff */
[----:B------:R-:W-:Y:S02]  /*11d0*/  IMAD.IADD R5, R5, 0x1, R9 ;  /* 0x0000000105057824 */ /* 0x000fe400078e0209 */
[----:B------:R-:W-:Y:S02]  /*11e0*/  IMAD R0, R92, c[0x0][0x294], R0 ;  /* 0x0000a5005c007a24 */ /* 0x000fe400078e0200 */
[----:B------:R-:W-:-:S04]  /*11f0*/  IMAD.WIDE.U32 R12, R23, c[0x0][0x260], R12 ;  /* 0x00009800170c7a25 */ /* 0x000fc800078e000c */
[----:B------:R-:W-:-:S04]  /*1200*/  IMAD.WIDE.U32 R150, R92, c[0x0][0x1e0], RZ ;  /* 0x000078005c967a25 */ /* 0x000fc800078e00ff */
[----:B------:R-:W-:Y:S02]  /*1210*/  IMAD.MOV.U32 R160, RZ, RZ, c[0x0][0x1e0] ;  /* 0x00007800ffa07624 */ /* 0x000fe400078e00ff */
[----:B------:R-:W-:Y:S02]  /*1220*/  IMAD.MOV.U32 R161, RZ, RZ, c[0x0][0x280] ;  /* 0x0000a000ffa17624 */ /* 0x000fe400078e00ff */
[----:B------:R-:W-:Y:S01]  /*1230*/  IMAD.MOV.U32 R159, RZ, RZ, c[0x0][0x290] ;  /* 0x0000a400ff9f7624 */ /* 0x000fe200078e00ff */
[CC--:B------:R-:W-:Y:S01]  /*1240*/  SHF.L.U64.HI R152, R160.reuse, R154.reuse, c[0x0][0x1e4] ;  /* 0x00007900a0987619 */ /* 0x0c0fe2000001029a */
[----:B------:R-:W-:Y:S01]  /*1250*/  IMAD.SHL.U32 R160, R160, 0x40, RZ ;  /* 0x00000040a0a07824 */ /* 0x000fe200078e00ff */
[CC--:B------:R-:W-:Y:S01]  /*1260*/  SHF.L.U64.HI R153, R161.reuse, R154.reuse, c[0x0][0x284] ;  /* 0x0000a100a1997619 */ /* 0x0c0fe2000001029a */
[----:B------:R-:W-:Y:S01]  /*1270*/  IMAD.SHL.U32 R161, R161, 0x40, RZ ;  /* 0x00000040a1a17824 */ /* 0x000fe200078e00ff */
[C---:B------:R-:W-:Y:S01]  /*1280*/  SHF.L.U64.HI R154, R159.reuse, R154, c[0x0][0x294] ;  /* 0x0000a5009f9a7619 */ /* 0x040fe2000001029a */
[----:B------:R-:W-:Y:S01]  /*1290*/  IMAD.SHL.U32 R159, R159, 0x40, RZ ;  /* 0x000000409f9f7824 */ /* 0x000fe200078e00ff */
[----:B------:R-:W-:Y:S01]  /*12a0*/  BAR.SYNC.DEFER_BLOCKING 0x0 ;  /* 0x0000000000007b1d */ /* 0x000fe20000010000 */
[--C-:B---3--:R-:W-:Y:S01]  /*12b0*/  @P1 SHF.R.S32.HI R3, RZ, 0x1f, R8.reuse ;  /* 0x0000001fff031819 */ /* 0x108fe20000011408 */
[----:B------:R-:W-:Y:S01]  /*12c0*/  @P1 IMAD.MOV.U32 R2, RZ, RZ, R8 ;  /* 0x000000ffff021224 */ /* 0x000fe200078e0008 */
[----:B------:R-:W-:Y:S01]  /*12d0*/  SEL R8, R10, R20, !P0 ;  /* 0x000000140a087207 */ /* 0x000fe20004000000 */
[----:B------:R-:W-:Y:S01]  /*12e0*/  @!P1 IMAD.MOV.U32 R2, RZ, RZ, R25 ;  /* 0x000000ffff029224 */ /* 0x000fe200078e0019 */
[----:B------:R-:W-:Y:S01]  /*12f0*/  ISETP.GE.AND P0, PT, R28, c[0x0][0x27c], PT ;  /* 0x00009f001c007a0c */ /* 0x000fe20003f06270 */
[----:B------:R-:W-:Y:S01]  /*1300*/  @!P1 IMAD.MOV.U32 R3, RZ, RZ, R16 ;  /* 0x000000ffff039224 */ /* 0x000fe200078e0010 */
[----:B------:R-:W-:-:S02]  /*1310*/  SHF.R.S32.HI R7, RZ, 0x1f, R8 ;  /* 0x0000001fff077819 */ /* 0x000fc40000011408 */
[----:B------:R-:W-:Y:S02]  /*1320*/  SEL R44, R2, RZ, !P6 ;  /* 0x000000ff022c7207 */ /* 0x000fe40007000000 */
[----:B------:R-:W-:Y:S01]  /*1330*/  SEL R43, R3, RZ, !P6 ;  /* 0x000000ff032b7207 */ /* 0x000fe20007000000 */
[----:B------:R-:W-:Y:S01]  /*1340*/  IMAD.WIDE.U32 R2, R92, c[0x0][0x280], R34 ;  /* 0x0000a0005c027a25 */ /* 0x000fe200078e0022 */
[----:B------:R-:W-:Y:S02]  /*1350*/  ISETP.GE.AND P1, PT, R29, c[0x0][0x27c], PT ;  /* 0x00009f001d007a0c */ /* 0x000fe40003f26270 */
[----:B------:R-:W-:Y:S01]  /*1360*/  LEA.HI R45, R7, R8, RZ, 0x4 ;  /* 0x00000008072d7211 */ /* 0x000fe200078f20ff */
[----:B------:R-:W-:Y:S01]  /*1370*/  IMAD.IADD R33, R3, 0x1, R14 ;  /* 0x0000000103217824 */ /* 0x000fe200078e020e */
[CC--:B------:R-:W-:Y:S01]  /*1380*/  SEL R16, R10.reuse, R20.reuse, !P1 ;  /* 0x000000140a107207 */ /* 0x0c0fe20004800000 */
[----:B------:R-:W-:Y:S01]  /*1390*/  IMAD.MOV.U32 R32, RZ, RZ, R2 ;  /* 0x000000ffff207224 */ /* 0x000fe200078e0002 */
[----:B------:R-:W-:Y:S01]  /*13a0*/  SEL R20, R10, R20, !P0 ;  /* 0x000000140a147207 */ /* 0x000fe20004000000 */
[----:B------:R-:W-:Y:S01]  /*13b0*/  IMAD.WIDE.U32 R6, R92, c[0x0][0x280], R26 ;  /* 0x0000a0005c067a25 */ /* 0x000fe200078e001a */
[----:B------:R-:W-:-:S02]  /*13c0*/  SEL R39, RZ, c[0x0][0x27c], !P1 ;  /* 0x00009f00ff277a07 */ /* 0x000fc40004800000 */
[----:B------:R-:W-:Y:S01]  /*13d0*/  IADD3 R144, P1, R19, R92, RZ ;  /* 0x0000005c13907210 */ /* 0x000fe20007f3e0ff */
[----:B------:R-:W-:Y:S01]  /*13e0*/  IMAD.WIDE.U32 R8, R92, c[0x0][0x290], R34 ;  /* 0x0000a4005c087a25 */ /* 0x000fe200078e0022 */
[----:B------:R-:W-:-:S03]  /*13f0*/  ISETP.NE.AND P6, PT, RZ, UR4, PT ;  /* 0x00000004ff007c0c */ /* 0x000fc6000bfc5270 */
[----:B------:R-:W-:-:S04]  /*1400*/  IMAD.WIDE.U32 R2, R92, c[0x0][0x290], R26 ;  /* 0x0000a4005c027a25 */ /* 0x000fc800078e001a */
[----:B------:R-:W-:-:S04]  /*1410*/  IMAD.WIDE.U32 R10, R23, c[0x0][0x210], R26 ;  /* 0x00008400170a7a25 */ /* 0x000fc800078e001a */
[----:B------:R-:W-:Y:S02]  /*1420*/  IMAD.IADD R25, R14, 0x1, R7 ;  /* 0x000000010e197824 */ /* 0x000fe400078e0207 */
[----:B------:R-:W-:Y:S02]  /*1430*/  IMAD.IADD R31, R9, 0x1, R0 ;  /* 0x00000001091f7824 */ /* 0x000fe400078e0200 */
[----:B------:R-:W-:Y:S02]  /*1440*/  IMAD.IADD R23, R0, 0x1, R3 ;  /* 0x0000000100177824 */ /* 0x000fe400078e0203 */
[----:B------:R-:W-:Y:S02]  /*1450*/  IMAD R7, R43, c[0x0][0x1f0], RZ ;  /* 0x00007c002b077a24 */ /* 0x000fe400078e02ff */
[----:B------:R-:W-:Y:S02]  /*1460*/  IMAD R0, R46, c[0x0][0x1e0], RZ ;  /* 0x000078002e007a24 */ /* 0x000fe400078e02ff */
[----:B------:R-:W-:Y:S01]  /*1470*/  IMAD.MOV.U32 R24, RZ, RZ, R6 ;  /* 0x000000ffff187224 */ /* 0x000fe200078e0006 */
[----:B------:R-:W-:Y:S01]  /*1480*/  SHF.R.S32.HI R6, RZ, 0x1f, R16 ;  /* 0x0000001fff067819 */ /* 0x000fe20000011410 */
[----:B------:R-:W-:Y:S01]  /*1490*/  IMAD.WIDE.U32 R88, R44, c[0x0][0x1f0], R4 ;  /* 0x00007c002c587a25 */ /* 0x000fe200078e0004 */
[----:B------:R-:W-:-:S02]  /*14a0*/  SHF.R.S32.HI R5, RZ, 0x1f, R20 ;  /* 0x0000001fff057819 */ /* 0x000fc40000011414 */
[----:B------:R-:W-:Y:S01]  /*14b0*/  LEA.HI R16, R6, R16, RZ, 0x4 ;  /* 0x0000001006107211 */ /* 0x000fe200078f20ff */
[----:B------:R-:W-:Y:S01]  /*14c0*/  IMAD.MOV.U32 R30, RZ, RZ, R8 ;  /* 0x000000ffff1e7224 */ /* 0x000fe200078e0008 */
[----:B------:R-:W-:Y:S01]  /*14d0*/  SEL R6, RZ, c[0x0][0x27c], !P0 ;  /* 0x00009f00ff067a07 */ /* 0x000fe20004000000 */
[----:B------:R-:W-:Y:S01]  /*14e0*/  IMAD R4, R44, c[0x0][0x1f4], R7 ;  /* 0x00007d002c047a24 */ /* 0x000fe200078e0207 */
[----:B------:R-:W-:Y:S01]  /*14f0*/  LEA.HI R20, R5, R20, RZ, 0x4 ;  /* 0x0000001405147211 */ /* 0x000fe200078f20ff */
[----:B------:R-:W-:Y:S02]  /*1500*/  IMAD R8, R92, c[0x0][0x1e4], R0 ;  /* 0x000079005c087a24 */ /* 0x000fe400078e0200 */
[----:B------:R-:W-:Y:S02]  /*1510*/  IMAD R0, R42, c[0x0][0x268], RZ ;  /* 0x00009a002a007a24 */ /* 0x000fe400078e02ff */
[----:B------:R-:W-:Y:S02]  /*1520*/  IMAD.MOV.U32 R22, RZ, RZ, R2 ;  /* 0x000000ffff167224 */ /* 0x000fe400078e0002 */
[----:B------:R-:W-:-:S02]  /*1530*/  IMAD.IADD R90, R89, 0x1, R4 ;  /* 0x00000001595a7824 */ /* 0x000fc400078e0204 */
[----:B------:R-:W-:Y:S02]  /*1540*/  IMAD.IADD R3, R13, 0x1, R18 ;  /* 0x000000010d037824 */ /* 0x000fe400078e0212 */
[----:B------:R-:W-:Y:S02]  /*1550*/  IMAD.MOV.U32 R2, RZ, RZ, R12 ;  /* 0x000000ffff027224 */ /* 0x000fe400078e000c */
[----:B------:R-:W-:Y:S01]  /*1560*/  IMAD.IADD R4, R39, 0x1, R29 ;  /* 0x0000000127047824 */ /* 0x000fe200078e021d */
[----:B------:R-:W-:Y:S01]  /*1570*/  IADD3 R39, R34, 0x8, RZ ;  /* 0x0000000822277810 */ /* 0x000fe20007ffe0ff */
[C---:B------:R-:W-:Y:S02]  /*1580*/  IMAD R101, R98.reuse, c[0x0][0x26c], R0 ;  /* 0x00009b0062657a24 */ /* 0x040fe400078e0200 */
[----:B------:R-:W-:Y:S01]  /*1590*/  IMAD.SHL.U32 R0, R21, 0x40, RZ ;  /* 0x0000004015007824 */ /* 0x000fe200078e00ff */
[----:B------:R-:W-:Y:S01]  /*15a0*/  SHF.R.S32.HI R5, RZ, 0x1f, R4 ;  /* 0x0000001fff057819 */ /* 0x000fe20000011404 */
[----:B------:R-:W-:-:S03]  /*15b0*/  IMAD.WIDE.U32 R98, R98, c[0x0][0x268], R2 ;  /* 0x00009a0062627a25 */ /* 0x000fc600078e0002 */
[----:B------:R-:W-:Y:S01]  /*15c0*/  LOP3.LUT R0, R0, 0xc0, RZ, 0xc0, !PT ;  /* 0x000000c000007812 */ /* 0x000fe200078ec0ff */
[----:B------:R-:W-:Y:S01]  /*15d0*/  IMAD.IADD R3, R6, 0x1, R28 ;  /* 0x0000000106037824 */ /* 0x000fe200078e021c */
[-C--:B------:R-:W-:Y:S01]  /*15e0*/  LEA.HI R12, R5, R4.reuse, RZ, 0x3 ;  /* 0x00000004050c7211 */ /* 0x080fe200078f18ff */
[----:B------:R-:W-:Y:S01]  /*15f0*/  IMAD.IADD R137, R151, 0x1, R8 ;  /* 0x0000000197897824 */ /* 0x000fe200078e0208 */
[----:B------:R-:W-:Y:S01]  /*1600*/  LEA.HI R7, R5, R4, RZ, 0x5 ;  /* 0x0000000405077211 */ /* 0x000fe200078f28ff */
[----:B------:R-:W-:Y:S01]  /*1610*/  IMAD.SHL.U32 R5, R40, 0x40, RZ ;  /* 0x0000004028057824 */ /* 0x000fe200078e00ff */
[----:B------:R-:W-:Y:S01]  /*1620*/  SHF.R.S32.HI R4, RZ, 0x1f, R3 ;  /* 0x0000001fff047819 */ /* 0x000fe20000011403 */
[----:B------:R-:W-:Y:S01]  /*1630*/  IMAD.X R143, R38, 0x1, R46, P1 ;  /* 0x00000001268f7824 */ /* 0x000fe200008e062e */
[----:B------:R-:W-:Y:S01]  /*1640*/  SHF.R.U32.HI R2, RZ, 0x3, R0 ;  /* 0x00000003ff027819 */ /* 0x000fe20000011600 */
[----:B------:R-:W-:Y:S01]  /*1650*/  IMAD.IADD R11, R11, 0x1, R17 ;  /* 0x000000010b0b7824 */ /* 0x000fe200078e0211 */
[----:B------:R-:W-:Y:S01]  /*1660*/  LOP3.LUT R6, R0, 0x18, R41, 0xf8, !PT ;  /* 0x0000001800067812 */ /* 0x000fe200078ef829 */
[----:B-----5:R-:W-:Y:S01]  /*1670*/  IMAD.WIDE.U32 R112, R147, c[0x0][0x280], R32 ;  /* 0x0000a00093707a25 */ /* 0x020fe200078e0020 */
[----:B------:R-:W-:-:S02]  /*1680*/  LEA.HI R9, R4, R3, RZ, 0x3 ;  /* 0x0000000304097211 */ /* 0x000fc400078f18ff */
[----:B------:R-:W-:Y:S01]  /*1690*/  LEA.HI R8, R4, R3, RZ, 0x5 ;  /* 0x0000000304087211 */ /* 0x000fe200078f28ff */
[----:B------:R-:W-:Y:S01]  /*16a0*/  IMAD.SHL.U32 R4, R7, 0x40, RZ ;  /* 0x0000004007047824 */ /* 0x000fe200078e00ff */
[----:B------:R-:W-:Y:S01]  /*16b0*/  LOP3.LUT R13, R5, 0x7ffff800, RZ, 0xc0, !PT ;  /* 0x7ffff800050d7812 */ /* 0x000fe200078ec0ff */
[----:B------:R-:W-:Y:S01]  /*16c0*/  IMAD.WIDE.U32 R114, R44, c[0x0][0x218], R10 ;  /* 0x000086002c727a25 */ /* 0x000fe200078e000a */
[----:B------:R-:W-:Y:S02]  /*16d0*/  LOP3.LUT R6, R6, R2, RZ, 0x3c, !PT ;  /* 0x0000000206067212 */ /* 0x000fe400078e3cff */
[----:B------:R-:W-:Y:S01]  /*16e0*/  LOP3.LUT R5, R0, 0x18, R12, 0xf8, !PT ;  /* 0x0000001800057812 */ /* 0x000fe200078ef80c */
[C---:B------:R-:W-:Y:S01]  /*16f0*/  IMAD.WIDE.U32 R110, R147.reuse, c[0x0][0x280], R24 ;  /* 0x0000a000936e7a25 */ /* 0x040fe200078e0018 */
[----:B------:R-:W-:Y:S02]  /*1700*/  SHF.R.S32.HI R3, RZ, 0x4, R45 ;  /* 0x00000004ff037819 */ /* 0x000fe4000001142d */
[----:B------:R-:W-:Y:S01]  /*1710*/  IADD3 R130, R6, R13, R15 ;  /* 0x0000000d06827210 */ /* 0x000fe20007ffe00f */
[----:B------:R-:W-:Y:S01]  /*1720*/  IMAD.WIDE.U32 R108, R147, c[0x0][0x290], R30 ;  /* 0x0000a400936c7a25 */ /* 0x000fe200078e001e */
[----:B------:R-:W-:-:S02]  /*1730*/  LOP3.LUT R7, R4, 0x7ffff800, RZ, 0xc0, !PT ;  /* 0x7ffff80004077812 */ /* 0x000fc400078ec0ff */
[-C--:B------:R-:W-:Y:S01]  /*1740*/  LOP3.LUT R6, R5, R2.reuse, RZ, 0x3c, !PT ;  /* 0x0000000205067212 */ /* 0x080fe200078e3cff */
[----:B------:R-:W-:Y:S01]  /*1750*/  IMAD.SHL.U32 R4, R8, 0x40, RZ ;  /* 0x0000004008047824 */ /* 0x000fe200078e00ff */
[----:B------:R-:W-:Y:S01]  /*1760*/  LEA.HI.SX32 R3, R41, R3, 0x1d ;  /* 0x0000000329037211 */ /* 0x000fe200078feaff */
[----:B------:R-:W-:Y:S01]  /*1770*/  IMAD.WIDE.U32 R106, R147, c[0x0][0x290], R22 ;  /* 0x0000a400936a7a25 */ /* 0x000fe200078e0016 */
[----:B------:R-:W-:Y:S02]  /*1780*/  LOP3.LUT R5, R0, 0x18, R9, 0xf8, !PT ;  /* 0x0000001800057812 */ /* 0x000fe400078ef809 */
[----:B------:R-:W-:Y:S01]  /*1790*/  IADD3 R129, R6, R7, R15 ;  /* 0x0000000706817210 */ /* 0x000fe20007ffe00f */
[----:B------:R-:W-:Y:S01]  /*17a0*/  IMAD.SHL.U32 R100, R3, 0x8, RZ ;  /* 0x0000000803647824 */ /* 0x000fe200078e00ff */
[----:B------:R-:W-:Y:S01]  /*17b0*/  SHF.R.S32.HI R7, RZ, 0x1f, R3 ;  /* 0x0000001fff077819 */ /* 0x000fe20000011403 */
[----:B------:R-:W-:Y:S01]  /*17c0*/  IMAD.IADD R101, R99, 0x1, R101 ;  /* 0x0000000163657824 */ /* 0x000fe200078e0265 */
[----:B------:R-:W-:Y:S01]  /*17d0*/  LOP3.LUT R6, R4, 0x7ffff800, RZ, 0xc0, !PT ;  /* 0x7ffff80004067812 */ /* 0x000fe200078ec0ff */
[----:B------:R-:W-:Y:S01]  /*17e0*/  IMAD.SHL.U32 R130, R130, 0x2, RZ ;  /* 0x0000000282827824 */ /* 0x000fe200078e00ff */
[----:B------:R-:W-:Y:S01]  /*17f0*/  LOP3.LUT R4, R5, R2, RZ, 0x3c, !PT ;  /* 0x0000000205047212 */ /* 0x000fe200078e3cff */
[----:B------:R-:W-:Y:S01]  /*1800*/  IMAD.SHL.U32 R129, R129, 0x2, RZ ;  /* 0x0000000281817824 */ /* 0x000fe200078e00ff */
[----:B------:R-:W-:-:S02]  /*1810*/  SHF.R.S32.HI R5, RZ, 0x4, R16 ;  /* 0x00000004ff057819 */ /* 0x000fc40000011410 */
[----:B------:R-:W-:Y:S02]  /*1820*/  LEA.HI R7, R7, R3, RZ, 0x2 ;  /* 0x0000000307077211 */ /* 0x000fe400078f10ff */
[----:B------:R-:W-:Y:S02]  /*1830*/  SHF.R.S32.HI R3, RZ, 0x4, R20 ;  /* 0x00000004ff037819 */ /* 0x000fe40000011414 */
[----:B------:R-:W-:Y:S01]  /*1840*/  IADD3 R128, R4, R6, R15 ;  /* 0x0000000604807210 */ /* 0x000fe20007ffe00f */
[----:B------:R-:W-:Y:S01]  /*1850*/  IMAD.SHL.U32 R6, R7, 0x200, RZ ;  /* 0x0000020007067824 */ /* 0x000fe200078e00ff */
[----:B------:R-:W-:Y:S02]  /*1860*/  LEA.HI.SX32 R4, R12, R5, 0x1d ;  /* 0x000000050c047211 */ /* 0x000fe400078feaff */
[----:B------:R-:W-:Y:S01]  /*1870*/  LOP3.LUT R5, R0, 0x18, R100, 0xf8, !PT ;  /* 0x0000001800057812 */ /* 0x000fe200078ef864 */
[----:B------:R-:W-:Y:S01]  /*1880*/  IMAD.SHL.U32 R128, R128, 0x2, RZ ;  /* 0x0000000280807824 */ /* 0x000fe200078e00ff */
[----:B------:R-:W-:Y:S01]  /*1890*/  LEA.HI.SX32 R3, R9, R3, 0x1d ;  /* 0x0000000309037211 */ /* 0x000fe200078feaff */
[----:B------:R-:W-:Y:S01]  /*18a0*/  IMAD.SHL.U32 R97, R4, 0x8, RZ ;  /* 0x0000000804617824 */ /* 0x000fe200078e00ff */
[----:B------:R-:W-:-:S02]  /*18b0*/  LOP3.LUT R8, R5, R2, RZ, 0x3c, !PT ;  /* 0x0000000205087212 */ /* 0x000fc400078e3cff */
[----:B------:R-:W-:Y:S01]  /*18c0*/  SHF.R.S32.HI R7, RZ, 0x1f, R4 ;  /* 0x0000001fff077819 */ /* 0x000fe20000011404 */
[----:B------:R-:W-:Y:S01]  /*18d0*/  IMAD.SHL.U32 R102, R3, 0x8, RZ ;  /* 0x0000000803667824 */ /* 0x000fe200078e00ff */
[----:B------:R-:W-:Y:S02]  /*18e0*/  SHF.R.S32.HI R5, RZ, 0x1f, R3 ;  /* 0x0000001fff057819 */ /* 0x000fe40000011403 */
[----:B------:R-:W-:Y:S02]  /*18f0*/  LOP3.LUT R6, R6, 0x7ffff800, RZ, 0xc0, !PT ;  /* 0x7ffff80006067812 */ /* 0x000fe400078ec0ff */
[----:B------:R-:W-:Y:S02]  /*1900*/  LEA.HI R7, R7, R4, RZ, 0x2 ;  /* 0x0000000407077211 */ /* 0x000fe400078f10ff */
[----:B------:R-:W-:Y:S02]  /*1910*/  LEA.HI R5, R5, R3, RZ, 0x2 ;  /* 0x0000000305057211 */ /* 0x000fe400078f10ff */
[----:B------:R-:W-:Y:S01]  /*1920*/  LOP3.LUT R3, R0, 0x18, R97, 0xf8, !PT ;  /* 0x0000001800037812 */ /* 0x000fe200078ef861 */
[----:B------:R-:W-:Y:S01]  /*1930*/  IMAD.SHL.U32 R4, R7, 0x200, RZ ;  /* 0x0000020007047824 */ /* 0x000fe200078e00ff */
[----:B------:R-:W-:-:S02]  /*1940*/  IADD3 R13, R8, R6, R15 ;  /* 0x00000006080d7210 */ /* 0x000fc40007ffe00f */
[C---:B------:R-:W-:Y:S02]  /*1950*/  LOP3.LUT R8, R0.reuse, 0x8, R26, 0xf8, !PT ;  /* 0x0000000800087812 */ /* 0x040fe400078ef81a */
[-C--:B------:R-:W-:Y:S01]  /*1960*/  LOP3.LUT R6, R3, R2.reuse, RZ, 0x3c, !PT ;  /* 0x0000000203067212 */ /* 0x080fe200078e3cff */
[----:B------:R-:W-:Y:S01]  /*1970*/  IMAD.SHL.U32 R3, R5, 0x200, RZ ;  /* 0x0000020005037824 */ /* 0x000fe200078e00ff */
[----:B------:R-:W-:Y:S01]  /*1980*/  LOP3.LUT R0, R0, 0x18, R102, 0xf8, !PT ;  /* 0x0000001800007812 */ /* 0x000fe200078ef866 */
[----:B------:R-:W-:Y:S01]  /*1990*/  IMAD.SHL.U32 R122, R13, 0x2, RZ ;  /* 0x000000020d7a7824 */ /* 0x000fe200078e00ff */
[-C--:B------:R-:W-:Y:S02]  /*19a0*/  LOP3.LUT R5, R8, R2.reuse, RZ, 0x3c, !PT ;  /* 0x0000000208057212 */ /* 0x080fe400078e3cff */
[----:B------:R-:W-:Y:S02]  /*19b0*/  LOP3.LUT R4, R4, 0x7ffff800, RZ, 0xc0, !PT ;  /* 0x7ffff80004047812 */ /* 0x000fe400078ec0ff */
[----:B------:R-:W-:Y:S01]  /*19c0*/  LOP3.LUT R2, R0, R2, RZ, 0x3c, !PT ;  /* 0x0000000200027212 */ /* 0x000fe200078e3cff */
[----:B------:R-:W-:Y:S01]  /*19d0*/  IMAD R0, R43, c[0x0][0x218], RZ ;  /* 0x000086002b007a24 */ /* 0x000fe200078e02ff */
[----:B------:R-:W-:Y:S01]  /*19e0*/  LOP3.LUT R3, R3, 0x7ffff800, RZ, 0xc0, !PT ;  /* 0x7ffff80003037812 */ /* 0x000fe200078ec0ff */
[----:B------:R-:W-:Y:S01]  /*19f0*/  IMAD.IADD R5, R15, 0x1, R5 ;  /* 0x000000010f057824 */ /* 0x000fe200078e0205 */
[----:B------:R-:W-:-:S02]  /*1a00*/  IADD3 R142, P1, P0, R88, R150, R26 ;  /* 0x00000096588e7210 */ /* 0x000fc4000783e01a */
[--C-:B------:R-:W-:Y:S02]  /*1a10*/  IADD3 R4, R6, R4, R15.reuse ;  /* 0x0000000406047210 */ /* 0x100fe40007ffe00f */
[----:B------:R-:W-:Y:S01]  /*1a20*/  IADD3 R15, R2, R3, R15 ;  /* 0x00000003020f7210 */ /* 0x000fe20007ffe00f */
[----:B------:R-:W-:Y:S01]  /*1a30*/  IMAD R3, R44, c[0x0][0x21c], R0 ;  /* 0x000087002c037a24 */ /* 0x000fe200078e0200 */
[----:B------:R-:W-:Y:S01]  /*1a40*/  IADD3.X R141, R90, R137, R27, P1, P0 ;  /* 0x000000895a8d7210 */ /* 0x000fe20000fe041b */
[----:B------:R-:W-:Y:S01]  /*1a50*/  IMAD.SHL.U32 R121, R4, 0x2, RZ ;  /* 0x0000000204797824 */ /* 0x000fe200078e00ff */
[----:B------:R-:W-:Y:S01]  /*1a60*/  SHF.R.S32.HI R0, RZ, 0x1f, R147 ;  /* 0x0000001fff007819 */ /* 0x000fe20000011493 */
[----:B------:R-:W-:Y:S01]  /*1a70*/  IMAD.IADD R131, R115, 0x1, R3 ;  /* 0x0000000173837824 */ /* 0x000fe200078e0203 */
[----:B------:R-:W-:Y:S01]  /*1a80*/  LOP3.LUT P0, RZ, R21, 0x2, RZ, 0xc0, !PT ;  /* 0x0000000215ff7812 */ /* 0x000fe2000780c0ff */
[----:B------:R-:W-:Y:S01]  /*1a90*/  IMAD.SHL.U32 R120, R15, 0x2, RZ ;  /* 0x000000020f787824 */ /* 0x000fe200078e00ff */
[----:B------:R-:W-:Y:S01]  /*1aa0*/  LEA R86, R5, 0x100, 0x1 ;  /* 0x0000010005567811 */ /* 0x000fe200078e08ff */
[----:B------:R-:W-:Y:S01]  /*1ab0*/  IMAD R2, R0, c[0x0][0x280], RZ ;  /* 0x0000a00000027a24 */ /* 0x000fe200078e02ff */
[----:B------:R-:W-:Y:S01]  /*1ac0*/  LOP3.LUT R118, R12, 0xfffffff8, RZ, 0xc0, !PT ;  /* 0xfffffff80c767812 */ /* 0x000fe200078ec0ff */
[----:B------:R-:W-:Y:S01]  /*1ad0*/  IMAD R0, R0, c[0x0][0x290], RZ ;  /* 0x0000a40000007a24 */ /* 0x000fe200078e02ff */
[----:B------:R-:W-:Y:S01]  /*1ae0*/  LOP3.LUT R103, R9, 0xfffffff8, RZ, 0xc0, !PT ;  /* 0xfffffff809677812 */ /* 0x000fe200078ec0ff */
[C---:B------:R-:W-:Y:S01]  /*1af0*/  IMAD R2, R147.reuse, c[0x0][0x284], R2 ;  /* 0x0000a10093027a24 */ /* 0x040fe200078e0202 */
[----:B------:R-:W-:Y:S01]  /*1b00*/  IADD3 R87, R86, 0x20, RZ ;  /* 0x0000002056577810 */ /* 0x000fe20007ffe0ff */
[----:B------:R-:W-:Y:S01]  /*1b10*/  IMAD R0, R147, c[0x0][0x294], R0 ;  /* 0x0000a50093007a24 */ /* 0x000fe200078e0200 */
[C---:B------:R-:W-:Y:S01]  /*1b20*/  IADD3 R40, R34.reuse, 0x28, RZ ;  /* 0x0000002822287810 */ /* 0x040fe20007ffe0ff */
[----:B------:R-:W-:Y:S01]  /*1b30*/  IMAD.IADD R136, R113, 0x1, R2 ;  /* 0x0000000171887824 */ /* 0x000fe200078e0202 */
[----:B------:R-:W-:Y:S01]  /*1b40*/  IADD3 R38, R34, 0x18, RZ ;  /* 0x0000001822267810 */ /* 0x000fe20007ffe0ff */
[----:B------:R-:W-:Y:S01]  /*1b50*/  IMAD.IADD R134, R2, 0x1, R111 ;  /* 0x0000000102867824 */ /* 0x000fe200078e026f */
[----:B------:R-:W-:Y:S01]  /*1b60*/  SHF.R.S32.HI R125, RZ, 0x1f, R100 ;  /* 0x0000001fff7d7819 */ /* 0x000fe20000011464 */
[----:B------:R-:W-:Y:S01]  /*1b70*/  IMAD.IADD R135, R109, 0x1, R0 ;  /* 0x000000016d877824 */ /* 0x000fe200078e0200 */
[----:B------:R-:W-:Y:S01]  /*1b80*/  SHF.R.S32.HI R127, RZ, 0x1f, R118 ;  /* 0x0000001fff7f7819 */ /* 0x000fe20000011476 */
[----:B------:R-:W-:Y:S01]  /*1b90*/  IMAD.IADD R132, R0, 0x1, R107 ;  /* 0x0000000100847824 */ /* 0x000fe200078e026b */
[----:B------:R-:W-:-:S02]  /*1ba0*/  SHF.R.S32.HI R126, RZ, 0x1f, R103 ;  /* 0x0000001fff7e7819 */ /* 0x000fc40000011467 */
[----:B------:R-:W-:Y:S02]  /*1bb0*/  @P0 IADD3 R87, R86, -0x20, RZ ;  /* 0xffffffe056570810 */ /* 0x000fe40007ffe0ff */
[----:B------:R-:W-:Y:S02]  /*1bc0*/  SHF.R.S32.HI R124, RZ, 0x1f, R97 ;  /* 0x0000001fff7c7819 */ /* 0x000fe40000011461 */
[----:B------:R-:W-:Y:S02]  /*1bd0*/  SHF.R.S32.HI R123, RZ, 0x1f, R102 ;  /* 0x0000001fff7b7819 */ /* 0x000fe40000011466 */
.L_x_680:
        /* <DEDUP_REMOVED lines=8> */
[----:B------:R-:W-:Y:S04]  /*1c60*/  IMAD.IADD R16, R11, 0x1, R2 ;  /* 0x000000010b107824 */ /* 0x000fe800078e0202 */
[----:B------:R-:W-:Y:S01]  /*1c70*/  IMAD.X R2, R16, 0x1, R141, P0 ;  /* 0x0000000110027824 */ /* 0x000fe200000e068d */
[C---:B------:R-:W-:Y:S04]  /*1c80*/  LEA R60, P0, R0.reuse, c[0x0][0x1c8], 0x1 ;  /* 0x00007200003c7a11 */ /* 0x040fe800078008ff */
        /* <DEDUP_REMOVED lines=67> */
.L_x_660:
[----:B------:R-:W-:Y:S05]  /*20c0*/  BSYNC B0 ;  /* 0x0000000000007941 */ /* 0x000fea0003800000 */
.L_x_659:
        /* <DEDUP_REMOVED lines=89> */
.L_x_663:
[----:B------:R-:W-:Y:S05]  /*2660*/  BSYNC B0 ;  /* 0x0000000000007941 */ /* 0x000fea0003800000 */
.L_x_662:
        /* <DEDUP_REMOVED lines=54> */
.L_x_665:
[----:B------:R-:W-:Y:S05]  /*29d0*/  BSYNC B0 ;  /* 0x0000000000007941 */ /* 0x000fea0003800000 */
.L_x_664:
        /* <DEDUP_REMOVED lines=54> */
.L_x_667:
[----:B------:R-:W-:Y:S05]  /*2d40*/  BSYNC B0 ;  /* 0x0000000000007941 */ /* 0x000fea0003800000 */
.L_x_666:
        /* <DEDUP_REMOVED lines=54> */
.L_x_669:
[----:B------:R-:W-:Y:S05]  /*30b0*/  BSYNC B0 ;  /* 0x0000000000007941 */ /* 0x000fea0003800000 */
.L_x_668:
        /* <DEDUP_REMOVED lines=54> */
.L_x_671:
[----:B------:R-:W-:Y:S05]  /*3420*/  BSYNC B0 ;  /* 0x0000000000007941 */ /* 0x000fea0003800000 */
.L_x_670:
        /* <DEDUP_REMOVED lines=54> */
.L_x_658:
        /* <DEDUP_REMOVED lines=44> */
.L_x_673:
[----:B------:R-:W-:Y:S05]  /*3a50*/  BSYNC B0 ;  /* 0x0000000000007941 */ /* 0x000fea0003800000 */
.L_x_672:
        /* <DEDUP_REMOVED lines=133> */
[----:B------:R-:W-:Y:S02]  /*42b0*/  @!P0 FFMA.FTZ R53, R9, R52, -R53 ;  /* 0x0000003409358223 */ /* 0x000fe40000010835 */
        /* <DEDUP_REMOVED lines=14> */
.L_x_675:
[----:B------:R-:W-:Y:S05]  /*43a0*/  BSYNC B0 ;  /* 0x0000000000007941 */ /* 0x000fea0003800000 */
.L_x_674:
        /* <DEDUP_REMOVED lines=34> */
[----:B------:R-:W-:Y:S01]  /*45d0*/  @!P0 SHF.R.U64 R11, R14, 0x10, R15 ;  /* 0x000000100e0b8819 */ /* 0x000fe2000000120f */
[-C--:B------:R-:W-:Y:S01]  /*45e0*/  @!P0 FFMA.FTZ R0, R5, R6.reuse, R0 ;  /* 0x0000000605008223 */ /* 0x080fe20000010000 */
[----:B------:R-:W-:Y:S01]  /*45f0*/  @!P0 HADD2.F32 R25, -RZ, R25.H0_H0 ;  /* 0x20000019ff198230 */ /* 0x000fe20000004100 */
[----:B------:R-:W-:Y:S01]  /*4600*/  @!P0 IMAD.MOV.U32 R5, RZ, RZ, R49 ;  /* 0x000000ffff058224 */ /* 0x000fe200078e0031 */
[----:B------:R-:W-:Y:S01]  /*4610*/  @!P0 HADD2.F32 R44, -RZ, R68.H0_H0 ;  /* 0x20000044ff2c8230 */ /* 0x000fe20000004100 */
[----:B------:R-:W-:Y:S01]  /*4620*/  @!P0 FFMA.FTZ R58, R2, R6, -R10 ;  /* 0x00000006023a8223 */ /* 0x000fe2000001080a */
[----:B------:R-:W-:Y:S01]  /*4630*/  @!P0 HADD2.F32 R11, -RZ, R11.H0_H0 ;  /* 0x2000000bff0b8230 */ /* 0x000fe20000004100 */
        /* <DEDUP_REMOVED lines=32> */
[----:B------:R-:W-:Y:S01]  /*4840*/  @!P0 F2FP.PACK_AB R12, R55, R56 ;  /* 0x00000038370c823e */ /* 0x000fe200000000ff */
[C---:B------:R-:W-:Y:S01]  /*4850*/  @!P0 FFMA.FTZ R54, R6.reuse, R44, -R9 ;  /* 0x0000002c06368223 */ /* 0x040fe20000010809 */
[----:B------:R-:W-:Y:S01]  /*4860*/  @!P0 MOV R9, R50 ;  /* 0x0000003200098202 */ /* 0x000fe20000000f00 */
[----:B------:R-:W-:Y:S01]  /*4870*/  @!P0 FMUL.FTZ R10, R45, R8 ;  /* 0x000000082d0a8220 */ /* 0x000fe20000410000 */
[----:B------:R-:W-:Y:S01]  /*4880*/  @!P0 HADD2.F32 R5, -RZ, R5.H1_H1 ;  /* 0x30000005ff058230 */ /* 0x000fe20000004100 */
[----:B------:R-:W-:Y:S01]  /*4890*/  @!P0 FMUL.FTZ R7, R6, R7 ;  /* 0x0000000706078220 */ /* 0x000fe20000410000 */
[----:B------:R-:W-:Y:S01]  /*48a0*/  @!P0 MOV R17, R12 ;  /* 0x0000000c00118202 */ /* 0x000fe20000000f00 */
[----:B------:R-:W-:Y:S01]  /*48b0*/  @!P0 IMAD.MOV.U32 R6, RZ, RZ, R18 ;  /* 0x000000ffff068224 */ /* 0x000fe200078e0012 */
[----:B------:R-:W-:Y:S01]  /*48c0*/  @!P0 F2FP.PACK_AB R3, R4, R3 ;  /* 0x000000030403823e */ /* 0x000fe200000000ff */
[C---:B------:R-:W-:Y:S01]  /*48d0*/  @!P0 FMUL.FTZ R8, R5.reuse, R8 ;  /* 0x0000000805088220 */ /* 0x040fe20000410000 */
[----:B------:R-:W-:Y:S01]  /*48e0*/  @!P0 HADD2.F32 R30, -RZ, R9.H0_H0 ;  /* 0x20000009ff1e8230 */ /* 0x000fe20000004100 */
[----:B------:R-:W-:Y:S01]  /*48f0*/  @!P0 FFMA.FTZ R53, R5, R46, -R10 ;  /* 0x0000002e05358223 */ /* 0x000fe2000001080a */
[----:B------:R-:W-:Y:S01]  /*4900*/  @!P0 HADD2.F32 R5, -RZ, R31.H1_H1 ;  /* 0x3000001fff058230 */ /* 0x000fe20000004100 */
[----:B------:R-:W-:Y:S01]  /*4910*/  @!P0 IMAD.MOV.U32 R49, RZ, RZ, R3 ;  /* 0x000000ffff318224 */ /* 0x000fe200078e0003 */
[----:B------:R-:W-:Y:S02]  /*4920*/  @!P0 HADD2.F32 R41, -RZ, R9.H1_H1 ;  /* 0x30000009ff298230 */ /* 0x000fe40000004100 */
[--C-:B------:R-:W-:Y:S02]  /*4930*/  @!P0 HADD2.F32 R10, -RZ, R6.reuse.H0_H0 ;  /* 0x20000006ff0a8230 */ /* 0x100fe40000004100 */
[----:B------:R-:W-:Y:S01]  /*4940*/  @!P0 HADD2.F32 R9, -RZ, R6.H1_H1 ;  /* 0x30000006ff098230 */ /* 0x000fe20000004100 */
[----:B------:R-:W-:Y:S01]  /*4950*/  @!P0 FMUL.FTZ R6, R30, R5 ;  /* 0x000000051e068220 */ /* 0x000fe20000410000 */
[----:B------:R-:W-:Y:S01]  /*4960*/  @!P0 HADD2.F32 R31, -RZ, R68.H1_H1 ;  /* 0x30000044ff1f8230 */ /* 0x000fe20000004100 */
        /* <DEDUP_REMOVED lines=21> */
.L_x_677:
[----:B------:R-:W-:Y:S05]  /*4ac0*/  BSYNC B0 ;  /* 0x0000000000007941 */ /* 0x000fea0003800000 */
.L_x_676:
[----:B------:R-:W-:-:S13]  /*4ad0*/  ISETP.GE.AND P0, PT, R28, c[0x0][0x1d4], PT ;  /* 0x000075001c007a0c */ /* 0x000fda0003f06270 */
[----:B------:R-:W-:-:S05]  /*4ae0*/  @P0 BRA `(.L_x_661) ;  /* 0x0000086000000947 */ /* 0x000fca0003800000 */
[----:B------:R-:W2:Y:S01]  /*4af0*/  LDS.128 R44, [R120+0x3100] ;  /* 0x00310000782c7984 */ /* 0x000ea20000000c00 */
[----:B------:R-:W-:Y:S04]  /*4b00*/  IADD3 R0, P1, P0, R88, R80, R103 ;  /* 0x0000005058007210 */ /* 0x000fe8000783e067 */
[----:B------:R-:W-:Y:S02]  /*4b10*/  IADD3.X R2, R90, R79, R126, P1, P0 ;  /* 0x0000004f5a027210 */ /* 0x000fe40000fe047e */
[C---:B------:R-:W-:Y:S01]  /*4b20*/  LEA R52, P0, R0.reuse, c[0x0][0x1c8], 0x1 ;  /* 0x0000720000347a11 */ /* 0x040fe200078008ff */
[----:B------:R-:W3:Y:S03]  /*4b30*/  LDS.128 R12, [R128+0x3100] ;  /* 0x00310000800c7984 */ /* 0x000ee60000000c00 */
[----:B------:R-:W-:Y:S02]  /*4b40*/  LEA.HI.X R53, R0, c[0x0][0x1cc], R2, 0x1, P0 ;  /* 0x0000730000357a11 */ /* 0x000fe400000f0c02 */
[----:B------:R-:W-:-:S13]  /*4b50*/  ISETP.GE.AND P0, PT, R28, c[0x0][0x27c], PT ;  /* 0x00009f001c007a0c */ /* 0x000fda0003f06270 */
[----:B------:R-:W-:Y:S01]  /*4b60*/  @!P0 HADD2.F32 R3, -RZ, R32.H0_H0 ;  /* 0x20000020ff038230 */ /* 0x000fe20000004100 */
[--C-:B------:R-:W-:Y:S01]  /*4b70*/  @!P0 SHF.R.U32.HI R4, RZ, 0x10, R21.reuse ;  /* 0x00000010ff048819 */ /* 0x100fe20000011615 */
[--C-:B-1----:R-:W-:Y:S01]  /*4b80*/  @!P0 HADD2.F32 R18, -RZ, R69.reuse.H1_H1 ;  /* 0x30000045ff128230 */ /* 0x102fe20000004100 */
        /* <DEDUP_REMOVED lines=8> */
[----:B------:R-:W-:Y:S01]  /*4c10*/  @!P0 SHF.R.U64 R20, R64, 0x10, R65 ;  /* 0x0000001040148819 */ /* 0x000fe20000001241 */
[----:B------:R-:W-:Y:S01]  /*4c20*/  @!P0 HADD2.F32 R24, -RZ, R8.H0_H0 ;  /* 0x20000008ff188230 */ /* 0x000fe20000004100 */
[--C-:B------:R-:W-:Y:S01]  /*4c30*/  @!P0 SHF.R.U32.HI R43, RZ, 0x10, R67.reuse ;  /* 0x00000010ff2b8819 */ /* 0x100fe20000011643 */
[----:B--2---:R-:W-:Y:S01]  /*4c40*/  @!P0 IMAD.MOV.U32 R48, RZ, RZ, R46 ;  /* 0x000000ffff308224 */ /* 0x004fe200078e002e */
[----:B------:R-:W-:Y:S01]  /*4c50*/  @!P0 MOV R5, R45 ;  /* 0x0000002d00058202 */ /* 0x000fe20000000f00 */
[----:B------:R-:W-:Y:S01]  /*4c60*/  @!P0 HADD2.F32 R20, -RZ, R20.H0_H0 ;  /* 0x20000014ff148230 */ /* 0x000fe20000004100 */
[----:B------:R-:W-:Y:S01]  /*4c70*/  @!P0 MOV R10, R44 ;  /* 0x0000002c000a8202 */ /* 0x000fe20000000f00 */
[----:B------:R-:W-:Y:S01]  /*4c80*/  @!P0 HADD2.F32 R41, -RZ, R70.H1_H1 ;  /* 0x30000046ff298230 */ /* 0x000fe20000004100 */
[----:B------:R-:W-:Y:S01]  /*4c90*/  @!P0 MOV R31, R47 ;  /* 0x0000002f001f8202 */ /* 0x000fe20000000f00 */
[--C-:B------:R-:W-:Y:S01]  /*4ca0*/  @!P0 HADD2.F32 R21, -RZ, R5.reuse.H0_H0 ;  /* 0x20000005ff158230 */ /* 0x100fe20000004100 */
[----:B------:R-:W-:Y:S01]  /*4cb0*/  @!P0 SHF.R.U64 R66, R66, 0x10, R67 ;  /* 0x0000001042428819 */ /* 0x000fe20000001243 */
[----:B------:R-:W-:Y:S01]  /*4cc0*/  @!P0 HADD2.F32 R23, -RZ, R5.H1_H1 ;  /* 0x30000005ff178230 */ /* 0x000fe20000004100 */
[----:B---3--:R-:W-:Y:S01]  /*4cd0*/  @!P0 MOV R2, R13 ;  /* 0x0000000d00028202 */ /* 0x008fe20000000f00 */
[----:B------:R-:W-:Y:S01]  /*4ce0*/  @!P0 HADD2.F32 R25, -RZ, R48.H0_H0 ;  /* 0x20000030ff198230 */ /* 0x000fe20000004100 */
[-C--:B------:R-:W-:Y:S01]  /*4cf0*/  @!P0 FMUL.FTZ R6, R21, R3.reuse ;  /* 0x0000000315068220 */ /* 0x080fe20000410000 */
[----:B------:R-:W-:Y:S01]  /*4d00*/  @!P0 HADD2.F32 R42, -RZ, R31.H1_H1 ;  /* 0x3000001fff2a8230 */ /* 0x000fe20000004100 */
[----:B------:R-:W-:Y:S01]  /*4d10*/  @!P0 FMUL.FTZ R8, R23, R4 ;  /* 0x0000000417088220 */ /* 0x000fe20000410000 */
[--C-:B------:R-:W-:Y:S02]  /*4d20*/  @!P0 HADD2.F32 R0, -RZ, R2.reuse.H0_H0 ;  /* 0x20000002ff008230 */ /* 0x100fe40000004100 */
[----:B------:R-:W-:Y:S02]  /*4d30*/  @!P0 HADD2.F32 R2, -RZ, R2.H1_H1 ;  /* 0x30000002ff028230 */ /* 0x000fe40000004100 */
[----:B------:R-:W-:Y:S01]  /*4d40*/  @!P0 HADD2.F32 R43, -RZ, R43.H0_H0 ;  /* 0x2000002bff2b8230 */ /* 0x000fe20000004100 */
[C---:B------:R-:W-:Y:S01]  /*4d50*/  @!P0 FFMA.FTZ R58, R0.reuse, R22, -R6 ;  /* 0x00000016003a8223 */ /* 0x040fe20000010806 */
[----:B------:R-:W-:Y:S01]  /*4d60*/  @!P0 MOV R6, R12 ;  /* 0x0000000c00068202 */ /* 0x000fe20000000f00 */
[----:B------:R-:W-:Y:S01]  /*4d70*/  @!P0 FMUL.FTZ R3, R0, R3 ;  /* 0x0000000300038220 */ /* 0x000fe20000410000 */
[----:B------:R-:W-:Y:S01]  /*4d80*/  @!P0 HADD2.F32 R0, -RZ, R32.H1_H1 ;  /* 0x30000020ff008230 */ /* 0x000fe20000004100 */
[C---:B------:R-:W-:Y:S01]  /*4d90*/  @!P0 FMUL.FTZ R4, R2.reuse, R4 ;  /* 0x0000000402048220 */ /* 0x040fe20000410000 */
[----:B------:R-:W-:Y:S01]  /*4da0*/  @!P0 HADD2.F32 R17, -RZ, R10.H0_H0 ;  /* 0x2000000aff118230 */ /* 0x000fe20000004100 */
[----:B------:R-:W-:Y:S01]  /*4db0*/  @!P0 FFMA.FTZ R57, R2, R24, -R8 ;  /* 0x0000001802398223 */ /* 0x000fe20000010808 */
[--C-:B------:R-:W-:Y:S01]  /*4dc0*/  @!P0 HADD2.F32 R5, -RZ, R6.reuse.H0_H0 ;  /* 0x20000006ff058230 */ /* 0x100fe20000004100 */
[----:B------:R-:W-:Y:S01]  /*4dd0*/  @!P0 MOV R8, R14 ;  /* 0x0000000e00088202 */ /* 0x000fe20000000f00 */
[----:B------:R-:W-:Y:S01]  /*4de0*/  @!P0 HADD2.F32 R6, -RZ, R6.H1_H1 ;  /* 0x30000006ff068230 */ /* 0x000fe20000004100 */
[-C--:B------:R-:W-:Y:S01]  /*4df0*/  @!P0 FMUL.FTZ R16, R17, R0.reuse ;  /* 0x0000000011108220 */ /* 0x080fe20000410000 */
[----:B------:R-:W-:Y:S01]  /*4e00*/  @!P0 HADD2.F32 R2, -RZ, R7.H0_H0 ;  /* 0x20000007ff028230 */ /* 0x000fe20000004100 */
[C---:B------:R-:W-:Y:S01]  /*4e10*/  @!P0 FMUL.FTZ R0, R5.reuse, R0 ;  /* 0x0000000005008220 */ /* 0x040fe20000410000 */
[----:B------:R-:W-:Y:S01]  /*4e20*/  @!P0 HADD2.F32 R19, -RZ, R10.H1_H1 ;  /* 0x3000000aff138230 */ /* 0x000fe20000004100 */
[-C--:B------:R-:W-:Y:S01]  /*4e30*/  @!P0 FFMA.FTZ R56, R5, R18.reuse, -R16 ;  /* 0x0000001205388223 */ /* 0x080fe20000010810 */
[----:B------:R-:W-:Y:S01]  /*4e40*/  @!P0 HADD2.F32 R5, -RZ, R33.H0_H0 ;  /* 0x20000021ff058230 */ /* 0x000fe20000004100 */
[----:B------:R-:W-:Y:S01]  /*4e50*/  @!P0 FFMA.FTZ R0, R17, R18, R0 ;  /* 0x0000001211008223 */ /* 0x000fe20000010000 */
[----:B------:R-:W-:Y:S01]  /*4e60*/  @!P0 HADD2.F32 R7, -RZ, R8.H0_H0 ;  /* 0x20000008ff078230 */ /* 0x000fe20000004100 */
[-C--:B------:R-:W-:Y:S01]  /*4e70*/  @!P0 FMUL.FTZ R16, R19, R2.reuse ;  /* 0x0000000213108220 */ /* 0x080fe20000410000 */
[----:B------:R-:W-:Y:S01]  /*4e80*/  @!P0 HADD2.F32 R32, -RZ, R66.H0_H0 ;  /* 0x20000042ff208230 */ /* 0x000fe20000004100 */
[----:B------:R-:W-:Y:S02]  /*4e90*/  @!P0 FMUL.FTZ R10, R25, R5 ;  /* 0x00000005190a8220 */ /* 0x000fe40000410000 */
[C---:B------:R-:W-:Y:S02]  /*4ea0*/  @!P0 FMUL.FTZ R2, R6.reuse, R2 ;  /* 0x0000000206028220 */ /* 0x040fe40000410000 */
[----:B------:R-:W-:Y:S01]  /*4eb0*/  @!P0 FFMA.FTZ R55, R6, R20, -R16 ;  /* 0x0000001406378223 */ /* 0x000fe20000010810 */
[----:B------:R-:W-:Y:S01]  /*4ec0*/  @!P0 MOV R6, R15 ;  /* 0x0000000f00068202 */ /* 0x000fe20000000f00 */
[C---:B------:R-:W-:Y:S01]  /*4ed0*/  @!P0 FMUL.FTZ R5, R7.reuse, R5 ;  /* 0x0000000507058220 */ /* 0x040fe20000410000 */
[----:B------:R-:W-:Y:S01]  /*4ee0*/  @!P0 HADD2.F32 R16, -RZ, R9.H0_H0 ;  /* 0x20000009ff108230 */ /* 0x000fe20000004100 */
[----:B------:R-:W-:Y:S01]  /*4ef0*/  @!P0 FFMA.FTZ R54, R7, R30, -R10 ;  /* 0x0000001e07368223 */ /* 0x000fe2000001080a */
[----:B------:R-:W-:Y:S01]  /*4f00*/  @!P0 HADD2.F32 R7, -RZ, R33.H1_H1 ;  /* 0x30000021ff078230 */ /* 0x000fe20000004100 */
[----:B------:R-:W-:Y:S01]  /*4f10*/  @!P0 FFMA.FTZ R2, R19, R20, R2 ;  /* 0x0000001413028223 */ /* 0x000fe20000010002 */
[----:B------:R-:W-:Y:S01]  /*4f20*/  @!P0 HADD2.F32 R33, -RZ, R31.H0_H0 ;  /* 0x2000001fff218230 */ /* 0x000fe20000004100 */
[----:B------:R-:W-:Y:S01]  /*4f30*/  @!P0 FFMA.FTZ R3, R21, R22, R3 ;  /* 0x0000001615038223 */ /* 0x000fe20000010003 */
[----:B------:R-:W-:Y:S01]  /*4f40*/  @!P0 HADD2.F32 R31, -RZ, R48.H1_H1 ;  /* 0x30000030ff1f8230 */ /* 0x000fe20000004100 */
[----:B------:R-:W-:Y:S01]  /*4f50*/  @!P0 FMUL.FTZ R48, R42, R16 ;  /* 0x000000102a308220 */ /* 0x000fe20000410000 */
[----:B------:R-:W-:Y:S01]  /*4f60*/  @!P0 F2FP.PACK_AB R0, R2, R0 ;  /* 0x000000000200823e */ /* 0x000fe200000000ff */
[----:B------:R-:W-:Y:S01]  /*4f70*/  @!P0 FMUL.FTZ R49, R33, R7 ;  /* 0x0000000721318220 */ /* 0x000fe20000410000 */
[----:B------:R-:W-:Y:S01]  /*4f80*/  @!P0 HADD2.F32 R10, -RZ, R8.H1_H1 ;  /* 0x30000008ff0a8230 */ /* 0x000fe20000004100 */
[----:B------:R-:W-:Y:S01]  /*4f90*/  @!P0 FMUL.FTZ R50, R31, R11 ;  /* 0x0000000b1f328220 */ /* 0x000fe20000410000 */
[--C-:B------:R-:W-:Y:S01]  /*4fa0*/  @!P0 HADD2.F32 R9, -RZ, R6.reuse.H0_H0 ;  /* 0x20000006ff098230 */ /* 0x100fe20000004100 */
[----:B------:R-:W-:Y:S01]  /*4fb0*/  @!P0 FFMA.FTZ R4, R23, R24, R4 ;  /* 0x0000001817048223 */ /* 0x000fe20000010004 */
[----:B------:R-:W-:Y:S01]  /*4fc0*/  @!P0 HADD2.F32 R8, -RZ, R6.H1_H1 ;  /* 0x30000006ff088230 */ /* 0x000fe20000004100 */
[----:B------:R-:W-:Y:S02]  /*4fd0*/  @!P0 FFMA.FTZ R50, R10, R32, -R50 ;  /* 0x000000200a328223 */ /* 0x000fe40000010832 */
[----:B------:R-:W-:Y:S01]  /*4fe0*/  @!P0 FFMA.FTZ R49, R9, R41, -R49 ;  /* 0x0000002909318223 */ /* 0x000fe20000010831 */
[----:B------:R-:W-:Y:S01]  /*4ff0*/  @!P0 F2FP.PACK_AB R3, R4, R3 ;  /* 0x000000030403823e */ /* 0x000fe200000000ff */
[----:B------:R-:W-:Y:S01]  /*5000*/  @!P0 FFMA.FTZ R51, R8, R43, -R48 ;  /* 0x0000002b08338223 */ /* 0x000fe20000010830 */
[----:B------:R-:W-:Y:S01]  /*5010*/  @!P0 F2FP.PACK_AB R48, R57, R58 ;  /* 0x0000003a3930823e */ /* 0x000fe200000000ff */
[----:B------:R-:W-:Y:S01]  /*5020*/  @!P0 FMUL.FTZ R6, R10, R11 ;  /* 0x0000000b0a068220 */ /* 0x000fe20000410000 */
[----:B------:R-:W-:Y:S01]  /*5030*/  @!P0 F2FP.PACK_AB R11, R55, R56 ;  /* 0x00000038370b823e */ /* 0x000fe200000000ff */
[----:B------:R-:W-:Y:S01]  /*5040*/  @!P0 FMUL.FTZ R7, R9, R7 ;  /* 0x0000000709078220 */ /* 0x000fe20000410000 */
[----:B------:R-:W-:Y:S01]  /*5050*/  @!P0 F2FP.PACK_AB R10, R51, R49 ;  /* 0x00000031330a823e */ /* 0x000fe200000000ff */
[----:B------:R-:W-:Y:S01]  /*5060*/  @!P0 FFMA.FTZ R5, R25, R30, R5 ;  /* 0x0000001e19058223 */ /* 0x000fe20000010005 */
[----:B------:R-:W-:Y:S01]  /*5070*/  @!P0 F2FP.PACK_AB R9, R50, R54 ;  /* 0x000000363209823e */ /* 0x000fe200000000ff */
[----:B------:R-:W-:Y:S01]  /*5080*/  @!P0 FMUL.FTZ R8, R8, R16 ;  /* 0x0000001008088220 */ /* 0x000fe20000410000 */
[----:B------:R-:W-:Y:S01]  /*5090*/  @!P0 MOV R13, R48 ;  /* 0x00000030000d8202 */ /* 0x000fe20000000f00 */
[----:B------:R-:W-:Y:S01]  /*50a0*/  @!P0 FFMA.FTZ R6, R31, R32, R6 ;  /* 0x000000201f068223 */ /* 0x000fe20000010006 */
[----:B------:R-:W-:Y:S01]  /*50b0*/  @!P0 MOV R14, R9 ;  /* 0x00000009000e8202 */ /* 0x000fe20000000f00 */
[----:B------:R-:W-:Y:S01]  /*50c0*/  @!P0 FFMA.FTZ R7, R33, R41, R7 ;  /* 0x0000002921078223 */ /* 0x000fe20000010007 */
[----:B------:R-:W-:Y:S01]  /*50d0*/  @!P0 MOV R15, R10 ;  /* 0x0000000a000f8202 */ /* 0x000fe20000000f00 */
[----:B------:R-:W-:Y:S01]  /*50e0*/  @!P0 IMAD.MOV.U32 R12, RZ, RZ, R11 ;  /* 0x000000ffff0c8224 */ /* 0x000fe200078e000b */
[----:B------:R-:W-:Y:S01]  /*50f0*/  @!P0 F2FP.PACK_AB R5, R6, R5 ;  /* 0x000000050605823e */ /* 0x000fe200000000ff */
[----:B------:R-:W-:Y:S01]  /*5100*/  @!P0 FFMA.FTZ R8, R42, R43, R8 ;  /* 0x0000002b2a088223 */ /* 0x000fe20000010008 */
[----:B------:R-:W-:Y:S01]  /*5110*/  @!P0 MOV R45, R3 ;  /* 0x00000003002d8202 */ /* 0x000fe20000000f00 */
[----:B------:R-:W-:Y:S01]  /*5120*/  @!P0 IMAD.MOV.U32 R44, RZ, RZ, R0 ;  /* 0x000000ffff2c8224 */ /* 0x000fe200078e0000 */
[----:B------:R1:W-:Y:S01]  /*5130*/  STG.E.128 [R52.64], R12 ;  /* 0x0000000c34007986 */ /* 0x0003e2000c101d06 */
[----:B------:R-:W-:Y:S02]  /*5140*/  @!P0 MOV R46, R5 ;  /* 0x00000005002e8202 */ /* 0x000fe40000000f00 */
[----:B------:R-:W-:Y:S04]  /*5150*/  @!P0 F2FP.PACK_AB R7, R8, R7 ;  /* 0x000000070807823e */ /* 0x000fe800000000ff */
[----:B------:R-:W-:Y:S02]  /*5160*/  @!P0 MOV R47, R7 ;  /* 0x00000007002f8202 */ /* 0x000fe40000000f00 */
[----:B------:R-:W-:-:S13]  /*5170*/  ISETP.GE.AND P0, PT, R102, c[0x0][0x1d4], PT ;  /* 0x0000750066007a0c */ /* 0x000fda0003f06270 */
[----:B------:R-:W-:-:S05]  /*5180*/  @P0 BRA `(.L_x_661) ;  /* 0x000001c000000947 */ /* 0x000fca0003800000 */
[----:B------:R-:W-:Y:S04]  /*5190*/  IADD3 R0, P1, P0, R88, R80, R102 ;  /* 0x0000005058007210 */ /* 0x000fe8000783e066 */
[----:B------:R-:W-:Y:S02]  /*51a0*/  IADD3.X R3, R90, R79, R123, P1, P0 ;  /* 0x0000004f5a037210 */ /* 0x000fe40000fe047b */
[C---:B------:R-:W-:Y:S04]  /*51b0*/  LEA R2, P0, R0.reuse, c[0x0][0x1c8], 0x1 ;  /* 0x0000720000027a11 */ /* 0x040fe800078008ff */
[----:B------:R-:W-:Y:S05]  /*51c0*/  LEA.HI.X R3, R0, c[0x0][0x1cc], R3, 0x1, P0 ;  /* 0x0000730000037a11 */ /* 0x000fea00000f0c03 */
[----:B------:R2:W-:Y:S01]  /*51d0*/  STG.E.128 [R2.64], R44 ;  /* 0x0000002c02007986 */ /* 0x0005e2000c101d06 */
[----:B------:R-:W-:-:S05]  /*51e0*/  BRA `(.L_x_661) ;  /* 0x0000016000007947 */ /* 0x000fca0003800000 */
.L_x_657:
[----:B------:R-:W-:Y:S05]  /*51f0*/  IMAD R0, R78, -0x40, R96 ;  /* 0xffffffc04e007824 */ /* 0x000fea00078e0260 */
[----:B------:R-:W-:Y:S04]  /*5200*/  IMNMX R0, R0, 0x40, PT ;  /* 0x0000004000007817 */ /* 0x000fe80003800200 */
[----:B------:R-:W-:-:S13]  /*5210*/  ISETP.GE.AND P0, PT, R92, R0, PT ;  /* 0x000000005c00720c */ /* 0x000fda0003f06270 */
[----:B------:R-:W-:-:S05]  /*5220*/  @P0 BRA `(.L_x_661) ;  /* 0x0000012000000947 */ /* 0x000fca0003800000 */
[----:B------:R-:W-:-:S13]  /*5230*/  ISETP.GE.AND P0, PT, R26, c[0x0][0x1d4], PT ;  /* 0x000075001a007a0c */ /* 0x000fda0003f06270 */
[----:B------:R-:W1:Y:S04]  /*5240*/  @!P0 LDS.128 R4, [R86+0x3000] ;  /* 0x0030000056048984 */ /* 0x000e680000000c00 */
[----:B-1----:R-:W-:Y:S01]  /*5250*/  @!P0 STG.E.128 [R60.64], R4 ;  /* 0x000000043c008986 */ /* 0x002fe2000c101d06 */
[----:B------:R-:W-:-:S13]  /*5260*/  ISETP.GE.AND P0, PT, R29, c[0x0][0x1d4], PT ;  /* 0x000075001d007a0c */ /* 0x000fda0003f06270 */
[----:B------:R-:W1:Y:S04]  /*5270*/  @!P0 LDS.128 R4, [R87+0x3000] ;  /* 0x0030000057048984 */ /* 0x000e680000000c00 */
[----:B-1----:R-:W-:Y:S01]  /*5280*/  @!P0 STG.E.128 [R60.64+0x20], R4 ;  /* 0x000020043c008986 */ /* 0x002fe2000c101d06 */
        /* <DEDUP_REMOVED lines=11> */
[----:B-1----:R1:W-:Y:S02]  /*5340*/  @!P0 STG.E.128 [R60.64+0xa0], R4 ;  /* 0x0000a0043c008986 */ /* 0x0023e4000c101d06 */
.L_x_661:
[----:B------:R-:W-:Y:S05]  /*5350*/  BSYNC B1 ;  /* 0x0000000000017941 */ /* 0x000fea0003800000 */
.L_x_656:
[C---:B-1----:R-:W-:Y:S01]  /*5360*/  IMAD.SHL.U32 R10, R78.reuse, 0x40, RZ ;  /* 0x000000404e0a7824 */ /* 0x042fe200078e00ff */
[----:B------:R-:W-:Y:S01]  /*5370*/  SHF.L.U64.HI R9, R78, 0x6, R91 ;  /* 0x000000064e097819 */ /* 0x000fe2000001025b */
[----:B------:R-:W-:Y:S02]  /*5380*/  BSSY B0, `(.L_x_678) ;  /* 0x0000044000007945 */ /* 0x000fe40003800000 */
[----:B--2--5:R-:W-:Y:S01]  /*5390*/  IMAD.IADD R3, R138, 0x1, -R10 ;  /* 0x000000018a037824 */ /* 0x024fe200078e0a0a */
[----:B------:R-:W-:Y:S04]  /*53a0*/  IADD3 R0, P0, R10, R139, RZ ;  /* 0x0000008b0a007210 */ /* 0x000fe80007f1e0ff */
[----:B------:R-:W-:Y:S02]  /*53b0*/  IADD3.X R2, R9, R145, RZ, P0, !PT ;  /* 0x0000009109027210 */ /* 0x000fe400007fe4ff */
[----:B------:R-:W-:-:S13]  /*53c0*/  ISETP.GE.AND P0, PT, R3, 0x21, PT ;  /* 0x000000210300780c */ /* 0x000fda0003f06270 */
[----:B------:R-:W-:Y:S02]  /*53d0*/  @P0 IADD3 R8, P1, R0, 0x20, RZ ;  /* 0x0000002000080810 */ /* 0x000fe40007f3e0ff */
[----:B------:R-:W-:Y:S03]  /*53e0*/  @P0 MOV R7, R101 ;  /* 0x0000006500070202 */ /* 0x000fe60000000f00 */
[----:B------:R-:W-:Y:S01]  /*53f0*/  @P0 IMAD.X R6, RZ, RZ, R2, P1 ;  /* 0x000000ffff060224 */ /* 0x000fe200008e0602 */
[----:B------:R-:W-:-:S13]  /*5400*/  ISETP.GE.AND P1, PT, R3, 0x1, PT ;  /* 0x000000010300780c */ /* 0x000fda0003f26270 */
[----:B------:R-:W-:Y:S01]  /*5410*/  @P1 MOV R3, R101 ;  /* 0x0000006500031202 */ /* 0x000fe20000000f00 */
[----:B------:R-:W-:Y:S02]  /*5420*/  @P1 IMAD R4, R2, c[0x0][0x258], RZ ;  /* 0x0000960002041a24 */ /* 0x000fe400078e02ff */
[----:B------:R-:W-:Y:S04]  /*5430*/  @P1 IMAD.MOV.U32 R2, RZ, RZ, R98 ;  /* 0x000000ffff021224 */ /* 0x000fe800078e0062 */
[C---:B------:R-:W-:Y:S04]  /*5440*/  @P1 IMAD.WIDE.U32 R2, R0.reuse, c[0x0][0x258], R2 ;  /* 0x0000960000021a25 */ /* 0x040fe800078e0002 */
[----:B------:R-:W-:Y:S01]  /*5450*/  @P1 IMAD R0, R0, c[0x0][0x25c], R4 ;  /* 0x0000970000001a24 */ /* 0x000fe200078e0204 */
[C---:B------:R-:W-:Y:S03]  /*5460*/  @P1 LEA R4, P2, R2.reuse, c[0x0][0x250], 0x1 ;  /* 0x0000940002041a11 */ /* 0x040fe600078408ff */
[----:B------:R-:W-:Y:S05]  /*5470*/  @P1 IMAD.IADD R0, R3, 0x1, R0 ;  /* 0x0000000103001824 */ /* 0x000fea00078e0200 */
        /* <DEDUP_REMOVED lines=28> */
[----:B------:R-:W-:Y:S04]  /*5640*/  IMAD.WIDE.U32 R4, R0, c[0x0][0x208], R4 ;  /* 0x0000820000047a25 */ /* 0x000fe800078e0004 */
[----:B------:R-:W-:Y:S04]  /*5650*/  IMAD R2, R2, c[0x0][0x208], RZ ;  /* 0x0000820002027a24 */ /* 0x000fe800078e02ff */
[----:B------:R-:W-:Y:S01]  /*5660*/  IMAD R0, R0, c[0x0][0x20c], R2 ;  /* 0x0000830000007a24 */ /* 0x000fe200078e0202 */
[C---:B------:R-:W-:Y:S03]  /*5670*/  LEA R2, P0, R4.reuse, c[0x0][0x1f8], 0x1 ;  /* 0x00007e0004027a11 */ /* 0x040fe600078008ff */
[----:B------:R-:W-:Y:S05]  /*5680*/  IMAD.IADD R0, R5, 0x1, R0 ;  /* 0x0000000105007824 */ /* 0x000fea00078e0200 */
[----:B------:R-:W-:Y:S02]  /*5690*/  LEA.HI.X R3, R4, c[0x0][0x1fc], R0, 0x1, P0 ;  /* 0x00007f0004037a11 */ /* 0x000fe400000f0c00 */
[----:B------:R-:W-:-:S13]  /*56a0*/  ISETP.GE.AND P0, PT, R26, c[0x0][0x1d4], PT ;  /* 0x000075001a007a0c */ /* 0x000fda0003f06270 */
[----:B------:R-:W1:Y:S04]  /*56b0*/  @!P0 LDS.128 R4, [R86] ;  /* 0x0000000056048984 */ /* 0x000e680000000c00 */
[----:B-1----:R-:W-:Y:S01]  /*56c0*/  @!P0 STG.E.128 [R2.64], R4 ;  /* 0x0000000402008986 */ /* 0x002fe2000c101d06 */
[----:B------:R-:W-:-:S13]  /*56d0*/  ISETP.GE.AND P0, PT, R29, c[0x0][0x1d4], PT ;  /* 0x000075001d007a0c */ /* 0x000fda0003f06270 */
[----:B------:R-:W1:Y:S04]  /*56e0*/  @!P0 LDS.128 R4, [R87] ;  /* 0x0000000057048984 */ /* 0x000e680000000c00 */
        /* <DEDUP_REMOVED lines=13> */
.L_x_679:
[----:B-1----:R-:W-:Y:S05]  /*57c0*/  BSYNC B0 ;  /* 0x0000000000007941 */ /* 0x002fea0003800000 */
.L_x_678:
        /* <DEDUP_REMOVED lines=25> */
.L_x_655:
[----:B------:R-:W2:Y:S01]  /*5960*/  LDL R189, [R1] ;  /* 0x0000000001bd7983 */ /* 0x000ea20000100800 */
[----:B------:R-:W-:-:S05]  /*5970*/  IMAD.MOV.U32 R29, RZ, RZ, c[0x0][0x2c4] ;  /* 0x0000b100ff1d7624 */ /* 0x000fca00078e00ff */
[----:B------:R-:W-:Y:S01]  /*5980*/  ISETP.NE.AND P2, PT, R29, 0x1, PT ;  /* 0x000000011d00780c */ /* 0x000fe20003f45270 */
[----:B------:R-:W-:Y:S01]  /*5990*/  CS2R R94, SRZ ;  /* 0x00000000005e7805 */ /* 0x000fe2000001ff00 */
[----:B------:R-:W-:Y:S01]  /*59a0*/  IADD3 R6, R148, R146, RZ ;  /* 0x0000009294067210 */ /* 0x000fe20007ffe0ff */
[----:B------:R-:W-:Y:S01]  /*59b0*/  IMAD.MOV.U32 R11, RZ, RZ, RZ ;  /* 0x000000ffff0b7224 */ /* 0x000fe200078e00ff */
[----:B------:R-:W-:Y:S01]  /*59c0*/  PLOP3.LUT P4, PT, PT, PT, PT, 0x80, 0x0 ;  /* 0x000000000000781c */ /* 0x000fe20003f8f070 */
[----:B------:R-:W-:Y:S01]  /*59d0*/  IMAD.MOV.U32 R92, RZ, RZ, RZ ;  /* 0x000000ffff5c7224 */ /* 0x000fe200078e00ff */
[----:B------:R-:W-:Y:S01]  /*59e0*/  CS2R R98, SRZ ;  /* 0x0000000000627805 */ /* 0x000fe2000001ff00 */
[----:B------:R-:W-:Y:S01]  /*59f0*/  CS2R R96, SRZ ;  /* 0x0000000000607805 */ /* 0x000fe2000001ff00 */
[----:B------:R-:W-:Y:S01]  /*5a00*/  MOV R12, RZ ;  /* 0x000000ff000c7202 */ /* 0x000fe20000000f00 */
[----:B------:R-:W-:Y:S01]  /*5a10*/  IMAD.MOV.U32 R90, RZ, RZ, RZ ;  /* 0x000000ffff5a7224 */ /* 0x000fe200078e00ff */
[----:B------:R-:W-:Y:S01]  /*5a20*/  CS2R R88, SRZ ;  /* 0x0000000000587805 */ /* 0x000fe2000001ff00 */
[----:B------:R-:W-:Y:S01]  /*5a30*/  CS2R R86, SRZ ;  /* 0x0000000000567805 */ /* 0x000fe2000001ff00 */
[----:B-1----:R-:W-:Y:S01]  /*5a40*/  CS2R R84, SRZ ;  /* 0x0000000000547805 */ /* 0x002fe2000001ff00 */
        /* <DEDUP_REMOVED lines=22> */
[----:B------:R-:W-:Y:S01]  /*5bb0*/  IMAD.MOV.U32 R28, RZ, RZ, RZ ;  /* 0x000000ffff1c7224 */ /* 0x000fe200078e00ff */
[----:B------:R-:W-:Y:S01]  /*5bc0*/  MOV R160, RZ ;  /* 0x000000ff00a07202 */ /* 0x000fe20000000f00 */
[----:B------:R-:W-:Y:S01]  /*5bd0*/  CS2R R30, SRZ ;  /* 0x00000000001e7805 */ /* 0x000fe2000001ff00 */
[----:B------:R-:W-:Y:S01]  /*5be0*/  IMAD.MOV.U32 R152, RZ, RZ, RZ ;  /* 0x000000ffff987224 */ /* 0x000fe200078e00ff */
[----:B------:R-:W-:Y:S01]  /*5bf0*/  MOV R158, RZ ;  /* 0x000000ff009e7202 */ /* 0x000fe20000000f00 */
[----:B------:R-:W-:Y:S01]  /*5c00*/  CS2R R32, SRZ ;  /* 0x0000000000207805 */ /* 0x000fe2000001ff00 */
        /* <DEDUP_REMOVED lines=30> */
[----:B--2---:R-:W-:-:S05]  /*5df0*/  IADD3 R0, R189, 0x7f, RZ ;  /* 0x0000007fbd007810 */ /* 0x004fca0007ffe0ff */
[----:B------:R-:W-:-:S05]  /*5e00*/  @P2 IMAD.HI.U32 R2, R0, c[0x0][0x2c8], RZ ;  /* 0x0000b20000022a27 */ /* 0x000fca00078e00ff */
[----:B------:R-:W-:-:S05]  /*5e10*/  @P2 SHF.R.U32.HI R0, RZ, c[0x0][0x2cc], R2 ;  /* 0x0000b300ff002a19 */ /* 0x000fca0000011602 */
[----:B------:R-:W-:-:S05]  /*5e20*/  IMAD.IADD R0, R156, 0x1, R0 ;  /* 0x000000019c007824 */ /* 0x000fca00078e0200 */
[----:B------:R-:W-:-:S04]  /*5e30*/  SHF.R.S32.HI R2, RZ, 0x1f, R0 ;  /* 0x0000001fff027819 */ /* 0x000fc80000011400 */
[----:B------:R-:W-:-:S04]  /*5e40*/  LEA.HI R0, R2, R0, RZ, 0x6 ;  /* 0x0000000002007211 */ /* 0x000fc800078f30ff */
[----:B------:R-:W-:-:S04]  /*5e50*/  SHF.R.S32.HI R0, RZ, 0x6, R0 ;  /* 0x00000006ff007819 */ /* 0x000fc80000011400 */
[----:B------:R-:W-:-:S04]  /*5e60*/  IMNMX R204, R155, R0, PT ;  /* 0x000000009bcc7217 */ /* 0x000fc80003800200 */
[----:B------:R-:W-:Y:S01]  /*5e70*/  ISETP.GE.AND P0, PT, R204, 0x1, PT ;  /* 0x00000001cc00780c */ /* 0x000fe20003f06270 */
[----:B------:R-:W-:Y:S01]  /*5e80*/  CS2R R154, SRZ ;  /* 0x00000000009a7805 */ /* 0x000fe2000001ff00 */
[----:B------:R-:W-:-:S11]  /*5e90*/  IMAD.MOV.U32 R156, RZ, RZ, RZ ;  /* 0x000000ffff9c7224 */ /* 0x000fd600078e00ff */
[----:B------:R-:W-:Y:S05]  /*5ea0*/  @!P0 BRA `(.L_x_681) ;  /* 0x0001549000008947 */ /* 0x000fea0003800000 */
[----:B------:R-:W2:Y:S01]  /*5eb0*/  LDL R48, [R1+0x84] ;  /* 0x0000840001307983 */ /* 0x000ea20000100800 */
[----:B------:R-:W-:-:S03]  /*5ec0*/  ISETP.NE.U32.AND P0, PT, RZ, c[0x0][0x340], PT ;  /* 0x0000d000ff007a0c */ /* 0x000fc60003f05070 */
[----:B------:R-:W3:Y:S01]  /*5ed0*/  LDL R157, [R1+0x80] ;  /* 0x00008000019d7983 */ /* 0x000ee20000100800 */
[----:B------:R-:W-:-:S13]  /*5ee0*/  ISETP.NE.AND.EX P1, PT, RZ, c[0x0][0x344], PT, P0 ;  /* 0x0000d100ff007a0c */ /* 0x000fda0003f25300 */
[----:B------:R-:W-:Y:S01]  /*5ef0*/  @P1 IMAD.MOV.U32 R2, RZ, RZ, 0x4 ;  /* 0x00000004ff021424 */ /* 0x000fe200078e00ff */
[----:B------:R-:W-:Y:S01]  /*5f00*/  SHF.R.S32.HI R16, RZ, 0x1f, R165 ;  /* 0x0000001fff107819 */ /* 0x000fe200000114a5 */
[----:B------:R-:W1:Y:S01]  /*5f10*/  S2R R49, SR_CTAID.Y ;  /* 0x0000000000317919 */ /* 0x000e620000002600 */
[----:B------:R-:W-:Y:S02]  /*5f20*/  SHF.R.S32.HI R0, RZ, 0x1f, R149 ;  /* 0x0000001fff007819 */ /* 0x000fe40000011495 */
[CC--:B------:R-:W-:Y:S02]  /*5f30*/  LEA.HI R115, R16.reuse, R165.reuse, RZ, 0x3 ;  /* 0x000000a510737211 */ /* 0x0c0fe400078f18ff */
[----:B------:R-:W-:Y:S01]  /*5f40*/  LEA.HI R10, R16, R165, RZ, 0x2 ;  /* 0x000000a5100a7211 */ /* 0x000fe200078f10ff */
[----:B------:R-:W-:Y:S01]  /*5f50*/  IMAD R0, R0, c[0x0][0x178], RZ ;  /* 0x00005e0000007a24 */ /* 0x000fe200078e02ff */
[----:B------:R-:W-:-:S03]  /*5f60*/  SHF.R.S32.HI R113, RZ, 0x3, R115 ;  /* 0x00000003ff717819 */ /* 0x000fc60000011473 */
[----:B------:R-:W-:Y:S02]  /*5f70*/  IMAD R4, R149, c[0x0][0x17c], R0 ;  /* 0x00005f0095047a24 */ /* 0x000fe400078e0200 */
[----:B------:R-:W-:Y:S01]  /*5f80*/  IMAD.SHL.U32 R0, R113, 0x40, RZ ;  /* 0x0000004071007824 */ /* 0x000fe200078e00ff */
[----:B------:R-:W-:-:S04]  /*5f90*/  SHF.R.S32.HI R92, RZ, 0x2, R10 ;  /* 0x00000002ff5c7819 */ /* 0x000fc8000001140a */
[----:B------:R-:W-:Y:S01]  /*5fa0*/  LOP3.LUT R0, R0, 0xc0, RZ, 0xc0, !PT ;  /* 0x000000c000007812 */ /* 0x000fe200078ec0ff */
[----:B------:R-:W-:Y:S02]  /*5fb0*/  IMAD R5, R169, c[0x0][0x1b8], RZ ;  /* 0x00006e00a9057a24 */ /* 0x000fe400078e02ff */
[----:B--2---:R-:W-:-:S05]  /*5fc0*/  @P1 IMAD.WIDE R2, R48, R2, c[0x0][0x340] ;  /* 0x0000d00030021625 */ /* 0x004fca00078e0202 */
[----:B------:R2:W4:Y:S01]  /*5fd0*/  @P1 LDG.E R21, [R2.64] ;  /* 0x0000000602151981 */ /* 0x000522000c1e1900 */
[----:B------:R-:W-:Y:S01]  /*5fe0*/  SHF.R.S32.HI R17, RZ, 0x1f, R48 ;  /* 0x0000001fff117819 */ /* 0x000fe20000011430 */
[----:B---3--:R-:W-:Y:S01]  /*5ff0*/  IMAD R44, R157, c[0x0][0x2c4], RZ ;  /* 0x0000b1009d2c7a24 */ /* 0x008fe200078e02ff */
[----:B------:R-:W-:Y:S01]  /*6000*/  LEA.HI R151, R16, R165, RZ, 0x5 ;  /* 0x000000a510977211 */ /* 0x000fe200078f28ff */
[----:B------:R-:W-:Y:S03]  /*6010*/  BSSY B0, `(.L_x_682) ;  /* 0x0000084000007945 */ /* 0x000fe60003800000 */
[----:B------:R-:W-:Y:S02]  /*6020*/  SHF.R.S32.HI R150, RZ, 0x5, R151 ;  /* 0x00000005ff967819 */ /* 0x000fe40000011497 */
[----:B--2---:R-:W-:-:S05]  /*6030*/  LOP3.LUT R2, R10, 0xfffffffc, RZ, 0xc0, !PT ;  /* 0xfffffffc0a027812 */ /* 0x004fca00078ec0ff */
[----:B------:R-:W-:Y:S02]  /*6040*/  IMAD.IADD R146, R165, 0x1, -R2 ;  /* 0x00000001a5927824 */ /* 0x000fe400078e0a02 */
[----:B------:R-:W-:-:S04]  /*6050*/  IMAD.WIDE.U32 R2, R149, c[0x0][0x178], RZ ;  /* 0x00005e0095027a25 */ /* 0x000fc800078e00ff */
[C---:B------:R-:W-:Y:S01]  /*6060*/  IMAD.SHL.U32 R12, R146.reuse, 0x8, RZ ;  /* 0x00000008920c7824 */ /* 0x040fe200078e00ff */
[----:B------:R-:W-:Y:S01]  /*6070*/  IADD3 R3, R3, R4, RZ ;  /* 0x0000000403037210 */ /* 0x000fe20007ffe0ff */
[----:B------:R-:W-:-:S03]  /*6080*/  IMAD R11, R146, 0x20, R92 ;  /* 0x00000020920b7824 */ /* 0x000fc600078e025c */
[----:B------:R-:W-:Y:S01]  /*6090*/  LOP3.LUT R4, R0, 0x18, R12, 0xf8, !PT ;  /* 0x0000001800047812 */ /* 0x000fe200078ef80c */
[----:B-1----:R-:W-:Y:S01]  /*60a0*/  IMAD.WIDE.U32 R2, R49, c[0x0][0x1b8], R2 ;  /* 0x00006e0031027a25 */ /* 0x002fe200078e0002 */
[----:B------:R-:W-:Y:S02]  /*60b0*/  SHF.R.U32.HI R0, RZ, 0x3, R0 ;  /* 0x00000003ff007819 */ /* 0x000fe40000011600 */
[----:B------:R-:W-:Y:S01]  /*60c0*/  IADD3 R8, R12, 0x40, RZ ;  /* 0x000000400c087810 */ /* 0x000fe20007ffe0ff */
[----:B------:R-:W-:Y:S01]  /*60d0*/  IMAD.IADD R11, R189, 0x1, R11 ;  /* 0x00000001bd0b7824 */ /* 0x000fe200078e020b */
[----:B------:R-:W-:Y:S01]  /*60e0*/  LOP3.LUT R20, R4, R0, RZ, 0x3c, !PT ;  /* 0x0000000004147212 */ /* 0x000fe200078e3cff */
[----:B------:R-:W-:Y:S01]  /*60f0*/  IMAD R4, R49, c[0x0][0x1bc], R5 ;  /* 0x00006f0031047a24 */ /* 0x000fe200078e0205 */
[----:B------:R-:W-:Y:S02]  /*6100*/  SHF.R.S32.HI R5, RZ, 0x1f, R6 ;  /* 0x0000001fff057819 */ /* 0x000fe40000011406 */
[C---:B------:R-:W-:Y:S01]  /*6110*/  IADD3 R0, P0, R92.reuse, R6, RZ ;  /* 0x000000065c007210 */ /* 0x040fe20007f1e0ff */
[----:B------:R-:W-:Y:S01]  /*6120*/  IMAD.IADD R3, R3, 0x1, R4 ;  /* 0x0000000103037824 */ /* 0x000fe200078e0204 */
[----:B------:R-:W-:Y:S01]  /*6130*/  MOV R7, R11 ;  /* 0x0000000b00077202 */ /* 0x000fe20000000f00 */
[----:B------:R-:W-:Y:S01]  /*6140*/  @P2 IMAD.HI.U32 R6, R11, c[0x0][0x2c8], RZ ;  /* 0x0000b2000b062a27 */ /* 0x000fe200078e00ff */
[----:B------:R-:W-:-:S02]  /*6150*/  LEA.HI.X.SX32 R4, R92, R5, 0x1, P0 ;  /* 0x000000055c047211 */ /* 0x000fc400000f0eff */
[----:B------:R-:W-:Y:S02]  /*6160*/  ISETP.NE.U32.AND P0, PT, RZ, c[0x0][0x348], PT ;  /* 0x0000d200ff007a0c */ /* 0x000fe40003f05070 */
        /* <DEDUP_REMOVED lines=12> */
[----:B------:R-:W-:Y:S01]  /*6230*/  ISETP.GE.AND P3, PT, R8, c[0x0][0x1d4], PT ;  /* 0x0000750008007a0c */ /* 0x000fe20003f66270 */
[----:B------:R-:W-:Y:S01]  /*6240*/  IMAD.WIDE.U32 R8, R0, c[0x0][0x208], R12 ;  /* 0x0000820000087a25 */ /* 0x000fe200078e000c */
[----:B------:R-:W-:Y:S02]  /*6250*/  SEL R0, R48, RZ, !P0 ;  /* 0x000000ff30007207 */ /* 0x000fe40004000000 */
[----:B------:R-:W-:Y:S01]  /*6260*/  LOP3.LUT R4, R4, 0x7fffffe, RZ, 0xc0, !PT ;  /* 0x07fffffe04047812 */ /* 0x000fe200078ec0ff */
[----:B------:R-:W-:Y:S01]  /*6270*/  IMAD.IADD R105, R165, 0x1, -R5 ;  /* 0x00000001a5697824 */ /* 0x000fe200078e0a05 */
[----:B------:R-:W-:Y:S01]  /*6280*/  IADD3 R10, -R7, RZ, RZ ;  /* 0x000000ff070a7210 */ /* 0x000fe20007ffe1ff */
[----:B------:R-:W-:Y:S01]  /*6290*/  IMAD R5, R6, c[0x0][0x1c0], RZ ;  /* 0x0000700006057a24 */ /* 0x000fe200078e02ff */
[----:B------:R-:W-:Y:S01]  /*62a0*/  IADD3 R9, R9, R19, RZ ;  /* 0x0000001309097210 */ /* 0x000fe20007ffe0ff */
[----:B------:R-:W-:Y:S01]  /*62b0*/  IMAD.IADD R4, R92, 0x1, -R4 ;  /* 0x000000015c047824 */ /* 0x000fe200078e0a04 */
[----:B------:R-:W-:Y:S01]  /*62c0*/  LEA.HI R110, R105, R105, RZ, 0x1 ;  /* 0x00000069696e7211 */ /* 0x000fe200078f08ff */
[C---:B------:R-:W-:Y:S01]  /*62d0*/  IMAD R5, R0.reuse, c[0x0][0x1c4], R5 ;  /* 0x0000710000057a24 */ /* 0x040fe200078e0205 */
[----:B------:R-:W-:Y:S01]  /*62e0*/  ISETP.NE.U32.AND P0, PT, RZ, c[0x0][0x350], PT ;  /* 0x0000d400ff007a0c */ /* 0x000fe20003f05070 */
[----:B------:R-:W-:Y:S01]  /*62f0*/  IMAD.WIDE.U32 R2, R0, c[0x0][0x1c0], R2 ;  /* 0x0000700000027a25 */ /* 0x000fe200078e0002 */
[----:B------:R-:W-:-:S02]  /*6300*/  SHF.R.S32.HI R0, RZ, 0x1f, R7 ;  /* 0x0000001fff007819 */ /* 0x000fc40000011407 */
[----:B------:R-:W-:Y:S01]  /*6310*/  SHF.R.S32.HI R16, RZ, 0x1, R110 ;  /* 0x00000001ff107819 */ /* 0x000fe2000001146e */
[----:B------:R-:W-:Y:S01]  /*6320*/  IMAD R4, R150, 0x8, R4 ;  /* 0x0000000896047824 */ /* 0x000fe200078e0204 */
[----:B------:R-:W-:Y:S01]  /*6330*/  SHF.R.S32.HI R6, RZ, 0x1f, R110 ;  /* 0x0000001fff067819 */ /* 0x000fe2000001146e */
[----:B------:R-:W-:Y:S01]  /*6340*/  IMAD R0, R0, c[0x0][0x1b0], RZ ;  /* 0x00006c0000007a24 */ /* 0x000fe200078e02ff */
[----:B------:R-:W-:Y:S01]  /*6350*/  P2R R117, PR, RZ, 0x8 ;  /* 0x00000008ff757803 */ /* 0x000fe20000000000 */
[----:B------:R-:W-:Y:S01]  /*6360*/  IMAD R10, R10, c[0x0][0x2c4], R11 ;  /* 0x0000b1000a0a7a24 */ /* 0x000fe200078e020b */
[----:B------:R-:W-:Y:S01]  /*6370*/  ISETP.GE.AND P5, PT, R12, c[0x0][0x1d4], PT ;  /* 0x000075000c007a0c */ /* 0x000fe20003fa6270 */
[----:B------:R-:W-:Y:S01]  /*6380*/  IMAD.U32 R226, R4, 0x20, R20 ;  /* 0x0000002004e27824 */ /* 0x000fe200078e0014 */
[----:B------:R-:W-:Y:S01]  /*6390*/  LEA.HI R4, R6, R16, RZ, 0x2 ;  /* 0x0000001006047211 */ /* 0x000fe200078f10ff */
[----:B------:R-:W-:Y:S01]  /*63a0*/  IMAD R6, R7, c[0x0][0x1b4], R0 ;  /* 0x00006d0007067a24 */ /* 0x000fe200078e0200 */
[----:B------:R-:W-:Y:S01]  /*63b0*/  SHF.R.S32.HI R0, RZ, 0x1f, R10 ;  /* 0x0000001fff007819 */ /* 0x000fe2000001140a */
[----:B------:R-:W-:Y:S01]  /*63c0*/  IMAD.IADD R3, R3, 0x1, R5 ;  /* 0x0000000103037824 */ /* 0x000fe200078e0205 */
[----:B------:R-:W-:Y:S01]  /*63d0*/  LOP3.LUT R4, R4, 0xfffffffc, RZ, 0xc0, !PT ;  /* 0xfffffffc04047812 */ /* 0x000fe200078ec0ff */
[----:B------:R-:W-:Y:S01]  /*63e0*/  IMAD.IADD R5, R15, 0x1, R18 ;  /* 0x000000010f057824 */ /* 0x000fe200078e0212 */
[----:B------:R1:W-:Y:S01]  /*63f0*/  STL [R1+0x78], R117 ;  /* 0x0000787501007387 */ /* 0x0003e20000100800 */
[----:B------:R-:W-:-:S04]  /*6400*/  IMAD.WIDE.U32 R2, R7, c[0x0][0x1b0], R2 ;  /* 0x00006c0007027a25 */ /* 0x000fc800078e0002 */
[----:B------:R-:W-:Y:S02]  /*6410*/  IMAD R0, R0, c[0x0][0x1a8], RZ ;  /* 0x00006a0000007a24 */ /* 0x000fe400078e02ff */
[----:B------:R-:W-:Y:S02]  /*6420*/  IMAD.IADD R112, R16, 0x1, -R4 ;  /* 0x0000000110707824 */ /* 0x000fe400078e0a04 */
[----:B------:R-:W-:Y:S02]  /*6430*/  IMAD.MOV.U32 R4, RZ, RZ, R14 ;  /* 0x000000ffff047224 */ /* 0x000fe400078e000e */
[----:B------:R-:W-:Y:S02]  /*6440*/  IMAD.IADD R3, R3, 0x1, R6 ;  /* 0x0000000103037824 */ /* 0x000fe400078e0206 */
[----:B------:R-:W-:Y:S02]  /*6450*/  IMAD R14, R10, c[0x0][0x1ac], R0 ;  /* 0x00006b000a0e7a24 */ /* 0x000fe400078e0200 */
[----:B------:R-:W-:-:S02]  /*6460*/  IMAD R6, R169, c[0x0][0x1e8], RZ ;  /* 0x00007a00a9067a24 */ /* 0x000fc400078e02ff */
[----:B------:R-:W-:Y:S02]  /*6470*/  IMAD R0, R169, c[0x0][0x210], RZ ;  /* 0x00008400a9007a24 */ /* 0x000fe400078e02ff */
[----:B------:R-:W-:-:S04]  /*6480*/  IMAD.WIDE.U32 R10, R10, c[0x0][0x1a8], R2 ;  /* 0x00006a000a0a7a25 */ /* 0x000fc800078e0002 */
[C---:B------:R-:W-:Y:S02]  /*6490*/  IMAD R6, R49.reuse, c[0x0][0x1ec], R6 ;  /* 0x00007b0031067a24 */ /* 0x040fe400078e0206 */
[C---:B------:R-:W-:Y:S02]  /*64a0*/  IMAD R0, R49.reuse, c[0x0][0x214], R0 ;  /* 0x0000850031007a24 */ /* 0x040fe400078e0200 */
[----:B------:R-:W-:-:S04]  /*64b0*/  IMAD.WIDE.U32 R4, R49, c[0x0][0x1e8], R4 ;  /* 0x00007a0031047a25 */ /* 0x000fc800078e0004 */
[----:B------:R-:W-:-:S04]  /*64c0*/  IMAD.WIDE.U32 R8, R49, c[0x0][0x210], R8 ;  /* 0x0000840031087a25 */ /* 0x000fc800078e0008 */
[----:B------:R-:W-:Y:S01]  /*64d0*/  IMAD.IADD R7, R6, 0x1, R5 ;  /* 0x0000000106077824 */ /* 0x000fe200078e0205 */
[----:B------:R-:W-:Y:S01]  /*64e0*/  IADD3 R5, R0, R9, RZ ;  /* 0x0000000900057210 */ /* 0x000fe20007ffe0ff */
[----:B------:R-:W-:Y:S01]  /*64f0*/  IMAD.IADD R9, R11, 0x1, R14 ;  /* 0x000000010b097824 */ /* 0x000fe200078e020e */
[----:B------:R-:W-:Y:S01]  /*6500*/  IADD3 R14, R189, R92, RZ ;  /* 0x0000005cbd0e7210 */ /* 0x000fe20007ffe0ff */
[----:B------:R-:W-:Y:S02]  /*6510*/  IMAD.MOV.U32 R6, RZ, RZ, R4 ;  /* 0x000000ffff067224 */ /* 0x000fe400078e0004 */
[----:B------:R-:W-:Y:S01]  /*6520*/  IMAD.MOV.U32 R4, RZ, RZ, R8 ;  /* 0x000000ffff047224 */ /* 0x000fe200078e0008 */
[----:B------:R-:W-:Y:S01]  /*6530*/  ISETP.GE.AND P4, PT, R14, R44, PT ;  /* 0x0000002c0e00720c */ /* 0x000fe20003f86270 */
[----:B------:R-:W-:-:S05]  /*6540*/  IMAD.SHL.U32 R11, R146, 0x8, RZ ;  /* 0x00000008920b7824 */ /* 0x000fca00078e00ff */
[----:B------:R-:W-:Y:S02]  /*6550*/  ISETP.GE.AND P3, PT, R11, c[0x0][0x198], PT ;  /* 0x000066000b007a0c */ /* 0x000fe40003f66270 */
[----:B----4-:R-:W-:Y:S01]  /*6560*/  @P1 SHF.R.S32.HI R3, RZ, 0x1f, R21 ;  /* 0x0000001fff031819 */ /* 0x010fe20000011415 */
[----:B------:R-:W-:Y:S01]  /*6570*/  @!P1 IMAD.MOV.U32 R3, RZ, RZ, R17 ;  /* 0x000000ffff039224 */ /* 0x000fe200078e0011 */
[----:B------:R-:W-:Y:S01]  /*6580*/  @P1 MOV R2, R21 ;  /* 0x0000001500021202 */ /* 0x000fe20000000f00 */
[----:B------:R-:W-:Y:S01]  /*6590*/  @!P1 IMAD.MOV.U32 R2, RZ, RZ, R48 ;  /* 0x000000ffff029224 */ /* 0x000fe200078e0030 */
[----:B------:R-:W-:Y:S02]  /*65a0*/  ISETP.NE.AND.EX P1, PT, RZ, c[0x0][0x354], PT, P0 ;  /* 0x0000d500ff007a0c */ /* 0x000fe40003f25300 */
[----:B------:R-:W-:Y:S02]  /*65b0*/  LEA R16, P0, R10, c[0x0][0x160], 0x1 ;  /* 0x000058000a107a11 */ /* 0x000fe400078008ff */
[----:B------:R-:W-:-:S02]  /*65c0*/  SEL R0, R3, RZ, !P1 ;  /* 0x000000ff03007207 */ /* 0x000fc40004800000 */
[----:B------:R-:W-:Y:S02]  /*65d0*/  SEL R2, R2, RZ, !P1 ;  /* 0x000000ff02027207 */ /* 0x000fe40004800000 */
[----:B------:R-:W-:Y:S01]  /*65e0*/  LEA.HI.X R15, R10, c[0x0][0x164], R9, 0x1, P0 ;  /* 0x000059000a0f7a11 */ /* 0x000fe200000f0c09 */
[----:B------:R-:W-:Y:S01]  /*65f0*/  IMAD R3, R0, c[0x0][0x1f0], RZ ;  /* 0x00007c0000037a24 */ /* 0x000fe200078e02ff */
[----:B------:R-:W-:Y:S01]  /*6600*/  IADD3 R10, R12, 0x20, RZ ;  /* 0x000000200c0a7810 */ /* 0x000fe20007ffe0ff */
[----:B------:R-:W-:Y:S01]  /*6610*/  IMAD R0, R0, c[0x0][0x218], RZ ;  /* 0x0000860000007a24 */ /* 0x000fe200078e02ff */
[----:B------:R-:W-:Y:S01]  /*6620*/  LOP3.LUT P0, RZ, R112, 0x2, RZ, 0xc0, !PT ;  /* 0x0000000270ff7812 */ /* 0x000fe2000780c0ff */
[----:B------:R-:W-:Y:S01]  /*6630*/  IMAD R9, R2, c[0x0][0x1f4], R3 ;  /* 0x00007d0002097a24 */ /* 0x000fe200078e0203 */
[----:B------:R-:W-:Y:S01]  /*6640*/  ISETP.GE.AND P6, PT, R10, c[0x0][0x1d4], PT ;  /* 0x000075000a007a0c */ /* 0x000fe20003fc6270 */
[C---:B------:R-:W-:Y:S01]  /*6650*/  IMAD R8, R2.reuse, c[0x0][0x21c], R0 ;  /* 0x0000870002087a24 */ /* 0x040fe200078e0200 */
[----:B------:R-:W-:Y:S01]  /*6660*/  IADD3 R0, R11, 0x40, RZ ;  /* 0x000000400b007810 */ /* 0x000fe20007ffe0ff */
[----:B------:R-:W-:Y:S01]  /*6670*/  IMAD.WIDE.U32 R18, R2, c[0x0][0x1f0], R6 ;  /* 0x00007c0002127a25 */ /* 0x000fe200078e0006 */
[----:B------:R-:W-:-:S02]  /*6680*/  ISETP.GE.AND P1, PT, R10, c[0x0][0x198], PT ;  /* 0x000066000a007a0c */ /* 0x000fc40003f26270 */
[----:B------:R-:W-:Y:S01]  /*6690*/  ISETP.GE.AND P2, PT, R0, c[0x0][0x198], PT ;  /* 0x0000660000007a0c */ /* 0x000fe20003f46270 */
[----:B------:R-:W-:Y:S01]  /*66a0*/  IMAD.WIDE.U32 R120, R2, c[0x0][0x218], R4 ;  /* 0x0000860002787a25 */ /* 0x000fe200078e0004 */
[----:B------:R-:W-:Y:S01]  /*66b0*/  IADD3 R21, R19, R9, RZ ;  /* 0x0000000913157210 */ /* 0x000fe20007ffe0ff */
[----:B------:R1:W-:Y:S02]  /*66c0*/  STL.64 [R1+0x50], R18 ;  /* 0x0000501201007387 */ /* 0x0003e40000100a00 */
[----:B------:R-:W-:Y:S02]  /*66d0*/  IMAD.IADD R119, R121, 0x1, R8 ;  /* 0x0000000179777824 */ /* 0x000fe400078e0208 */
[----:B------:R1:W-:Y:S01]  /*66e0*/  STL.64 [R1+0x70], R120 ;  /* 0x0000707801007387 */ /* 0x0003e20000100a00 */
[----:B------:R-:W-:-:S03]  /*66f0*/  IMAD.MOV.U32 R3, RZ, RZ, 0x10 ;  /* 0x00000010ff037424 */ /* 0x000fc600078e00ff */
[----:B------:R1:W-:Y:S02]  /*6700*/  STL [R1+0x64], R119 ;  /* 0x0000647701007387 */ /* 0x0003e40000100800 */
[----:B------:R-:W-:Y:S02]  /*6710*/  SEL R3, R3, 0xfffffff0, !P0 ;  /* 0xfffffff003037807 */ /* 0x000fe40004000000 */
[----:B------:R1:W-:Y:S04]  /*6720*/  STL [R1+0x5c], R21 ;  /* 0x00005c1501007387 */ /* 0x0003e80000100800 */
[----:B------:R1:W2:Y:S04]  /*6730*/  SHFL.IDX PT, R4, R16, RZ, 0x1c1f ;  /* 0x001c1fff10047589 */ /* 0x0002a800000e0000 */
        /* <DEDUP_REMOVED lines=17> */
.L_x_683:
[----:B------:R-:W-:Y:S05]  /*6850*/  BSYNC B0 ;  /* 0x0000000000007941 */ /* 0x000fea0003800000 */
.L_x_682:
[----:B--2---:R-:W-:Y:S01]  /*6860*/  IADD3 R0, R14, 0x20, RZ ;  /* 0x000000200e007810 */ /* 0x004fe20007ffe0ff */
[----:B---3--:R2:W3:Y:S01]  /*6870*/  SHFL.IDX PT, R5, R15, 0x1, 0x1c1f ;  /* 0x003c1f000f057f89 */ /* 0x0084e200000e0000 */
[----:B------:R-:W-:Y:S02]  /*6880*/  BSSY B0, `(.L_x_684) ;  /* 0x0000014000007945 */ /* 0x000fe40003800000 */
[----:B------:R-:W-:Y:S01]  /*6890*/  ISETP.GE.AND P0, PT, R0, R44, PT ;  /* 0x0000002c0000720c */ /* 0x000fe20003f06270 */
[----:B------:R2:W4:-:S12]  /*68a0*/  SHFL.IDX PT, R4, R16, 0x1, 0x1c1f ;  /* 0x003c1f0010047f89 */ /* 0x00051800000e0000 */
[----:B------:R-:W-:Y:S05]  /*68b0*/  @P0 BRA `(.L_x_685) ;  /* 0x0000010000000947 */ /* 0x000fea0003800000 */
[C---:B------:R-:W-:Y:S02]  /*68c0*/  IADD3 R0, R11.reuse, 0x40, RZ ;  /* 0x000000400b007810 */ /* 0x040fe40007ffe0ff */
        /* <DEDUP_REMOVED lines=15> */
.L_x_685:
[----:B------:R-:W-:Y:S05]  /*69c0*/  BSYNC B0 ;  /* 0x0000000000007941 */ /* 0x000fea0003800000 */
.L_x_684:
[----:B---3--:R-:W-:Y:S01]  /*69d0*/  IADD3 R0, R14, 0x40, RZ ;  /* 0x000000400e007810 */ /* 0x008fe20007ffe0ff */
[----:B------:R3:W1:Y:S01]  /*69e0*/  SHFL.IDX PT, R5, R15, 0x2, 0x1c1f ;  /* 0x005c1f000f057f89 */ /* 0x00066200000e0000 */
[----:B------:R-:W-:Y:S02]  /*69f0*/  BSSY B0, `(.L_x_686) ;  /* 0x0000014000007945 */ /* 0x000fe40003800000 */
[----:B------:R-:W-:Y:S01]  /*6a00*/  ISETP.GE.AND P0, PT, R0, R44, PT ;  /* 0x0000002c0000720c */ /* 0x000fe20003f06270 */
[----:B----4-:R3:W4:-:S12]  /*6a10*/  SHFL.IDX PT, R4, R16, 0x2, 0x1c1f ;  /* 0x005c1f0010047f89 */ /* 0x01071800000e0000 */
        /* <DEDUP_REMOVED lines=17> */
.L_x_687:
[----:B------:R-:W-:Y:S05]  /*6b30*/  BSYNC B0 ;  /* 0x0000000000007941 */ /* 0x000fea0003800000 */
.L_x_686:
[----:B--2---:R-:W2:Y:S01]  /*6b40*/  LDL R190, [R1+0x60] ;  /* 0x0000600001be7983 */ /* 0x004ea20000100800 */
[----:B------:R-:W-:-:S02]  /*6b50*/  IMAD.MOV.U32 R154, RZ, RZ, R20 ;  /* 0x000000ffff9a7224 */ /* 0x000fc400078e0014 */
[----:B------:R-:W-:Y:S01]  /*6b60*/  IMAD.MOV.U32 R155, RZ, RZ, R21 ;  /* 0x000000ffff9b7224 */ /* 0x000fe200078e0015 */
[----:B-1--4-:R-:W1:Y:S01]  /*6b70*/  SHFL.IDX PT, R4, R16, 0x3, 0x1c1f ;  /* 0x007c1f0010047f89 */ /* 0x012e6200000e0000 */
[----:B------:R-:W-:-:S03]  /*6b80*/  IADD3 R0, R14, 0x60, RZ ;  /* 0x000000600e007810 */ /* 0x000fc60007ffe0ff */
[----:B------:R-:W4:Y:S01]  /*6b90*/  SHFL.IDX PT, R5, R15, 0x3, 0x1c1f ;  /* 0x007c1f000f057f89 */ /* 0x000f2200000e0000 */
[----:B------:R-:W-:-:S13]  /*6ba0*/  ISETP.GE.AND P0, PT, R0, R44, PT ;  /* 0x0000002c0000720c */ /* 0x000fda0003f06270 */
[----:B------:R-:W-:Y:S01]  /*6bb0*/  @!P0 IMAD.SHL.U32 R8, R226, 0x2, RZ ;  /* 0x00000002e2088824 */ /* 0x000fe200078e00ff */
[----:B-1----:R-:W-:-:S04]  /*6bc0*/  @!P0 LEA R6, P4, R11, R4, 0x1 ;  /* 0x000000040b068211 */ /* 0x002fc800078808ff */
[C---:B----4-:R-:W-:Y:S02]  /*6bd0*/  @!P0 LEA.HI.X R7, R11.reuse, R5, R13, 0x1, P4 ;  /* 0x000000050b078211 */ /* 0x050fe400020f0c0d */
[----:B------:R-:W-:-:S03]  /*6be0*/  @!P0 IADD3 R0, R11, 0x40, RZ ;  /* 0x000000400b008810 */ /* 0x000fc60007ffe0ff */
[----:B------:R-:W-:Y:S01]  /*6bf0*/  @!PT LDS RZ, [RZ] ;  /* 0x00000000fffff984 */ /* 0x000fe20000000800 */
[----:B------:R1:W-:Y:S01]  /*6c00*/  @!P0 LDGSTS.E.BYPASS.LTC128B.128 [R8+0x7900], [R6.64], !P3 ;  /* 0x0790000006088fae */ /* 0x0003e2000d901d46 */
[----:B------:R-:W-:Y:S02]  /*6c10*/  @!P0 SHF.R.S32.HI R2, RZ, 0x1f, R0 ;  /* 0x0000001fff028819 */ /* 0x000fe40000011400 */
[----:B------:R-:W-:Y:S02]  /*6c20*/  IADD3 R145, R204, -0x1, RZ ;  /* 0xffffffffcc917810 */ /* 0x000fe40007ffe0ff */
[----:B------:R-:W-:Y:S01]  /*6c30*/  @!P0 LEA.HI R0, R2, R0, RZ, 0x3 ;  /* 0x0000000002008211 */ /* 0x000fe200078f18ff */
[----:B------:R-:W-:Y:S02]  /*6c40*/  IMAD.MOV.U32 R9, RZ, RZ, c[0x0][0x1e0] ;  /* 0x00007800ff097624 */ /* 0x000fe400078e00ff */
[----:B------:R-:W-:Y:S01]  /*6c50*/  IMAD.MOV.U32 R116, RZ, RZ, 0x6 ;  /* 0x00000006ff747424 */ /* 0x000fe200078e00ff */
[----:B------:R-:W-:Y:S02]  /*6c60*/  @!P0 LOP3.LUT R0, R0, 0xfffffff8, RZ, 0xc0, !PT ;  /* 0xfffffff800008812 */ /* 0x000fe400078ec0ff */
[----:B-1----:R-:W-:-:S04]  /*6c70*/  @!P0 SHF.R.S32.HI R6, RZ, 0x1f, R10 ;  /* 0x0000001fff068819 */ /* 0x002fc8000001140a */
[----:B------:R-:W-:-:S04]  /*6c80*/  @!P0 LEA.HI R6, R6, R10, RZ, 0x3 ;  /* 0x0000000a06068211 */ /* 0x000fc800078f18ff */
[----:B------:R-:W-:-:S05]  /*6c90*/  @!P0 LOP3.LUT R6, R6, 0xfffffff8, RZ, 0xc0, !PT ;  /* 0xfffffff806068812 */ /* 0x000fca00078ec0ff */
[----:B------:R-:W-:Y:S01]  /*6ca0*/  @!P0 IMAD.WIDE R6, R6, 0x2, R4 ;  /* 0x0000000206068825 */ /* 0x000fe200078e0204 */
[----:B------:R-:W-:-:S03]  /*6cb0*/  SHF.L.U64.HI R152, R9, R116, c[0x0][0x1e4] ;  /* 0x0000790009987619 */ /* 0x000fc60000010274 */
[----:B------:R-:W-:Y:S01]  /*6cc0*/  @!P0 IMAD.WIDE R4, R0, 0x2, R4 ;  /* 0x0000000200048825 */ /* 0x000fe200078e0204 */
[----:B------:R1:W-:Y:S01]  /*6cd0*/  @!P0 LDGSTS.E.BYPASS.LTC128B.128 [R8+0x9900], [R6.64], !P1 ;  /* 0x0990000006088fae */ /* 0x0003e2000c901d46 */
[----:B------:R-:W-:Y:S02]  /*6ce0*/  SHF.R.S32.HI R111, RZ, 0x1f, R145 ;  /* 0x0000001fff6f7819 */ /* 0x000fe40000011491 */
[----:B------:R-:W-:Y:S01]  /*6cf0*/  IMAD.SHL.U32 R153, R9, 0x40, RZ ;  /* 0x0000004009997824 */ /* 0x000fe200078e00ff */
[----:B------:R4:W-:Y:S01]  /*6d00*/  @!P0 LDGSTS.E.BYPASS.LTC128B.128 [R8+0xb900], [R4.64], !P2 ;  /* 0x0b90000004088fae */ /* 0x0009e2000d101d46 */
[----:B------:R-:W-:Y:S02]  /*6d10*/  IMAD R0, R152, R145, RZ ;  /* 0x0000009198007224 */ /* 0x000fe400078e02ff */
[----:B------:R-:W-:Y:S01]  /*6d20*/  IMAD.MOV.U32 R154, RZ, RZ, R18 ;  /* 0x000000ffff9a7224 */ /* 0x000fe200078e0012 */
[----:B------:R-:W0:Y:S01]  /*6d30*/  LDGDEPBAR ;  /* 0x00000000000079af */ /* 0x000e220000000000 */
[----:B------:R-:W-:-:S02]  /*6d40*/  IMAD R0, R111, R153, R0 ;  /* 0x000000996f007224 */ /* 0x000fc400078e0200 */
[----:B------:R-:W-:Y:S01]  /*6d50*/  IMAD.SHL.U32 R156, R9, 0x20, RZ ;  /* 0x00000020099c7824 */ /* 0x000fe200078e00ff */
[----:B------:R-:W-:Y:S01]  /*6d60*/  BAR.SYNC.DEFER_BLOCKING 0x0 ;  /* 0x0000000000007b1d */ /* 0x000fe20000010000 */
[----:B------:R-:W-:Y:S01]  /*6d70*/  ISETP.NE.AND P3, PT, R117, RZ, PT ;  /* 0x000000ff7500720c */ /* 0x000fe20003f65270 */
[----:B----4-:R-:W-:-:S04]  /*6d80*/  IMAD.WIDE.U32 R4, R145, R153, R154 ;  /* 0x0000009991047225 */ /* 0x010fc800078e009a */
[----:B------:R-:W-:Y:S01]  /*6d90*/  IMAD.IADD R0, R5, 0x1, R0 ;  /* 0x0000000105007824 */ /* 0x000fe200078e0200 */
[----:B------:R4:W-:Y:S01]  /*6da0*/  STL.64 [R1+0x58], R154 ;  /* 0x0000589a01007387 */ /* 0x0009e20000100a00 */
[----:B------:R-:W-:Y:S02]  /*6db0*/  SEL R114, RZ, 0x1, P5 ;  /* 0x00000001ff727807 */ /* 0x000fe40002800000 */
[----:B------:R-:W-:Y:S01]  /*6dc0*/  ISETP.NE.AND P4, PT, R29, 0x1, PT ;  /* 0x000000011d00780c */ /* 0x000fe20003f85270 */
[----:B--2---:R-:W-:-:S04]  /*6dd0*/  IMAD.IADD R2, R190, 0x1, -R92 ;  /* 0x00000001be027824 */ /* 0x004fc800078e0a5c */
[----:B------:R-:W-:-:S05]  /*6de0*/  IMAD R2, R145, -0x40, R2 ;  /* 0xffffffc091027824 */ /* 0x000fca00078e0202 */
[C---:B------:R-:W-:Y:S02]  /*6df0*/  ISETP.GE.AND P1, PT, R2.reuse, 0x1, PT ;  /* 0x000000010200780c */ /* 0x040fe40003f26270 */
[----:B------:R-:W-:Y:S01]  /*6e00*/  ISETP.GE.AND P0, PT, R2, 0x21, PT ;  /* 0x000000210200780c */ /* 0x000fe20003f06270 */
[----:B------:R-:W-:-:S05]  /*6e10*/  IMAD.MOV.U32 R2, RZ, RZ, 0x5 ;  /* 0x00000005ff027424 */ /* 0x000fca00078e00ff */
[----:B------:R-:W-:-:S05]  /*6e20*/  SHF.L.U64.HI R158, R9, R2, c[0x0][0x1e4] ;  /* 0x00007900099e7619 */ /* 0x000fca0000010202 */
[----:B-1----:R-:W-:-:S04]  /*6e30*/  @P1 LEA R6, P2, R4, c[0x0][0x1c8], 0x1 ;  /* 0x0000720004061a11 */ /* 0x002fc800078408ff */
[----:B------:R-:W-:Y:S02]  /*6e40*/  @P1 LEA.HI.X R7, R4, c[0x0][0x1cc], R0, 0x1, P2 ;  /* 0x0000730004071a11 */ /* 0x000fe400010f0c00 */
[----:B------:R-:W-:Y:S01]  /*6e50*/  @P0 IADD3 R5, P2, R156, R4, RZ ;  /* 0x000000049c050210 */ /* 0x000fe20007f5e0ff */
[----:B------:R-:W-:-:S04]  /*6e60*/  @P1 IMAD.SHL.U32 R2, R226, 0x2, RZ ;  /* 0x00000002e2021824 */ /* 0x000fc800078e00ff */
[----:B------:R-:W-:Y:S01]  /*6e70*/  @P0 IMAD.X R0, R158, 0x1, R0, P2 ;  /* 0x000000019e000824 */ /* 0x000fe200010e0600 */
[C---:B------:R-:W-:Y:S01]  /*6e80*/  @P0 LEA R4, P2, R5.reuse, c[0x0][0x1c8], 0x1 ;  /* 0x0000720005040a11 */ /* 0x040fe200078408ff */
[----:B------:R-:W-:Y:S01]  /*6e90*/  @!PT LDS RZ, [RZ] ;  /* 0x00000000fffff984 */ /* 0x000fe20000000800 */
[----:B------:R-:W-:Y:S01]  /*6ea0*/  @!PT LDS RZ, [RZ] ;  /* 0x00000000fffff984 */ /* 0x000fe20000000800 */
[----:B------:R-:W-:Y:S01]  /*6eb0*/  @!PT LDS RZ, [RZ] ;  /* 0x00000000fffff984 */ /* 0x000fe20000000800 */
[----:B------:R4:W-:Y:S03]  /*6ec0*/  @P1 LDGSTS.E.BYPASS.LTC128B.128 [R2+0x3100], [R6.64], !P5 ;  /* 0x0310000006021fae */ /* 0x0009e6000e901d46 */
[----:B------:R-:W-:Y:S01]  /*6ed0*/  @P0 LEA.HI.X R5, R5, c[0x0][0x1cc], R0, 0x1, P2 ;  /* 0x0000730005050a11 */ /* 0x000fe200010f0c00 */
[----:B------:R-:W-:Y:S01]  /*6ee0*/  @P0 IMAD.SHL.U32 R0, R226, 0x2, RZ ;  /* 0x00000002e2000824 */ /* 0x000fe200078e00ff */
[----:B------:R4:W-:Y:S04]  /*6ef0*/  STL [R1+0x88], R158 ;  /* 0x0000889e01007387 */ /* 0x0009e80000100800 */
[----:B------:R4:W-:Y:S04]  /*6f00*/  @P1 LDGSTS.E.BYPASS.LTC128B.128 [R2+0x4100], [R6.64+0x40], !P6 ;  /* 0x0410004006021fae */ /* 0x0009e8000f101d46 */
[----:B------:R4:W-:Y:S04]  /*6f10*/  @P1 LDGSTS.E.BYPASS.LTC128B.128 [R2+0x5100], [R6.64+0x80], !P3 ;  /* 0x0510008006021fae */ /* 0x0009e8000d901d46 */
[----:B------:R1:W-:Y:S04]  /*6f20*/  @P0 LDGSTS.E.BYPASS.LTC128B.128 [R0+0x3900], [R4.64], !P5 ;  /* 0x0390000004000fae */ /* 0x0003e8000e901d46 */
[----:B------:R1:W-:Y:S04]  /*6f30*/  @P0 LDGSTS.E.BYPASS.LTC128B.128 [R0+0x4900], [R4.64+0x40], !P6 ;  /* 0x0490004004000fae */ /* 0x0003e8000f101d46 */
[----:B------:R1:W-:Y:S01]  /*6f40*/  @P0 LDGSTS.E.BYPASS.LTC128B.128 [R0+0x5900], [R4.64+0x80], !P3 ;  /* 0x0590008004000fae */ /* 0x0003e2000d901d46 */
[----:B------:R-:W-:-:S03]  /*6f50*/  ISETP.LT.AND P0, PT, RZ, c[0x0][0x27c], PT ;  /* 0x00009f00ff007a0c */ /* 0x000fc60003f01270 */
[----:B------:R-:W0:Y:S01]  /*6f60*/  LDGDEPBAR ;  /* 0x00000000000079af */ /* 0x000e220000000000 */
[----:B-1----:R-:W-:-:S04]  /*6f70*/  SHF.R.S32.HI R0, RZ, 0x1f, R165 ;  /* 0x0000001fff007819 */ /* 0x002fc800000114a5 */
[----:B------:R-:W-:-:S04]  /*6f80*/  LEA.HI R0, R0, R165, RZ, 0x4 ;  /* 0x000000a500007211 */ /* 0x000fc800078f20ff */
[----:B------:R-:W-:Y:S01]  /*6f90*/  SHF.R.S32.HI R93, RZ, 0x4, R0 ;  /* 0x00000004ff5d7819 */ /* 0x000fe20000011400 */
[----:B------:R-:W-:Y:S05]  /*6fa0*/  @P0 BRA `(.L_x_688) ;  /* 0x0000002000000947 */ /* 0x000fea0003800000 */
[----:B----4-:R-:W-:-:S04]  /*6fb0*/  DEPBAR.LE SB0, 0x1 ;  /* 0x000080400000791a */ /* 0x010fc80000000000 */
[----:B------:R-:W-:Y:S05]  /*6fc0*/  BRA `(.L_x_689) ;  /* 0x000070c000007947 */ /* 0x000fea0003800000 */
.L_x_688:
[----:B----4-:R-:W-:Y:S01]  /*6fd0*/  ULDC.U8 UR4, c[0x0][0x298] ;  /* 0x0000a60000047ab9 */ /* 0x010fe20000000000 */
        /* <DEDUP_REMOVED lines=10> */
[----:B------:R-:W-:Y:S01]  /*7080*/  IMAD R0, R147, c[0x0][0x294], R0 ;  /* 0x0000a50093007a24 */ /* 0x000fe200078e0200 */
        /* <DEDUP_REMOVED lines=12> */
[----:B------:R-:W-:Y:S01]  /*7150*/  IMAD.SHL.U32 R18, R48, 0x4, RZ ;  /* 0x0000000430127824 */ /* 0x000fe200078e00ff */
        /* <DEDUP_REMOVED lines=9> */
[----:B------:R-:W-:Y:S01]  /*71f0*/  IMAD R9, R2, c[0x0][0x280], RZ ;  /* 0x0000a00002097a24 */ /* 0x000fe200078e02ff */
        /* <DEDUP_REMOVED lines=19> */
[----:B------:R1:W4:Y:S04]  /*7330*/  SHFL.IDX PT, R4, R31, RZ, 0x1e1f ;  /* 0x001e1fff1f047589 */ /* 0x00032800000e0000 */
[----:B------:R1:W3:Y:S04]  /*7340*/  SHFL.IDX PT, R7, R25, RZ, 0x1e1f ;  /* 0x001e1fff19077589 */ /* 0x0002e800000e0000 */
[----:B------:R1:W1:Y:S02]  /*7350*/  SHFL.IDX PT, R5, R19, RZ, 0x1e1f ;  /* 0x001e1fff13057589 */ /* 0x00026400000e0000 */
        /* <DEDUP_REMOVED lines=8> */
[----:B--23--:R-:W-:Y:S02]  /*73e0*/  @!P2 IMAD.WIDE R8, R18, 0x2, R6 ;  /* 0x000000021208a825 */ /* 0x00cfe400078e0206 */
[----:B------:R-:W-:Y:S02]  /*73f0*/  @!P0 SHF.R.S32.HI R0, RZ, 0x1f, R11 ;  /* 0x0000001fff008819 */ /* 0x000fe4000001140b */
[----:B------:R-:W-:Y:S01]  /*7400*/  @!P1 LEA.HI R2, R2, R10, RZ, 0x2 ;  /* 0x0000000a02029211 */ /* 0x000fe200078f10ff */
[----:B------:R2:W5:Y:S01]  /*7410*/  @!P2 LD.E.64 R22, [R8.64] ;  /* 0x000000060816a980 */ /* 0x000562000c101b00 */
[----:B------:R-:W-:Y:S01]  /*7420*/  @!P0 LEA.HI R0, R0, R11, RZ, 0x2 ;  /* 0x0000000b00008211 */ /* 0x000fe200078f10ff */
[----:B------:R-:W-:Y:S01]  /*7430*/  CS2R R20, SRZ ;  /* 0x0000000000147805 */ /* 0x000fe2000001ff00 */
[----:B-1--4-:R-:W-:Y:S01]  /*7440*/  @!P2 IMAD.WIDE R10, R18, 0x2, R4 ;  /* 0x00000002120aa825 */ /* 0x012fe200078e0204 */
[----:B------:R-:W-:Y:S01]  /*7450*/  CS2R R28, SRZ ;  /* 0x00000000001c7805 */ /* 0x000fe2000001ff00 */
[----:B------:R-:W-:Y:S01]  /*7460*/  @!P0 LOP3.LUT R0, R0, 0xfffffffc, RZ, 0xc0, !PT ;  /* 0xfffffffc00008812 */ /* 0x000fe200078ec0ff */
[----:B------:R-:W-:Y:S01]  /*7470*/  CS2R R26, SRZ ;  /* 0x00000000001a7805 */ /* 0x000fe2000001ff00 */
[----:B------:R-:W-:Y:S01]  /*7480*/  CS2R R34, SRZ ;  /* 0x0000000000227805 */ /* 0x000fe2000001ff00 */
[----:B------:R1:W5:Y:S01]  /*7490*/  @!P2 LD.E.64 R20, [R10.64] ;  /* 0x000000060a14a980 */ /* 0x000362000c101b00 */
[----:B------:R-:W-:Y:S01]  /*74a0*/  CS2R R32, SRZ ;  /* 0x0000000000207805 */ /* 0x000fe2000001ff00 */
[----:B--2---:R-:W-:-:S05]  /*74b0*/  @!P1 LOP3.LUT R8, R2, 0xfffffffc, RZ, 0xc0, !PT ;  /* 0xfffffffc02089812 */ /* 0x004fca00078ec0ff */
[----:B------:R-:W-:-:S04]  /*74c0*/  @!P1 IMAD.WIDE R12, R8, 0x2, R6 ;  /* 0x00000002080c9825 */ /* 0x000fc800078e0206 */
[----:B------:R-:W-:Y:S01]  /*74d0*/  @!P1 IMAD.WIDE R8, R8, 0x2, R4 ;  /* 0x0000000208089825 */ /* 0x000fe200078e0204 */
[----:B------:R2:W5:Y:S03]  /*74e0*/  @!P1 LD.E.64 R26, [R12.64] ;  /* 0x000000060c1a9980 */ /* 0x000566000c101b00 */
[----:B-1----:R-:W-:Y:S01]  /*74f0*/  @!P0 IMAD.WIDE R10, R0, 0x2, R6 ;  /* 0x00000002000a8825 */ /* 0x002fe200078e0206 */
[----:B------:R1:W5:Y:S04]  /*7500*/  @!P1 LD.E.64 R28, [R8.64] ;  /* 0x00000006081c9980 */ /* 0x000368000c101b00 */
[----:B------:R3:W5:Y:S01]  /*7510*/  @!P0 LD.E.64 R34, [R10.64] ;  /* 0x000000060a228980 */ /* 0x000762000c101b00 */
[----:B--2---:R-:W-:Y:S01]  /*7520*/  IADD3 R12, R18, 0x20, RZ ;  /* 0x00000020120c7810 */ /* 0x004fe20007ffe0ff */
[----:B-1----:R-:W-:-:S03]  /*7530*/  @!P0 IMAD.WIDE R8, R0, 0x2, R4 ;  /* 0x0000000200088825 */ /* 0x002fc600078e0204 */
[----:B------:R-:W-:Y:S02]  /*7540*/  ISETP.GE.AND P1, PT, R12, c[0x0][0x27c], PT ;  /* 0x00009f000c007a0c */ /* 0x000fe40003f26270 */
[C---:B---3--:R-:W-:Y:S01]  /*7550*/  IADD3 R10, R18.reuse, 0x18, RZ ;  /* 0x00000018120a7810 */ /* 0x048fe20007ffe0ff */
[----:B------:R1:W5:Y:S01]  /*7560*/  @!P0 LD.E.64 R32, [R8.64] ;  /* 0x0000000608208980 */ /* 0x000362000c101b00 */
[----:B------:R-:W-:Y:S02]  /*7570*/  IADD3 R11, R18, 0x28, RZ ;  /* 0x00000028120b7810 */ /* 0x000fe40007ffe0ff */
[----:B------:R-:W-:Y:S02]  /*7580*/  ISETP.GE.AND P2, PT, R10, c[0x0][0x27c], PT ;  /* 0x00009f000a007a0c */ /* 0x000fe40003f46270 */
[----:B------:R-:W-:-:S05]  /*7590*/  ISETP.GE.AND P0, PT, R11, c[0x0][0x27c], PT ;  /* 0x00009f000b007a0c */ /* 0x000fca0003f06270 */
[----:B------:R-:W-:-:S04]  /*75a0*/  @!P1 SHF.R.S32.HI R2, RZ, 0x1f, R12 ;  /* 0x0000001fff029819 */ /* 0x000fc8000001140c */
[----:B------:R-:W-:-:S04]  /*75b0*/  @!P1 LEA.HI R12, R2, R12, RZ, 0x2 ;  /* 0x0000000c020c9211 */ /* 0x000fc800078f10ff */
[----:B------:R-:W-:Y:S02]  /*75c0*/  @!P0 SHF.R.S32.HI R0, RZ, 0x1f, R11 ;  /* 0x0000001fff008819 */ /* 0x000fe4000001140b */
[----:B-1----:R-:W-:Y:S02]  /*75d0*/  @!P2 SHF.R.S32.HI R8, RZ, 0x1f, R10 ;  /* 0x0000001fff08a819 */ /* 0x002fe4000001140a */
[----:B------:R-:W-:Y:S02]  /*75e0*/  @!P0 LEA.HI R2, R0, R11, RZ, 0x2 ;  /* 0x0000000b00028211 */ /* 0x000fe400078f10ff */
[----:B------:R-:W-:Y:S02]  /*75f0*/  @!P2 LEA.HI R8, R8, R10, RZ, 0x2 ;  /* 0x0000000a0808a211 */ /* 0x000fe400078f10ff */
[----:B------:R-:W-:Y:S02]  /*7600*/  @!P1 LOP3.LUT R12, R12, 0xfffffffc, RZ, 0xc0, !PT ;  /* 0xfffffffc0c0c9812 */ /* 0x000fe400078ec0ff */
[----:B------:R-:W-:-:S02]  /*7610*/  @!P2 LOP3.LUT R0, R8, 0xfffffffc, RZ, 0xc0, !PT ;  /* 0xfffffffc0800a812 */ /* 0x000fc400078ec0ff */
[----:B------:R-:W-:Y:S01]  /*7620*/  @!P0 LOP3.LUT R2, R2, 0xfffffffc, RZ, 0xc0, !PT ;  /* 0xfffffffc02028812 */ /* 0x000fe200078ec0ff */
[--C-:B------:R-:W-:Y:S01]  /*7630*/  @!P1 IMAD.WIDE R14, R12, 0x2, R6.reuse ;  /* 0x000000020c0e9825 */ /* 0x100fe200078e0206 */
[----:B------:R-:W-:Y:S01]  /*7640*/  CS2R R38, SRZ ;  /* 0x0000000000267805 */ /* 0x000fe2000001ff00 */
[----:B------:R-:W-:Y:S01]  /*7650*/  CS2R R36, SRZ ;  /* 0x0000000000247805 */ /* 0x000fe2000001ff00 */
[----:B------:R-:W-:Y:S01]  /*7660*/  CS2R R40, SRZ ;  /* 0x0000000000287805 */ /* 0x000fe2000001ff00 */
[--C-:B------:R-:W-:Y:S01]  /*7670*/  @!P2 IMAD.WIDE R16, R0, 0x2, R6.reuse ;  /* 0x000000020010a825 */ /* 0x100fe200078e0206 */
[----:B------:R-:W-:Y:S01]  /*7680*/  CS2R R46, SRZ ;  /* 0x00000000002e7805 */ /* 0x000fe2000001ff00 */
[----:B------:R-:W-:Y:S01]  /*7690*/  CS2R R42, SRZ ;  /* 0x00000000002a7805 */ /* 0x000fe2000001ff00 */
[----:B------:R-:W-:Y:S01]  /*76a0*/  CS2R R48, SRZ ;  /* 0x0000000000307805 */ /* 0x000fe2000001ff00 */
[----:B------:R-:W-:Y:S01]  /*76b0*/  @!P0 IMAD.WIDE R10, R2, 0x2, R6 ;  /* 0x00000002020a8825 */ /* 0x000fe200078e0206 */
[----:B------:R1:W5:Y:S03]  /*76c0*/  @!P2 LD.E.64 R38, [R16.64] ;  /* 0x000000061026a980 */ /* 0x000366000c101b00 */
[--C-:B------:R-:W-:Y:S01]  /*76d0*/  @!P2 IMAD.WIDE R8, R0, 0x2, R4.reuse ;  /* 0x000000020008a825 */ /* 0x100fe200078e0204 */
[----:B------:R1:W5:Y:S03]  /*76e0*/  @!P1 LD.E.64 R40, [R14.64] ;  /* 0x000000060e289980 */ /* 0x000366000c101b00 */
[--C-:B------:R-:W-:Y:S01]  /*76f0*/  @!P1 IMAD.WIDE R6, R12, 0x2, R4.reuse ;  /* 0x000000020c069825 */ /* 0x100fe200078e0204 */
[----:B------:R1:W5:Y:S03]  /*7700*/  @!P2 LD.E.64 R36, [R8.64] ;  /* 0x000000060824a980 */ /* 0x000366000c101b00 */
[----:B------:R-:W-:Y:S01]  /*7710*/  @!P0 IMAD.WIDE R4, R2, 0x2, R4 ;  /* 0x0000000202048825 */ /* 0x000fe200078e0204 */
[----:B------:R1:W5:Y:S04]  /*7720*/  @!P0 LD.E.64 R46, [R10.64] ;  /* 0x000000060a2e8980 */ /* 0x000368000c101b00 */
[----:B------:R1:W5:Y:S04]  /*7730*/  @!P1 LD.E.64 R42, [R6.64] ;  /* 0x00000006062a9980 */ /* 0x000368000c101b00 */
[----:B------:R1:W5:Y:S02]  /*7740*/  @!P0 LD.E.64 R48, [R4.64] ;  /* 0x0000000604308980 */ /* 0x000364000c101b00 */
.L_x_692:
[----:B------:R-:W-:Y:S05]  /*7750*/  BSYNC B0 ;  /* 0x0000000000007941 */ /* 0x000fea0003800000 */
.L_x_691:
[----:B------:R-:W-:Y:S01]  /*7760*/  IADD3 R2, R24, 0x40, RZ ;  /* 0x0000004018027810 */ /* 0x000fe20007ffe0ff */
[----:B-----5:R-:W-:Y:S01]  /*7770*/  IMAD.MOV.U32 R0, RZ, RZ, R46 ;  /* 0x000000ffff007224 */ /* 0x020fe200078e002e */
[----:B-1----:R-:W-:Y:S01]  /*7780*/  MOV R9, R28 ;  /* 0x0000001c00097202 */ /* 0x002fe20000000f00 */
[----:B----4-:R-:W-:Y:S01]  /*7790*/  IMAD.MOV.U32 R4, RZ, RZ, R40 ;  /* 0x000000ffff047224 */ /* 0x010fe200078e0028 */
        /* <DEDUP_REMOVED lines=18> */
[----:B---3--:R1:W3:Y:S01]  /*78c0*/  SHFL.IDX PT, R7, R25, 0x1, 0x1e1f ;  /* 0x003e1f0019077f89 */ /* 0x0082e200000e0000 */
        /* <DEDUP_REMOVED lines=21> */
[----:B------:R-:W4:Y:S01]  /*7a20*/  SHFL.IDX PT, R5, R19, 0x1, 0x1e1f ;  /* 0x003e1f0013057f89 */ /* 0x000f2200000e0000 */
[----:B------:R-:W-:Y:S01]  /*7a30*/  BSSY B0, `(.L_x_693) ;  /* 0x000004e000007945 */ /* 0x000fe20003800000 */
[----:B------:R-:W-:Y:S01]  /*7a40*/  PRMT R74, R9, 0x5410, R8 ;  /* 0x00005410094a7816 */ /* 0x000fe20000000008 */
[----:B------:R-:W-:Y:S01]  /*7a50*/  CS2R R66, SRZ ;  /* 0x0000000000427805 */ /* 0x000fe2000001ff00 */
[----:B------:R2:W3:Y:S01]  /*7a60*/  SHFL.IDX PT, R4, R31, 0x1, 0x1e1f ;  /* 0x003e1f001f047f89 */ /* 0x0004e200000e0000 */
[----:B-1----:R-:W-:Y:S01]  /*7a70*/  PRMT R25, R2, 0x5410, R0 ;  /* 0x0000541002197816 */ /* 0x002fe20000000000 */
        /* <DEDUP_REMOVED lines=9> */
[----:B--2---:R-:W-:Y:S01]  /*7b10*/  CS2R R30, SRZ ;  /* 0x00000000001e7805 */ /* 0x004fe2000001ff00 */
[----:B------:R-:W-:Y:S05]  /*7b20*/  @P0 BRA `(.L_x_694) ;  /* 0x000003e000000947 */ /* 0x000fea0003800000 */
[C---:B---34-:R-:W-:Y:S01]  /*7b30*/  IADD3 R10, R18.reuse, 0x8, RZ ;  /* 0x00000008120a7810 */ /* 0x058fe20007ffe0ff */
[----:B------:R-:W-:Y:S01]  /*7b40*/  CS2R R50, SRZ ;  /* 0x0000000000327805 */ /* 0x000fe2000001ff00 */
[----:B------:R-:W-:-:S02]  /*7b50*/  IADD3 R11, R18, 0x10, RZ ;  /* 0x00000010120b7810 */ /* 0x000fc40007ffe0ff */
[----:B------:R-:W-:Y:S02]  /*7b60*/  ISETP.GE.AND P1, PT, R10, c[0x0][0x27c], PT ;  /* 0x00009f000a007a0c */ /* 0x000fe40003f26270 */
[----:B------:R-:W-:Y:S02]  /*7b70*/  ISETP.GE.AND P0, PT, R11, c[0x0][0x27c], PT ;  /* 0x00009f000b007a0c */ /* 0x000fe40003f06270 */
[----:B------:R-:W-:Y:S01]  /*7b80*/  ISETP.GE.AND P2, PT, R18, c[0x0][0x27c], PT ;  /* 0x00009f0012007a0c */ /* 0x000fe20003f46270 */
[----:B------:R-:W-:-:S08]  /*7b90*/  CS2R R30, SRZ ;  /* 0x00000000001e7805 */ /* 0x000fd0000001ff00 */
[----:B------:R-:W-:Y:S02]  /*7ba0*/  @!P1 SHF.R.S32.HI R2, RZ, 0x1f, R10 ;  /* 0x0000001fff029819 */ /* 0x000fe4000001140a */
[----:B------:R-:W-:Y:S02]  /*7bb0*/  @!P0 SHF.R.S32.HI R0, RZ, 0x1f, R11 ;  /* 0x0000001fff008819 */ /* 0x000fe4000001140b */
[----:B------:R-:W-:Y:S01]  /*7bc0*/  @!P1 LEA.HI R10, R2, R10, RZ, 0x2 ;  /* 0x0000000a020a9211 */ /* 0x000fe200078f10ff */
[----:B------:R-:W-:Y:S01]  /*7bd0*/  @!P2 IMAD.WIDE R8, R18, 0x2, R6 ;  /* 0x000000021208a825 */ /* 0x000fe200078e0206 */
[----:B------:R-:W-:Y:S02]  /*7be0*/  @!P0 LEA.HI R2, R0, R11, RZ, 0x2 ;  /* 0x0000000b00028211 */ /* 0x000fe400078f10ff */
[----:B------:R-:W-:Y:S01]  /*7bf0*/  @!P1 LOP3.LUT R0, R10, 0xfffffffc, RZ, 0xc0, !PT ;  /* 0xfffffffc0a009812 */ /* 0x000fe200078ec0ff */
[----:B------:R-:W-:Y:S01]  /*7c00*/  @!P2 IMAD.WIDE R10, R18, 0x2, R4 ;  /* 0x00000002120aa825 */ /* 0x000fe200078e0204 */
[----:B------:R-:W-:Y:S01]  /*7c10*/  @!P0 LOP3.LUT R2, R2, 0xfffffffc, RZ, 0xc0, !PT ;  /* 0xfffffffc02028812 */ /* 0x000fe200078ec0ff */
[----:B------:R1:W5:Y:S01]  /*7c20*/  @!P2 LD.E.64 R50, [R8.64] ;  /* 0x000000060832a980 */ /* 0x000362000c101b00 */
[----:B------:R-:W-:Y:S01]  /*7c30*/  CS2R R54, SRZ ;  /* 0x0000000000367805 */ /* 0x000fe2000001ff00 */
[----:B------:R-:W-:Y:S01]  /*7c40*/  CS2R R58, SRZ ;  /* 0x00000000003a7805 */ /* 0x000fe2000001ff00 */
[----:B------:R-:W-:Y:S01]  /*7c50*/  CS2R R52, SRZ ;  /* 0x0000000000347805 */ /* 0x000fe2000001ff00 */
[----:B------:R2:W5:Y:S01]  /*7c60*/  @!P2 LD.E.64 R30, [R10.64] ;  /* 0x000000060a1ea980 */ /* 0x000562000c101b00 */
[----:B------:R-:W-:Y:S01]  /*7c70*/  @!P1 IMAD.WIDE R12, R0, 0x2, R6 ;  /* 0x00000002000c9825 */ /* 0x000fe200078e0206 */
[----:B------:R-:W-:-:S04]  /*7c80*/  CS2R R56, SRZ ;  /* 0x0000000000387805 */ /* 0x000fc8000001ff00 */
[----:B------:R3:W5:Y:S01]  /*7c90*/  @!P1 LD.E.64 R52, [R12.64] ;  /* 0x000000060c349980 */ /* 0x000762000c101b00 */
[----:B-1----:R-:W-:-:S04]  /*7ca0*/  @!P1 IMAD.WIDE R8, R0, 0x2, R4 ;  /* 0x0000000200089825 */ /* 0x002fc800078e0204 */
[----:B--2---:R-:W-:Y:S01]  /*7cb0*/  @!P0 IMAD.WIDE R10, R2, 0x2, R6 ;  /* 0x00000002020a8825 */ /* 0x004fe200078e0206 */
[----:B------:R1:W5:Y:S04]  /*7cc0*/  @!P1 LD.E.64 R54, [R8.64] ;  /* 0x0000000608369980 */ /* 0x000368000c101b00 */
[----:B------:R2:W5:Y:S01]  /*7cd0*/  @!P0 LD.E.64 R58, [R10.64] ;  /* 0x000000060a3a8980 */ /* 0x000562000c101b00 */
[----:B---3--:R-:W-:Y:S01]  /*7ce0*/  IADD3 R12, R18, 0x28, RZ ;  /* 0x00000028120c7810 */ /* 0x008fe20007ffe0ff */
[----:B-1----:R-:W-:Y:S01]  /*7cf0*/  @!P0 IMAD.WIDE R8, R2, 0x2, R4 ;  /* 0x0000000202088825 */ /* 0x002fe200078e0204 */
[----:B--2---:R-:W-:-:S04]  /*7d00*/  IADD3 R10, R18, 0x18, RZ ;  /* 0x00000018120a7810 */ /* 0x004fc80007ffe0ff */
[----:B------:R1:W5:Y:S01]  /*7d10*/  @!P0 LD.E.64 R56, [R8.64] ;  /* 0x0000000608388980 */ /* 0x000362000c101b00 */
[----:B------:R-:W-:Y:S02]  /*7d20*/  IADD3 R11, R18, 0x20, RZ ;  /* 0x00000020120b7810 */ /* 0x000fe40007ffe0ff */
[----:B------:R-:W-:Y:S02]  /*7d30*/  ISETP.GE.AND P2, PT, R10, c[0x0][0x27c], PT ;  /* 0x00009f000a007a0c */ /* 0x000fe40003f46270 */
[----:B------:R-:W-:Y:S02]  /*7d40*/  ISETP.GE.AND P1, PT, R11, c[0x0][0x27c], PT ;  /* 0x00009f000b007a0c */ /* 0x000fe40003f26270 */
[----:B------:R-:W-:-:S11]  /*7d50*/  ISETP.GE.AND P0, PT, R12, c[0x0][0x27c], PT ;  /* 0x00009f000c007a0c */ /* 0x000fd60003f06270 */
[----:B------:R-:W-:Y:S02]  /*7d60*/  @!P1 SHF.R.S32.HI R2, RZ, 0x1f, R11 ;  /* 0x0000001fff029819 */ /* 0x000fe4000001140b */
[----:B------:R-:W-:Y:S02]  /*7d70*/  @!P0 SHF.R.S32.HI R0, RZ, 0x1f, R12 ;  /* 0x0000001fff008819 */ /* 0x000fe4000001140c */
[----:B-1----:R-:W-:Y:S02]  /*7d80*/  @!P2 SHF.R.S32.HI R8, RZ, 0x1f, R10 ;  /* 0x0000001fff08a819 */ /* 0x002fe4000001140a */
        /* <DEDUP_REMOVED lines=24> */
.L_x_694:
[----:B---34-:R-:W-:Y:S05]  /*7f10*/  BSYNC B0 ;  /* 0x0000000000007941 */ /* 0x018fea0003800000 */
.L_x_693:
[----:B-----5:R-:W-:Y:S01]  /*7f20*/  IMAD.MOV.U32 R0, RZ, RZ, R72 ;  /* 0x000000ffff007224 */ /* 0x020fe200078e0048 */
[----:B-1----:R-:W-:Y:S01]  /*7f30*/  LEA.HI R7, R60, R60, RZ, 0x1 ;  /* 0x0000003c3c077211 */ /* 0x002fe200078f08ff */
        /* <DEDUP_REMOVED lines=111> */
.L_x_698:
[----:B------:R-:W-:Y:S05]  /*8630*/  BSYNC B0 ;  /* 0x0000000000007941 */ /* 0x000fea0003800000 */
.L_x_697:
        /* <DEDUP_REMOVED lines=46> */
.L_x_700:
[----:B------:R-:W-:Y:S05]  /*8920*/  BSYNC B0 ;  /* 0x0000000000007941 */ /* 0x000fea0003800000 */
.L_x_699:
        /* <DEDUP_REMOVED lines=46> */
.L_x_702:
[----:B------:R-:W-:Y:S05]  /*8c10*/  BSYNC B0 ;  /* 0x0000000000007941 */ /* 0x000fea0003800000 */
.L_x_701:
        /* <DEDUP_REMOVED lines=46> */
.L_x_704:
[----:B------:R-:W-:Y:S05]  /*8f00*/  BSYNC B0 ;  /* 0x0000000000007941 */ /* 0x000fea0003800000 */
.L_x_703:
        /* <DEDUP_REMOVED lines=46> */
.L_x_706:
[----:B------:R-:W-:Y:S05]  /*91f0*/  BSYNC B0 ;  /* 0x0000000000007941 */ /* 0x000fea0003800000 */
.L_x_705:
        /* <DEDUP_REMOVED lines=45> */
.L_x_696:
[----:B------:R-:W-:Y:S05]  /*94d0*/  BSYNC B1 ;  /* 0x0000000000017941 */ /* 0x000fea0003800000 */
.L_x_695:
        /* <DEDUP_REMOVED lines=48> */
.L_x_709:
[----:B------:R-:W-:Y:S05]  /*97e0*/  BSYNC B0 ;  /* 0x0000000000007941 */ /* 0x000fea0003800000 */
.L_x_708:
        /* <DEDUP_REMOVED lines=46> */
.L_x_711:
[----:B------:R-:W-:Y:S05]  /*9ad0*/  BSYNC B0 ;  /* 0x0000000000007941 */ /* 0x000fea0003800000 */
.L_x_710:
        /* <DEDUP_REMOVED lines=46> */
.L_x_713:
[----:B------:R-:W-:Y:S05]  /*9dc0*/  BSYNC B0 ;  /* 0x0000000000007941 */ /* 0x000fea0003800000 */
.L_x_712:
        /* <DEDUP_REMOVED lines=46> */
.L_x_715:
[----:B------:R-:W-:Y:S05]  /*a0b0*/  BSYNC B0 ;  /* 0x0000000000007941 */ /* 0x000fea0003800000 */
.L_x_714:
        /* <DEDUP_REMOVED lines=46> */
.L_x_717:
[----:B------:R-:W-:Y:S05]  /*a3a0*/  BSYNC B0 ;  /* 0x0000000000007941 */ /* 0x000fea0003800000 */
.L_x_716:
        /* <DEDUP_REMOVED lines=46> */
.L_x_690:
        /* <DEDUP_REMOVED lines=39> */
[----:B------:R-:W-:Y:S01]  /*a900*/  IADD3 R11, R61, 0x20, RZ ;  /* 0x000000203d0b7810 */ /* 0x000fe20007ffe0ff */
[----:B------:R-:W-:Y:S01]  /*a910*/  CS2R R20, SRZ ;  /* 0x0000000000147805 */ /* 0x000fe2000001ff00 */
[----:B------:R-:W-:-:S02]  /*a920*/  ISETP.GE.AND P1, PT, R10, c[0x0][0x27c], PT ;  /* 0x00009f000a007a0c */ /* 0x000fc40003f26270 */
        /* <DEDUP_REMOVED lines=9> */
[----:B------:R3:W5:Y:S01]  /*a9c0*/  @!P2 LD.E.128 R20, [R8.64] ;  /* 0x000000060814a980 */ /* 0x000762000c101d00 */
[----:B------:R-:W-:Y:S01]  /*a9d0*/  CS2R R18, SRZ ;  /* 0x0000000000127805 */ /* 0x000fe2000001ff00 */
[--C-:B------:R-:W-:Y:S01]  /*a9e0*/  @!P1 IMAD.WIDE R12, R2, 0x2, R4.reuse ;  /* 0x00000002020c9825 */ /* 0x100fe200078e0204 */
[----:B------:R-:W-:Y:S01]  /*a9f0*/  CS2R R16, SRZ ;  /* 0x0000000000107805 */ /* 0x000fe2000001ff00 */
[----:B------:R-:W-:Y:S01]  /*aa00*/  CS2R R38, SRZ ;  /* 0x0000000000267805 */ /* 0x000fe2000001ff00 */
[----:B------:R-:W-:Y:S01]  /*aa10*/  CS2R R36, SRZ ;  /* 0x0000000000247805 */ /* 0x000fe2000001ff00 */
[C---:B------:R-:W-:Y:S01]  /*aa20*/  @!P0 IMAD.WIDE R10, R0.reuse, 0x2, R4 ;  /* 0x00000002000a8825 */ /* 0x040fe200078e0204 */
[----:B------:R-:W-:Y:S01]  /*aa30*/  CS2R R42, SRZ ;  /* 0x00000000002a7805 */ /* 0x000fe2000001ff00 */
[----:B------:R-:W-:Y:S01]  /*aa40*/  CS2R R40, SRZ ;  /* 0x0000000000287805 */ /* 0x000fe2000001ff00 */
[----:B------:R-:W-:Y:S01]  /*aa50*/  CS2R R54, SRZ ;  /* 0x0000000000367805 */ /* 0x000fe2000001ff00 */
[--C-:B-12---:R-:W-:Y:S01]  /*aa60*/  @!P0 IMAD.WIDE R4, R0, 0x2, R6.reuse ;  /* 0x0000000200048825 */ /* 0x106fe200078e0206 */
[----:B------:R-:W-:Y:S01]  /*aa70*/  CS2R R52, SRZ ;  /* 0x0000000000347805 */ /* 0x000fe2000001ff00 */
[----:B------:R-:W-:Y:S01]  /*aa80*/  CS2R R58, SRZ ;  /* 0x00000000003a7805 */ /* 0x000fe2000001ff00 */
[----:B------:R-:W-:Y:S01]  /*aa90*/  CS2R R56, SRZ ;  /* 0x0000000000387805 */ /* 0x000fe2000001ff00 */
[----:B------:R1:W5:Y:S04]  /*aaa0*/  @!P1 LD.E.128 R36, [R12.64] ;  /* 0x000000060c249980 */ /* 0x000368000c101d00 */
[----:B------:R1:W5:Y:S04]  /*aab0*/  @!P0 LD.E.128 R52, [R10.64] ;  /* 0x000000060a348980 */ /* 0x000368000c101d00 */
[----:B------:R1:W5:Y:S01]  /*aac0*/  @!P0 LD.E.128 R56, [R4.64] ;  /* 0x0000000604388980 */ /* 0x000362000c101d00 */
[----:B---3--:R-:W-:-:S04]  /*aad0*/  @!P1 IMAD.WIDE R8, R2, 0x2, R6 ;  /* 0x0000000202089825 */ /* 0x008fc800078e0206 */
[----:B------:R-:W-:Y:S01]  /*aae0*/  @!P2 IMAD.WIDE R6, R61, 0x2, R6 ;  /* 0x000000023d06a825 */ /* 0x000fe200078e0206 */
[----:B------:R1:W5:Y:S04]  /*aaf0*/  @!P1 LD.E.128 R40, [R8.64] ;  /* 0x0000000608289980 */ /* 0x000368000c101d00 */
[----:B------:R1:W5:Y:S02]  /*ab00*/  @!P2 LD.E.128 R16, [R6.64] ;  /* 0x000000060610a980 */ /* 0x000364000c101d00 */
.L_x_719:
[----:B------:R-:W-:Y:S05]  /*ab10*/  BSYNC B0 ;  /* 0x0000000000007941 */ /* 0x000fea0003800000 */
.L_x_718:
[----:B------:R-:W-:Y:S01]  /*ab20*/  IADD3 R2, R24, 0x40, RZ ;  /* 0x0000004018027810 */ /* 0x000fe20007ffe0ff */
[----:B-----5:R-:W-:Y:S01]  /*ab30*/  IMAD.MOV.U32 R0, RZ, RZ, R54 ;  /* 0x000000ffff007224 */ /* 0x020fe200078e0036 */
[----:B-1----:R-:W1:Y:S01]  /*ab40*/  SHFL.IDX PT, R7, R14, 0x1, 0x1e1f ;  /* 0x003e1f000e077f89 */ /* 0x002e6200000e0000 */
        /* <DEDUP_REMOVED lines=36> */
[----:B------:R-:W3:Y:S01]  /*ad90*/  SHFL.IDX PT, R5, R15, 0x1, 0x1e1f ;  /* 0x003e1f000f057f89 */ /* 0x000ee200000e0000 */
        /* <DEDUP_REMOVED lines=10> */
[----:B--2---:R2:W1:Y:S01]  /*ae40*/  SHFL.IDX PT, R6, R26, 0x1, 0x1e1f ;  /* 0x003e1f001a067f89 */ /* 0x00446200000e0000 */
        /* <DEDUP_REMOVED lines=11> */
[----:B--2---:R-:W-:Y:S01]  /*af00*/  PRMT R26, R8, 0x5410, R0 ;  /* 0x00005410081a7816 */ /* 0x004fe20000000000 */
[----:B------:R-:W-:Y:S05]  /*af10*/  @P0 BRA `(.L_x_721) ;  /* 0x0000023000000947 */ /* 0x000fea0003800000 */
[C---:B-1-34-:R-:W-:Y:S01]  /*af20*/  IADD3 R10, R61.reuse, 0x10, RZ ;  /* 0x000000103d0a7810 */ /* 0x05afe20007ffe0ff */
        /* <DEDUP_REMOVED lines=23> */
[--C-:B------:R-:W-:Y:S01]  /*b0a0*/  @!P0 IMAD.WIDE R4, R0, 0x2, R6.reuse ;  /* 0x0000000200048825 */ /* 0x100fe200078e0206 */
[----:B------:R-:W-:Y:S01]  /*b0b0*/  CS2R R84, SRZ ;  /* 0x0000000000547805 */ /* 0x000fe2000001ff00 */
[----:B------:R-:W-:Y:S01]  /*b0c0*/  CS2R R82, SRZ ;  /* 0x0000000000527805 */ /* 0x000fe2000001ff00 */
[----:B------:R-:W-:Y:S01]  /*b0d0*/  CS2R R80, SRZ ;  /* 0x0000000000507805 */ /* 0x000fe2000001ff00 */
[----:B------:R2:W5:Y:S04]  /*b0e0*/  @!P1 LD.E.128 R72, [R12.64] ;  /* 0x000000060c489980 */ /* 0x000568000c101d00 */
[----:B------:R2:W5:Y:S04]  /*b0f0*/  @!P0 LD.E.128 R84, [R10.64] ;  /* 0x000000060a548980 */ /* 0x000568000c101d00 */
[----:B------:R2:W5:Y:S01]  /*b100*/  @!P0 LD.E.128 R80, [R4.64] ;  /* 0x0000000604508980 */ /* 0x000562000c101d00 */
[----:B-1----:R-:W-:-:S04]  /*b110*/  @!P1 IMAD.WIDE R8, R2, 0x2, R6 ;  /* 0x0000000202089825 */ /* 0x002fc800078e0206 */
[----:B------:R-:W-:Y:S01]  /*b120*/  @!P2 IMAD.WIDE R6, R61, 0x2, R6 ;  /* 0x000000023d06a825 */ /* 0x000fe200078e0206 */
[----:B------:R2:W5:Y:S04]  /*b130*/  @!P1 LD.E.128 R76, [R8.64] ;  /* 0x00000006084c9980 */ /* 0x000568000c101d00 */
[----:B------:R2:W5:Y:S02]  /*b140*/  @!P2 LD.E.128 R64, [R6.64] ;  /* 0x000000060640a980 */ /* 0x000564000c101d00 */
.L_x_721:
[----:B-1-34-:R-:W-:Y:S05]  /*b150*/  BSYNC B0 ;  /* 0x0000000000007941 */ /* 0x01afea0003800000 */
.L_x_720:
[----:B--2--5:R-:W-:Y:S01]  /*b160*/  IMAD.MOV.U32 R5, RZ, RZ, R87 ;  /* 0x000000ffff057224 */ /* 0x024fe200078e0057 */
        /* <DEDUP_REMOVED lines=113> */
[----:B------:R-:W-:Y:S01]  /*b880*/  FMUL.FTZ R5, R21, R2 ;  /* 0x0000000215057220 */ /* 0x000fe20000410000 */
        /* <DEDUP_REMOVED lines=46> */
.L_x_725:
[----:B------:R-:W-:Y:S05]  /*bb70*/  BSYNC B0 ;  /* 0x0000000000007941 */ /* 0x000fea0003800000 */
.L_x_724:
        /* <DEDUP_REMOVED lines=117> */
.L_x_727:
[----:B------:R-:W-:Y:S05]  /*c2d0*/  BSYNC B0 ;  /* 0x0000000000007941 */ /* 0x000fea0003800000 */
.L_x_726:
        /* <DEDUP_REMOVED lines=116> */
.L_x_723:
[----:B------:R-:W-:Y:S05]  /*ca20*/  BSYNC B1 ;  /* 0x0000000000017941 */ /* 0x000fea0003800000 */
.L_x_722:
        /* <DEDUP_REMOVED lines=70> */
[----:B------:R-:W-:Y:S01]  /*ce90*/  HADD2.F32 R6, -RZ, R9.H0_H0 ;  /* 0x20000009ff067230 */ /* 0x000fe20000004100 */
[----:B------:R-:W-:Y:S01]  /*cea0*/  FMUL.FTZ R5, R22, R2 ;  /* 0x0000000216057220 */ /* 0x000fe20000410000 */
[----:B------:R-:W-:Y:S01]  /*ceb0*/  HADD2.F32 R7, -RZ, R99.H1_H1 ;  /* 0x30000063ff077230 */ /* 0x000fe20000004100 */
        /* <DEDUP_REMOVED lines=43> */
.L_x_729:
[----:B------:R-:W-:Y:S05]  /*d170*/  BSYNC B0 ;  /* 0x0000000000007941 */ /* 0x000fea0003800000 */
.L_x_728:
        /* <DEDUP_REMOVED lines=120> */
.L_x_731:
[----:B------:R-:W-:Y:S05]  /*d900*/  BSYNC B0 ;  /* 0x0000000000007941 */ /* 0x000fea0003800000 */
.L_x_730:
        /* <DEDUP_REMOVED lines=119> */
.L_x_707:
[----:B------:R-:W-:Y:S05]  /*e080*/  BSYNC B2 ;  /* 0x0000000000027941 */ /* 0x000fea0003800000 */
.L_x_689:
[----:B------:R-:W-:Y:S01]  /*e090*/  LOP3.LUT R2, R115, 0xfffffff8, RZ, 0xc0, !PT ;  /* 0xfffffff873027812 */ /* 0x000fe200078ec0ff */
[----:B-1----:R-:W-:Y:S01]  /*e0a0*/  IMAD.SHL.U32 R5, R112, 0x40, RZ ;  /* 0x0000004070057824 */ /* 0x002fe200078e00ff */
[----:B------:R-:W-:Y:S01]  /*e0b0*/  LOP3.LUT R4, R110, 0x7fffffe, RZ, 0xc0, !PT ;  /* 0x07fffffe6e047812 */ /* 0x000fe200078ec0ff */
[----:B------:R-:W-:-:S04]  /*e0c0*/  DEPBAR.LE SB0, 0x0 ;  /* 0x000080000000791a */ /* 0x000fc80000000000 */
[----:B------:R-:W-:Y:S01]  /*e0d0*/  IMAD.IADD R2, R165, 0x1, -R2 ;  /* 0x00000001a5027824 */ /* 0x000fe200078e0a02 */
[----:B------:R-:W-:Y:S01]  /*e0e0*/  LEA.HI R6, R93, R93, RZ, 0x1 ;  /* 0x0000005d5d067211 */ /* 0x000fe200078f08ff */
[----:B------:R-:W-:Y:S01]  /*e0f0*/  IMAD.IADD R149, R105, 0x1, -R4 ;  /* 0x0000000169957824 */ /* 0x000fe200078e0a04 */
[----:B------:R-:W-:Y:S01]  /*e100*/  SHF.R.S32.HI R7, RZ, 0x1f, R105 ;  /* 0x0000001fff077819 */ /* 0x000fe20000011469 */
[----:B------:R-:W-:Y:S01]  /*e110*/  IMAD R144, R145, -0x40, R190 ;  /* 0xffffffc091907824 */ /* 0x000fe200078e02be */
[----:B------:R-:W-:Y:S01]  /*e120*/  LEA.HI R0, R2, R2, RZ, 0x1 ;  /* 0x0000000202007211 */ /* 0x000fe200078f08ff */
[----:B------:R-:W-:Y:S01]  /*e130*/  IMAD.SHL.U32 R226, R226, 0x2, RZ ;  /* 0x00000002e2e27824 */ /* 0x000fe200078e00ff */
[----:B------:R-:W-:Y:S02]  /*e140*/  LOP3.LUT R6, R6, 0xfffffffe, RZ, 0xc0, !PT ;  /* 0xfffffffe06067812 */ /* 0x000fe400078ec0ff */
[----:B------:R-:W-:Y:S02]  /*e150*/  SHF.R.S32.HI R12, RZ, 0x1, R0 ;  /* 0x00000001ff0c7819 */ /* 0x000fe40000011400 */
[----:B------:R-:W-:Y:S01]  /*e160*/  LOP3.LUT R4, R0, 0x3fffffe, RZ, 0xc0, !PT ;  /* 0x03fffffe00047812 */ /* 0x000fe200078ec0ff */
[----:B------:R-:W-:Y:S01]  /*e170*/  IMAD.IADD R8, R93, 0x1, -R6 ;  /* 0x000000015d087824 */ /* 0x000fe200078e0a06 */
[----:B------:R-:W-:Y:S01]  /*e180*/  LEA.HI R7, R7, R105, RZ, 0x3 ;  /* 0x0000006907077211 */ /* 0x000fe200078f18ff */
[----:B------:R-:W-:Y:S01]  /*e190*/  IMAD.SHL.U32 R0, R12, 0x40, RZ ;  /* 0x000000400c007824 */ /* 0x000fe200078e00ff */
[----:B------:R-:W-:Y:S01]  /*e1a0*/  BAR.SYNC.DEFER_BLOCKING 0x0 ;  /* 0x0000000000007b1d */ /* 0x000fe20000010000 */
[----:B------:R-:W-:Y:S01]  /*e1b0*/  IMAD.IADD R9, R2, 0x1, -R4 ;  /* 0x0000000102097824 */ /* 0x000fe200078e0a04 */
[----:B------:R-:W-:Y:S01]  /*e1c0*/  LOP3.LUT R2, R5, 0xc0, RZ, 0xc0, !PT ;  /* 0x000000c005027812 */ /* 0x000fe200078ec0ff */
[----:B------:R-:W-:Y:S01]  /*e1d0*/  IMAD.SHL.U32 R4, R7, 0x20, RZ ;  /* 0x0000002007047824 */ /* 0x000fe200078e00ff */
[----:B------:R-:W-:Y:S01]  /*e1e0*/  LOP3.LUT R0, R0, 0xc0, RZ, 0xc0, !PT ;  /* 0x000000c000007812 */ /* 0x000fe200078ec0ff */
[----:B------:R-:W-:Y:S01]  /*e1f0*/  IMAD.SHL.U32 R6, R113, 0x8, RZ ;  /* 0x0000000871067824 */ /* 0x000fe200078e00ff */
[----:B------:R-:W-:Y:S01]  /*e200*/  LOP3.LUT P1, RZ, R12, 0x2, RZ, 0xc0, !PT ;  /* 0x000000020cff7812 */ /* 0x000fe2000782c0ff */
[----:B------:R-:W-:Y:S01]  /*e210*/  IMAD.SHL.U32 R5, R8, 0x8, RZ ;  /* 0x0000000808057824 */ /* 0x000fe200078e00ff */
[----:B-----5:R-:W-:-:S02]  /*e220*/  LOP3.LUT R147, R4, 0xffffff00, RZ, 0xc0, !PT ;  /* 0xffffff0004937812 */ /* 0x020fc400078ec0ff */
[----:B------:R-:W-:Y:S02]  /*e230*/  LOP3.LUT R6, R0, 0x8, R6, 0xf8, !PT ;  /* 0x0000000800067812 */ /* 0x000fe400078ef806 */
[----:B------:R-:W-:Y:S02]  /*e240*/  LOP3.LUT R5, R2, 0x8, R5, 0xf8, !PT ;  /* 0x0000000802057812 */ /* 0x000fe400078ef805 */
[----:B------:R-:W-:Y:S01]  /*e250*/  SHF.R.U32.HI R4, RZ, 0x3, R2 ;  /* 0x00000003ff047819 */ /* 0x000fe20000011602 */
[----:B------:R-:W-:Y:S01]  /*e260*/  IMAD R2, R150, 0x200, R147 ;  /* 0x0000020096027824 */ /* 0x000fe200078e0293 */
[----:B------:R-:W-:Y:S02]  /*e270*/  SHF.R.U32.HI R0, RZ, 0x3, R0 ;  /* 0x00000003ff007819 */ /* 0x000fe40000011600 */
[----:B------:R-:W-:Y:S01]  /*e280*/  LOP3.LUT R148, R5, R4, RZ, 0x3c, !PT ;  /* 0x0000000405947212 */ /* 0x000fe200078e3cff */
[----:B------:R-:W-:Y:S01]  /*e290*/  IMAD R4, R8, 0x8, R9 ;  /* 0x0000000808047824 */ /* 0x000fe200078e0209 */
[----:B------:R-:W-:Y:S01]  /*e2a0*/  LOP3.LUT R0, R6, R0, RZ, 0x3c, !PT ;  /* 0x0000000006007212 */ /* 0x000fe200078e3cff */
[----:B------:R-:W-:-:S04]  /*e2b0*/  IMAD R2, R149, 0x20, R2 ;  /* 0x0000002095027824 */ /* 0x000fc800078e0202 */
[----:B------:R-:W-:Y:S02]  /*e2c0*/  IMAD.U32 R0, R4, 0x20, R0 ;  /* 0x0000002004007824 */ /* 0x000fe400078e0000 */
[----:B------:R-:W-:Y:S02]  /*e2d0*/  IMAD.IADD R2, R148, 0x1, R2 ;  /* 0x0000000194027824 */ /* 0x000fe400078e0202 */
[----:B------:R-:W-:Y:S02]  /*e2e0*/  IMAD.SHL.U32 R208, R0, 0x2, RZ ;  /* 0x0000000200d07824 */ /* 0x000fe400078e00ff */
[----:B------:R-:W-:Y:S02]  /*e2f0*/  IMAD R0, R111, c[0x0][0x208], RZ ;  /* 0x000082006f007a24 */ /* 0x000fe400078e02ff */
[C---:B------:R-:W-:Y:S01]  /*e300*/  IMAD.WIDE.U32 R4, R145.reuse, c[0x0][0x208], RZ ;  /* 0x0000820091047a25 */ /* 0x040fe200078e00ff */
[----:B------:R-:W-:Y:S01]  /*e310*/  IADD3 R213, R208, 0x3120, RZ ;  /* 0x00003120d0d57810 */ /* 0x000fe20007ffe0ff */
[----:B------:R-:W-:Y:S02]  /*e320*/  LDSM.16.M88.4 R40, [R208+0x3100] ;  /* 0x00310000d028783b */ /* 0x000fe40000000200 */
[----:B------:R-:W-:-:S02]  /*e330*/  IMAD R0, R145, c[0x0][0x20c], R0 ;  /* 0x0000830091007a24 */ /* 0x000fc400078e0200 */
[----:B------:R-:W-:Y:S01]  /*e340*/  IMAD.SHL.U32 R211, R2, 0x2, RZ ;  /* 0x0000000202d37824 */ /* 0x000fe200078e00ff */
[C---:B------:R-:W-:Y:S01]  /*e350*/  LEA R2, P0, R4.reuse, R120, 0x6 ;  /* 0x0000007804027211 */ /* 0x040fe200078030ff */
[----:B------:R-:W-:Y:S01]  /*e360*/  IMAD.IADD R6, R5, 0x1, R0 ;  /* 0x0000000105067824 */ /* 0x000fe200078e0200 */
[----:B------:R-:W-:Y:S01]  /*e370*/  SEL R5, RZ, 0x2, P6 ;  /* 0x00000002ff057807 */ /* 0x000fe20003000000 */
[----:B------:R-:W-:Y:S01]  /*e380*/  LDSM.16.M88.4 R36, [R208+0x3500] ;  /* 0x00350000d024783b */ /* 0x000fe20000000200 */
[----:B------:R-:W-:Y:S01]  /*e390*/  SEL R0, RZ, 0x4, P3 ;  /* 0x00000004ff007807 */ /* 0x000fe20001800000 */
[----:B------:R-:W-:Y:S01]  /*e3a0*/  IMAD R212, R3, 0x2, R211 ;  /* 0x0000000203d47824 */ /* 0x000fe200078e02d3 */
[----:B------:R-:W-:Y:S01]  /*e3b0*/  LEA.HI.X R6, R4, R119, R6, 0x6, P0 ;  /* 0x0000007704067211 */ /* 0x000fe200000f3406 */
[----:B------:R-:W1:Y:S01]  /*e3c0*/  LDSM.16.M88.4 R8, [R211+0x7100] ;  /* 0x00710000d308783b */ /* 0x000e620000000200 */
[----:B---3--:R-:W-:Y:S02]  /*e3d0*/  LEA R16, P0, R2, c[0x0][0x1f8], 0x1 ;  /* 0x00007e0002107a11 */ /* 0x008fe400078008ff */
[----:B------:R-:W-:Y:S01]  /*e3e0*/  IADD3 R24, R0, R5, R114 ;  /* 0x0000000500187210 */ /* 0x000fe20007ffe072 */
[----:B------:R-:W2:Y:S01]  /*e3f0*/  LDSM.16.M88.4 R32, [R208+0x3900] ;  /* 0x00390000d020783b */ /* 0x000ea20000000200 */
[----:B------:R-:W-:-:S02]  /*e400*/  IADD3 R0, R208, 0x3100, RZ ;  /* 0x00003100d0007810 */ /* 0x000fc40007ffe0ff */
[----:B------:R-:W-:Y:S01]  /*e410*/  LEA.HI.X R17, R2, c[0x0][0x1fc], R6, 0x1, P0 ;  /* 0x00007f0002117a11 */ /* 0x000fe200000f0c06 */
[----:B------:R-:W-:Y:S01]  /*e420*/  IMAD.MOV.U32 R2, RZ, RZ, c[0x0][0x208] ;  /* 0x00008200ff027624 */ /* 0x000fe200078e00ff */
[----:B------:R-:W-:Y:S01]  /*e430*/  @P1 IADD3 R213, R0, -0x20, RZ ;  /* 0xffffffe000d51810 */ /* 0x000fe20007ffe0ff */
[----:B------:R-:W-:Y:S01]  /*e440*/  IMAD.IADD R0, R144, 0x1, -R92 ;  /* 0x0000000190007824 */ /* 0x000fe200078e0a5c */
[----:B------:R-:W3:Y:S01]  /*e450*/  LDSM.16.M88.4 R28, [R208+0x3d00] ;  /* 0x003d0000d01c783b */ /* 0x000ee20000000200 */
[----:B------:R-:W-:Y:S02]  /*e460*/  LOP3.LUT P1, RZ, R24, 0x2, RZ, 0xc0, !PT ;  /* 0x0000000218ff7812 */ /* 0x000fe4000782c0ff */
[C---:B------:R-:W-:Y:S01]  /*e470*/  SHF.L.U64.HI R7, R2.reuse, R116, c[0x0][0x20c] ;  /* 0x0000830002077619 */ /* 0x040fe20000010274 */
[----:B------:R-:W4:Y:S01]  /*e480*/  LDSM.16.M88.4 R12, [R211+0x6100] ;  /* 0x00610000d30c783b */ /* 0x000f220000000200 */
[----:B------:R-:W-:Y:S01]  /*e490*/  IMAD.SHL.U32 R2, R2, 0x40, RZ ;  /* 0x0000004002027824 */ /* 0x000fe200078e00ff */
[----:B------:R-:W-:-:S02]  /*e4a0*/  ISETP.LT.OR P3, PT, R0, 0x1, P5 ;  /* 0x000000010000780c */ /* 0x000fc40002f61670 */
[----:B------:R-:W-:Y:S01]  /*e4b0*/  ISETP.LT.OR P2, PT, R0, 0x1, !P1 ;  /* 0x000000010000780c */ /* 0x000fe20004f41670 */
[----:B------:R-:W-:Y:S01]  /*e4c0*/  LDSM.16.M88.4 R44, [R213] ;  /* 0x00000000d52c783b */ /* 0x000fe20000000200 */
[----:B------:R-:W-:Y:S02]  /*e4d0*/  IADD3 R18, P0, R2, R16, RZ ;  /* 0x0000001002127210 */ /* 0x000fe40007f1e0ff */
[----:B------:R-:W-:Y:S01]  /*e4e0*/  ISETP.LT.OR P1, PT, R0, 0x21, !P1 ;  /* 0x000000210000780c */ /* 0x000fe20004f21670 */
[----:B------:R-:W3:Y:S01]  /*e4f0*/  LDSM.16.M88.4 R20, [R212+0x6100] ;  /* 0x00610000d414783b */ /* 0x000ee20000000200 */
[----:B------:R-:W-:Y:S01]  /*e500*/  LOP3.LUT R2, R151, 0xffffffe0, RZ, 0xc0, !PT ;  /* 0xffffffe097027812 */ /* 0x000fe200078ec0ff */
[----:B------:R-:W-:Y:S01]  /*e510*/  IMAD.X R19, R7, 0x1, R17, P0 ;  /* 0x0000000107137824 */ /* 0x000fe200000e0611 */
[----:B------:R-:W-:Y:S01]  /*e520*/  LOP3.LUT P0, RZ, R24, 0x4, RZ, 0xc0, !PT ;  /* 0x0000000418ff7812 */ /* 0x000fe2000780c0ff */
[----:B------:R-:W4:Y:S02]  /*e530*/  LDSM.16.M88.4 R4, [R212+0x7100] ;  /* 0x00710000d404783b */ /* 0x000f240000000200 */
[----:B------:R-:W-:-:S02]  /*e540*/  IMAD.IADD R2, R165, 0x1, -R2 ;  /* 0x00000001a5027824 */ /* 0x000fc400078e0a02 */
[----:B------:R-:W-:Y:S04]  /*e550*/  LDSM.16.M88.4 R56, [R213+0x400] ;  /* 0x00040000d538783b */ /* 0x000fe80000000200 */
[----:B------:R-:W4:Y:S04]  /*e560*/  LDSM.16.M88.4 R52, [R213+0x800] ;  /* 0x00080000d534783b */ /* 0x000f280000000200 */
[----:B------:R-:W4:Y:S01]  /*e570*/  LDSM.16.M88.4 R48, [R213+0xc00] ;  /* 0x000c0000d530783b */ /* 0x000f220000000200 */
[----:B-1----:R-:W-:Y:S03]  /*e580*/  HMMA.16816.F32 R84, R8, R40, RZ ;  /* 0x000000280854723c */ /* 0x002fe600000018ff */
[----:B------:R-:W-:Y:S01]  /*e590*/  @!PT LDS RZ, [RZ] ;  /* 0x00000000fffff984 */ /* 0x000fe20000000800 */
[----:B------:R-:W-:Y:S01]  /*e5a0*/  @!PT LDS RZ, [RZ] ;  /* 0x00000000fffff984 */ /* 0x000fe20000000800 */
[----:B------:R-:W-:Y:S01]  /*e5b0*/  @!PT LDS RZ, [RZ] ;  /* 0x00000000fffff984 */ /* 0x000fe20000000800 */
[----:B------:R1:W-:Y:S01]  /*e5c0*/  LDGSTS.E.BYPASS.LTC128B.128 [R226+0x100], [R16.64], !P3 ;  /* 0x0010000010e27fae */ /* 0x0003e2000d901d46 */
[----:B------:R-:W-:-:S03]  /*e5d0*/  ISETP.NE.AND P3, PT, R117, RZ, PT ;  /* 0x000000ff7500720c */ /* 0x000fc60003f65270 */
[----:B------:R1:W-:Y:S01]  /*e5e0*/  LDGSTS.E.BYPASS.LTC128B.128 [R226+0x1100], [R16.64+0x40], !P2 ;  /* 0x0110004010e27fae */ /* 0x0003e2000d101d46 */
[C---:B------:R-:W-:Y:S01]  /*e5f0*/  ISETP.LT.OR P2, PT, R0.reuse, 0x1, !P0 ;  /* 0x000000010000780c */ /* 0x040fe20004741670 */
[----:B------:R-:W-:Y:S01]  /*e600*/  HMMA.16816.F32 R88, R8, R36, RZ ;  /* 0x000000240858723c */ /* 0x000fe200000018ff */
[----:B------:R-:W-:-:S07]  /*e610*/  ISETP.LT.OR P0, PT, R0, 0x21, !P0 ;  /* 0x000000210000780c */ /* 0x000fce0004701670 */
[----:B--2---:R-:W-:Y:S04]  /*e620*/  HMMA.16816.F32 R80, R8, R32, RZ ;  /* 0x000000200850723c */ /* 0x004fe800000018ff */
[----:B------:R1:W-:Y:S01]  /*e630*/  LDGSTS.E.BYPASS.LTC128B.128 [R226+0x2100], [R16.64+0x80], !P2 ;  /* 0x0210008010e27fae */ /* 0x0003e2000d101d46 */
[----:B------:R-:W-:-:S03]  /*e640*/  ISETP.LT.OR P2, PT, R0, 0x21, P5 ;  /* 0x000000210000780c */ /* 0x000fc60002f41670 */
[C---:B---3--:R-:W-:Y:S08]  /*e650*/  HMMA.16816.F32 R76, R8.reuse, R28, RZ ;  /* 0x0000001c084c723c */ /* 0x048ff000000018ff */
        /* <DEDUP_REMOVED lines=9> */
[----:B------:R-:W0:Y:S06]  /*e6f0*/  LDGDEPBAR ;  /* 0x00000000000079af */ /* 0x000e2c0000000000 */
[----:B------:R-:W-:Y:S08]  /*e700*/  HMMA.16816.F32 R64, R8, R30, RZ ;  /* 0x0000001e0840723c */ /* 0x000ff000000018ff */
[C---:B----4-:R-:W-:Y:S01]  /*e710*/  HMMA.16816.F32 R8, R12.reuse, R42, RZ ;  /* 0x0000002a0c08723c */ /* 0x050fe200000018ff */
[----:B-1----:R-:W-:Y:S07]  /*e720*/  LDSM.16.M88.4 R16, [R212+0x8100] ;  /* 0x00810000d410783b */ /* 0x002fee0000000200 */
[C---:B------:R-:W-:Y:S08]  /*e730*/  HMMA.16816.F32 R104, R12.reuse, R40, RZ ;  /* 0x000000280c68723c */ /* 0x040ff000000018ff */
[C---:B------:R-:W-:Y:S08]  /*e740*/  HMMA.16816.F32 R100, R12.reuse, R36, RZ ;  /* 0x000000240c64723c */ /* 0x040ff000000018ff */
[C---:B------:R-:W-:Y:S08]  /*e750*/  HMMA.16816.F32 R108, R12.reuse, R38, RZ ;  /* 0x000000260c6c723c */ /* 0x040ff000000018ff */
[C---:B------:R-:W-:Y:S08]  /*e760*/  HMMA.16816.F32 R96, R12.reuse, R32, RZ ;  /* 0x000000200c60723c */ /* 0x040ff000000018ff */
[C---:B------:R-:W-:Y:S01]  /*e770*/  HMMA.16816.F32 R92, R12.reuse, R34, RZ ;  /* 0x000000220c5c723c */ /* 0x040fe200000018ff */
[----:B------:R-:W-:Y:S07]  /*e780*/  LDSM.16.M88.4 R32, [R208+0x4100] ;  /* 0x00410000d020783b */ /* 0x000fee0000000200 */
[C---:B------:R-:W-:Y:S08]  /*e790*/  HMMA.16816.F32 R40, R12.reuse, R28, RZ ;  /* 0x0000001c0c28723c */ /* 0x040ff000000018ff */
[----:B------:R-:W-:Y:S01]  /*e7a0*/  HMMA.16816.F32 R36, R12, R30, RZ ;  /* 0x0000001e0c24723c */ /* 0x000fe200000018ff */
[----:B------:R-:W1:Y:S07]  /*e7b0*/  LDSM.16.M88.4 R28, [R211+0x8100] ;  /* 0x00810000d31c783b */ /* 0x000e6e0000000200 */
[----:B------:R-:W-:Y:S08]  /*e7c0*/  HMMA.16816.F32 R8, R20, R46, R8 ;  /* 0x0000002e1408723c */ /* 0x000ff00000001808 */
[C---:B------:R-:W-:Y:S08]  /*e7d0*/  HMMA.16816.F32 R12, R4.reuse, R44, R84 ;  /* 0x0000002c040c723c */ /* 0x040ff00000001854 */
[----:B------:R-:W-:Y:S01]  /*e7e0*/  HMMA.16816.F32 R124, R4, R46, R60 ;  /* 0x0000002e047c723c */ /* 0x000fe2000000183c */
[----:B------:R-:W2:Y:S07]  /*e7f0*/  LDSM.16.M88.4 R60, [R213+0x1000] ;  /* 0x00100000d53c783b */ /* 0x000eae0000000200 */
[----:B------:R-:W-:Y:S08]  /*e800*/  HMMA.16816.F32 R44, R20, R44, R104 ;  /* 0x0000002c142c723c */ /* 0x000ff00000001868 */
[C---:B------:R-:W-:Y:S08]  /*e810*/  HMMA.16816.F32 R84, R4.reuse, R52, R80 ;  /* 0x000000340454723c */ /* 0x040ff00000001850 */
[C---:B------:R-:W-:Y:S08]  /*e820*/  HMMA.16816.F32 R116, R4.reuse, R56, R88 ;  /* 0x000000380474723c */ /* 0x040ff00000001858 */
[C---:B------:R-:W-:Y:S08]  /*e830*/  HMMA.16816.F32 R76, R4.reuse, R48, R76 ;  /* 0x00000030044c723c */ /* 0x040ff0000000184c */
[C---:B------:R-:W-:Y:S01]  /*e840*/  HMMA.16816.F32 R80, R4.reuse, R58, R72 ;  /* 0x0000003a0450723c */ /* 0x040fe20000001848 */
[----:B------:R-:W-:Y:S07]  /*e850*/  LDSM.16.M88.4 R72, [R208+0x4900] ;  /* 0x00490000d048783b */ /* 0x000fee0000000200 */
[C---:B------:R-:W-:Y:S01]  /*e860*/  HMMA.16816.F32 R120, R4.reuse, R54, R68 ;  /* 0x000000360478723c */ /* 0x040fe20000001844 */
[----:B------:R-:W-:Y:S07]  /*e870*/  LDSM.16.M88.4 R68, [R208+0x4d00] ;  /* 0x004d0000d044783b */ /* 0x000fee0000000200 */
[----:B------:R-:W-:Y:S01]  /*e880*/  HMMA.16816.F32 R112, R4, R50, R64 ;  /* 0x000000320470723c */ /* 0x000fe20000001840 */
[----:B------:R-:W-:Y:S07]  /*e890*/  LDSM.16.M88.4 R64, [R208+0x4500] ;  /* 0x00450000d040783b */ /* 0x000fee0000000200 */
[----:B-1----:R-:W-:Y:S01]  /*e8a0*/  HMMA.16816.F32 R4, R28, R34, R8 ;  /* 0x000000221c04723c */ /* 0x002fe20000001808 */
[----:B------:R-:W-:Y:S07]  /*e8b0*/  LDSM.16.M88.4 R8, [R211+0xa100] ;  /* 0x00a10000d308783b */ /* 0x000fee0000000200 */
[C---:B------:R-:W-:Y:S08]  /*e8c0*/  HMMA.16816.F32 R128, R20.reuse, R52, R96 ;  /* 0x000000341480723c */ /* 0x040ff00000001860 */
[----:B------:R-:W-:Y:S08]  /*e8d0*/  HMMA.16816.F32 R104, R20, R54, R92 ;  /* 0x000000361468723c */ /* 0x000ff0000000185c */
[----:B------:R-:W-:Y:S01]  /*e8e0*/  HMMA.16816.F32 R52, R24, R32, R12 ;  /* 0x000000201834723c */ /* 0x000fe2000000180c */
[----:B------:R-:W1:Y:S07]  /*e8f0*/  LDSM.16.M88.4 R12, [R212+0x9100] ;  /* 0x00910000d40c783b */ /* 0x000e6e0000000200 */
[----:B------:R-:W-:Y:S01]  /*e900*/  HMMA.16816.F32 R132, R20, R48, R40 ;  /* 0x000000301484723c */ /* 0x000fe20000001828 */
[----:B------:R-:W3:Y:S07]  /*e910*/  LDSM.16.M88.4 R40, [R208+0x5100] ;  /* 0x00510000d028783b */ /* 0x000eee0000000200 */
[----:B------:R-:W-:Y:S08]  /*e920*/  HMMA.16816.F32 R44, R28, R32, R44 ;  /* 0x000000201c2c723c */ /* 0x000ff0000000182c */
[C---:B------:R-:W-:Y:S08]  /*e930*/  HMMA.16816.F32 R88, R20.reuse, R56, R100 ;  /* 0x000000381458723c */ /* 0x040ff00000001864 */
[C---:B------:R-:W-:Y:S08]  /*e940*/  HMMA.16816.F32 R96, R20.reuse, R58, R108 ;  /* 0x0000003a1460723c */ /* 0x040ff0000000186c */
[----:B------:R-:W-:Y:S01]  /*e950*/  HMMA.16816.F32 R92, R20, R50, R36 ;  /* 0x00000032145c723c */ /* 0x000fe20000001824 */
[----:B------:R-:W-:Y:S07]  /*e960*/  LDSM.16.M88.4 R36, [R213+0x2000] ;  /* 0x00200000d524783b */ /* 0x000fee0000000200 */
[----:B--2---:R-:W-:Y:S01]  /*e970*/  HMMA.16816.F32 R20, R16, R62, R4 ;  /* 0x0000003e1014723c */ /* 0x004fe20000001804 */
[----:B------:R-:W2:Y:S07]  /*e980*/  LDSM.16.M88.4 R4, [R211+0xb100] ;  /* 0x00b10000d304783b */ /* 0x000eae0000000200 */
[----:B------:R-:W-:Y:S01]  /*e990*/  HMMA.16816.F32 R56, R24, R34, R124 ;  /* 0x000000221838723c */ /* 0x000fe2000000187c */
[----:B------:R-:W4:Y:S07]  /*e9a0*/  LDSM.16.M88.4 R32, [R212+0xa100] ;  /* 0x00a10000d420783b */ /* 0x000f2e0000000200 */
[-C--:B------:R-:W-:Y:S08]  /*e9b0*/  HMMA.16816.F32 R48, R16, R60.reuse, R44 ;  /* 0x0000003c1030723c */ /* 0x080ff0000000182c */
[----:B-1----:R-:W-:Y:S08]  /*e9c0*/  HMMA.16816.F32 R52, R12, R60, R52 ;  /* 0x0000003c0c34723c */ /* 0x002ff00000001834 */
[C---:B---3--:R-:W-:Y:S01]  /*e9d0*/  HMMA.16816.F32 R44, R8.reuse, R42, R20 ;  /* 0x0000002a082c723c */ /* 0x048fe20000001814 */
[----:B------:R-:W1:Y:S07]  /*e9e0*/  LDSM.16.M88.4 R20, [R212+0xb100] ;  /* 0x00b10000d414783b */ /* 0x000e6e0000000200 */
[----:B------:R-:W-:Y:S08]  /*e9f0*/  HMMA.16816.F32 R48, R8, R40, R48 ;  /* 0x000000280830723c */ /* 0x000ff00000001830 */
[C---:B------:R-:W-:Y:S08]  /*ea00*/  HMMA.16816.F32 R116, R24.reuse, R64, R116 ;  /* 0x000000401874723c */ /* 0x040ff00000001874 */
[C---:B------:R-:W-:Y:S08]  /*ea10*/  HMMA.16816.F32 R136, R24.reuse, R72, R84 ;  /* 0x000000481888723c */ /* 0x040ff00000001854 */
[C---:B------:R-:W-:Y:S08]  /*ea20*/  HMMA.16816.F32 R140, R24.reuse, R68, R76 ;  /* 0x00000044188c723c */ /* 0x040ff0000000184c */
[C---:B------:R-:W-:Y:S08]  /*ea30*/  HMMA.16816.F32 R100, R24.reuse, R66, R80 ;  /* 0x000000421864723c */ /* 0x040ff00000001850 */
[C---:B------:R-:W-:Y:S08]  /*ea40*/  HMMA.16816.F32 R120, R24.reuse, R74, R120 ;  /* 0x0000004a1878723c */ /* 0x040ff00000001878 */
[----:B------:R-:W-:Y:S01]  /*ea50*/  HMMA.16816.F32 R124, R24, R70, R112 ;  /* 0x00000046187c723c */ /* 0x000fe20000001870 */
[----:B------:R-:W3:Y:S07]  /*ea60*/  LDSM.16.M88.4 R24, [R213+0x1400] ;  /* 0x00140000d518783b */ /* 0x000eee0000000200 */
[----:B--2---:R-:W-:Y:S08]  /*ea70*/  HMMA.16816.F32 R52, R4, R40, R52 ;  /* 0x000000280434723c */ /* 0x004ff00000001834 */
[----:B------:R-:W-:Y:S08]  /*ea80*/  HMMA.16816.F32 R56, R12, R62, R56 ;  /* 0x0000003e0c38723c */ /* 0x000ff00000001838 */
[----:B----4-:R-:W-:Y:S01]  /*ea90*/  HMMA.16816.F32 R76, R32, R38, R44 ;  /* 0x00000026204c723c */ /* 0x010fe2000000182c */
[----:B------:R-:W-:Y:S07]  /*eaa0*/  LDSM.16.M88.4 R44, [R213+0x1800] ;  /* 0x00180000d52c783b */ /* 0x000fee0000000200 */
[C---:B------:R-:W-:Y:S08]  /*eab0*/  HMMA.16816.F32 R80, R28.reuse, R64, R88 ;  /* 0x000000401c50723c */ /* 0x040ff00000001858 */
[C---:B------:R-:W-:Y:S08]  /*eac0*/  HMMA.16816.F32 R112, R28.reuse, R68, R132 ;  /* 0x000000441c70723c */ /* 0x040ff00000001884 */
[----:B------:R-:W-:Y:S01]  /*ead0*/  HMMA.16816.F32 R108, R28, R70, R92 ;  /* 0x000000461c6c723c */ /* 0x000fe2000000185c */
[----:B------:R-:W-:-:S07]  /*eae0*/  FMUL.FTZ R0, R76, c[0x0][0x320] ;  /* 0x0000c8004c007a20 */ /* 0x000fce0000410000 */
[----:B------:R-:W-:Y:S08]  /*eaf0*/  HMMA.16816.F32 R68, R32, R36, R48 ;  /* 0x000000242044723c */ /* 0x000ff00000001830 */
[C---:B------:R-:W-:Y:S08]  /*eb00*/  HMMA.16816.F32 R84, R28.reuse, R66, R96 ;  /* 0x000000421c54723c */ /* 0x040ff00000001860 */
[C---:B------:R-:W-:Y:S01]  /*eb10*/  HMMA.16816.F32 R88, R28.reuse, R72, R128 ;  /* 0x000000481c58723c */ /* 0x040fe20000001880 */
[----:B------:R2:W-:Y:S07]  /*eb20*/  MUFU.TANH R130, R0 ;  /* 0x0000000000827308 */ /* 0x0005ee0000002400 */
[----:B------:R-:W-:Y:S01]  /*eb30*/  HMMA.16816.F32 R104, R28, R74, R104 ;  /* 0x0000004a1c68723c */ /* 0x000fe20000001868 */
[----:B------:R-:W4:Y:S07]  /*eb40*/  LDSM.16.M88.4 R28, [R208+0x5500] ;  /* 0x00550000d01c783b */ /* 0x000f2e0000000200 */
[----:B-1----:R-:W-:Y:S01]  /*eb50*/  HMMA.16816.F32 R64, R20, R36, R52 ;  /* 0x000000241440723c */ /* 0x002fe20000001834 */
[----:B--2---:R-:W-:-:S04]  /*eb60*/  FMUL.FTZ R0, R77, c[0x0][0x320] ;  /* 0x0000c8004d007a20 */ /* 0x004fc80000410000 */
[----:B------:R1:W-:Y:S03]  /*eb70*/  MUFU.TANH R129, R0 ;  /* 0x0000000000817308 */ /* 0x0003e60000002400 */
[----:B------:R-:W-:Y:S01]  /*eb80*/  HMMA.16816.F32 R48, R4, R42, R56 ;  /* 0x0000002a0430723c */ /* 0x000fe20000001838 */
[----:B------:R-:W-:Y:S07]  /*eb90*/  LDSM.16.M88.4 R40, [R213+0x1c00] ;  /* 0x001c0000d528783b */ /* 0x000fee0000000200 */
[----:B---3--:R-:W-:Y:S01]  /*eba0*/  HMMA.16816.F32 R56, R16, R24, R80 ;  /* 0x000000181038723c */ /* 0x008fe20000001850 */
[----:B-1----:R-:W-:-:S07]  /*ebb0*/  FMUL.FTZ R0, R69, c[0x0][0x320] ;  /* 0x0000c80045007a20 */ /* 0x002fce0000410000 */
[C---:B------:R-:W-:Y:S01]  /*ebc0*/  HMMA.16816.F32 R60, R12.reuse, R24, R116 ;  /* 0x000000180c3c723c */ /* 0x040fe20000001874 */
[----:B------:R1:W-:Y:S07]  /*ebd0*/  MUFU.TANH R128, R0 ;  /* 0x0000000000807308 */ /* 0x0003ee0000002400 */
[-C--:B------:R-:W-:Y:S08]  /*ebe0*/  HMMA.16816.F32 R100, R12, R26.reuse, R100 ;  /* 0x0000001a0c64723c */ /* 0x080ff00000001864 */
[----:B------:R-:W-:Y:S01]  /*ebf0*/  HMMA.16816.F32 R52, R16, R26, R84 ;  /* 0x0000001a1034723c */ /* 0x000fe20000001854 */
[----:B-1----:R-:W-:Y:S01]  /*ec00*/  FMUL.FTZ R0, R68, c[0x0][0x320] ;  /* 0x0000c80044007a20 */ /* 0x002fe20000410000 */
[----:B------:R-:W1:Y:S03]  /*ec10*/  LDSM.16.M88.4 R24, [R213+0x2400] ;  /* 0x00240000d518783b */ /* 0x000e660000000200 */
[----:B------:R2:W3:Y:S03]  /*ec20*/  MUFU.TANH R119, R0 ;  /* 0x0000000000777308 */ /* 0x0004e60000002400 */
[----:B------:R-:W-:Y:S08]  /*ec30*/  HMMA.16816.F32 R36, R20, R38, R48 ;  /* 0x000000261424723c */ /* 0x000ff00000001830 */
[----:B----4-:R-:W-:Y:S01]  /*ec40*/  HMMA.16816.F32 R48, R8, R28, R56 ;  /* 0x0000001c0830723c */ /* 0x010fe20000001838 */
[----:B--2---:R-:W-:-:S07]  /*ec50*/  FMUL.FTZ R0, R67, c[0x0][0x320] ;  /* 0x0000c80043007a20 */ /* 0x004fce0000410000 */
[----:B------:R-:W-:Y:S01]  /*ec60*/  HMMA.16816.F32 R92, R12, R46, R120 ;  /* 0x0000002e0c5c723c */ /* 0x000fe20000001878 */
[----:B------:R2:W-:Y:S07]  /*ec70*/  MUFU.TANH R131, R0 ;  /* 0x0000000000837308 */ /* 0x0005ee0000002400 */
[----:B------:R-:W-:Y:S08]  /*ec80*/  HMMA.16816.F32 R52, R8, R30, R52 ;  /* 0x0000001e0834723c */ /* 0x000ff00000001834 */
[----:B------:R-:W-:Y:S01]  /*ec90*/  HMMA.16816.F32 R84, R12, R44, R136 ;  /* 0x0000002c0c54723c */ /* 0x000fe20000001888 */
[----:B--2---:R-:W-:-:S04]  /*eca0*/  FMUL.FTZ R0, R71, c[0x0][0x320] ;  /* 0x0000c80047007a20 */ /* 0x004fc80000410000 */
[----:B------:R2:W-:Y:S03]  /*ecb0*/  MUFU.TANH R132, R0 ;  /* 0x0000000000847308 */ /* 0x0005e60000002400 */
[----:B-1----:R-:W-:Y:S08]  /*ecc0*/  HMMA.16816.F32 R72, R32, R24, R48 ;  /* 0x000000182048723c */ /* 0x002ff00000001830 */
[----:B------:R-:W-:Y:S01]  /*ecd0*/  HMMA.16816.F32 R48, R4, R28, R60 ;  /* 0x0000001c0430723c */ /* 0x000fe2000000183c */
[----:B--2---:R-:W-:-:S07]  /*ece0*/  FMUL.FTZ R0, R64, c[0x0][0x320] ;  /* 0x0000c80040007a20 */ /* 0x004fce0000410000 */
[C---:B------:R-:W-:Y:S01]  /*ecf0*/  HMMA.16816.F32 R96, R12.reuse, R40, R140 ;  /* 0x000000280c60723c */ /* 0x040fe2000000188c */
[----:B------:R1:W-:Y:S07]  /*ed00*/  MUFU.TANH R118, R0 ;  /* 0x0000000000767308 */ /* 0x0003ee0000002400 */
[----:B------:R-:W-:Y:S01]  /*ed10*/  HMMA.16816.F32 R80, R12, R42, R124 ;  /* 0x0000002a0c50723c */ /* 0x000fe2000000187c */
[----:B------:R-:W2:Y:S07]  /*ed20*/  LDSM.16.M88.4 R12, [R208+0x5900] ;  /* 0x00590000d00c783b */ /* 0x000eae0000000200 */
        /* <DEDUP_REMOVED lines=10> */
[----:B-1----:R-:W-:-:S04]  /*edd0*/  FMUL.FTZ R0, R36, c[0x0][0x320] ;  /* 0x0000c80024007a20 */ /* 0x002fc80000410000 */
[----:B------:R1:W-:Y:S03]  /*ede0*/  MUFU.TANH R117, R0 ;  /* 0x0000000000757308 */ /* 0x0003e60000002400 */
[----:B------:R-:W-:Y:S01]  /*edf0*/  HMMA.16816.F32 R48, R16, R42, R108 ;  /* 0x0000002a1030723c */ /* 0x000fe2000000186c */
[----:B------:R-:W-:Y:S07]  /*ee00*/  LDSM.16.M88.4 R40, [R213+0x2800] ;  /* 0x00280000d528783b */ /* 0x000fee0000000200 */
[----:B------:R-:W-:Y:S01]  /*ee10*/  HMMA.16816.F32 R28, R20, R26, R28 ;  /* 0x0000001a141c723c */ /* 0x000fe2000000181c */
[----:B-1----:R-:W-:-:S07]  /*ee20*/  FMUL.FTZ R0, R37, c[0x0][0x320] ;  /* 0x0000c80025007a20 */ /* 0x002fce0000410000 */
[----:B--2---:R-:W-:Y:S01]  /*ee30*/  HMMA.16816.F32 R16, R8, R12, R76 ;  /* 0x0000000c0810723c */ /* 0x004fe2000000184c */
[----:B------:R1:W-:Y:S02]  /*ee40*/  MUFU.TANH R116, R0 ;  /* 0x0000000000747308 */ /* 0x0003e40000002400 */
[----:B-1----:R-:W-:-:S06]  /*ee50*/  FMUL.FTZ R0, R38, c[0x0][0x320] ;  /* 0x0000c80026007a20 */ /* 0x002fcc0000410000 */
[----:B------:R1:W-:Y:S02]  /*ee60*/  MUFU.TANH R91, R0 ;  /* 0x00000000005b7308 */ /* 0x0003e40000002400 */
[----:B-1----:R-:W-:Y:S02]  /*ee70*/  FMUL.FTZ R0, R39, c[0x0][0x320] ;  /* 0x0000c80027007a20 */ /* 0x002fe40000410000 */
[----:B------:R-:W1:Y:S04]  /*ee80*/  LDSM.16.M88.4 R36, [R208+0x5d00] ;  /* 0x005d0000d024783b */ /* 0x000e680000000200 */
[----:B------:R2:W-:Y:S02]  /*ee90*/  MUFU.TANH R90, R0 ;  /* 0x00000000005a7308 */ /* 0x0005e40000002400 */
[----:B--2---:R-:W-:-:S06]  /*eea0*/  FMUL.FTZ R0, R65, c[0x0][0x320] ;  /* 0x0000c80041007a20 */ /* 0x004fcc0000410000 */
[----:B------:R2:W-:Y:S02]  /*eeb0*/  MUFU.TANH R88, R0 ;  /* 0x0000000000587308 */ /* 0x0005e40000002400 */
[----:B--2---:R-:W-:Y:S02]  /*eec0*/  FMUL.FTZ R0, R66, c[0x0][0x320] ;  /* 0x0000c80042007a20 */ /* 0x004fe40000410000 */
[C---:B------:R-:W-:Y:S04]  /*eed0*/  HMMA.16816.F32 R64, R4.reuse, R12, R84 ;  /* 0x0000000c0440723c */ /* 0x040fe80000001854 */
[----:B------:R2:W-:Y:S04]  /*eee0*/  MUFU.TANH R89, R0 ;  /* 0x0000000000597308 */ /* 0x0005e80000002400 */
[C---:B-1----:R-:W-:Y:S08]  /*eef0*/  HMMA.16816.F32 R96, R4.reuse, R36, R96 ;  /* 0x000000240460723c */ /* 0x042ff00000001860 */
[----:B------:R-:W-:Y:S01]  /*ef00*/  HMMA.16816.F32 R80, R4, R38, R80 ;  /* 0x000000260450723c */ /* 0x000fe20000001850 */
[----:B--2---:R-:W-:-:S04]  /*ef10*/  FMUL.FTZ R0, R70, c[0x0][0x320] ;  /* 0x0000c80046007a20 */ /* 0x004fc80000410000 */
[----:B------:R1:W-:Y:S03]  /*ef20*/  MUFU.TANH R104, R0 ;  /* 0x0000000000687308 */ /* 0x0003e60000002400 */
[-C--:B------:R-:W-:Y:S07]  /*ef30*/  HMMA.16816.F32 R68, R4, R14.reuse, R92 ;  /* 0x0000000e0444723c */ /* 0x080fee000000185c */
[----:B------:R-:W-:Y:S01]  /*ef40*/  SHF.R.S32.HI R4, RZ, 0x1f, R150 ;  /* 0x0000001fff047819 */ /* 0x000fe20000011496 */
[----:B------:R-:W-:Y:S01]  /*ef50*/  FMUL.FTZ R7, R28, c[0x0][0x320] ;  /* 0x0000c8001c077a20 */ /* 0x000fe20000410000 */
[----:B------:R-:W-:Y:S01]  /*ef60*/  SHF.R.S32.HI R5, RZ, 0x1f, R2 ;  /* 0x0000001fff057819 */ /* 0x000fe20000011402 */
[----:B------:R-:W-:Y:S02]  /*ef70*/  HMMA.16816.F32 R12, R8, R14, R56 ;  /* 0x0000000e080c723c */ /* 0x000fe40000001838 */
[----:B------:R-:W-:Y:S01]  /*ef80*/  MUFU.TANH R59, R7 ;  /* 0x00000007003b7308 */ /* 0x000fe20000002400 */
[----:B-1----:R-:W-:-:S05]  /*ef90*/  FMUL.FTZ R0, R72, c[0x0][0x320] ;  /* 0x0000c80048007a20 */ /* 0x002fca0000410000 */
[----:B------:R-:W-:Y:S02]  /*efa0*/  HMMA.16816.F32 R48, R8, R38, R48 ;  /* 0x000000260830723c */ /* 0x000fe40000001830 */
[----:B------:R1:W2:Y:S02]  /*efb0*/  MUFU.TANH R136, R0 ;  /* 0x0000000000887308 */ /* 0x0002a40000002400 */
[----:B-1----:R-:W-:-:S06]  /*efc0*/  FMUL.FTZ R0, R73, c[0x0][0x320] ;  /* 0x0000c80049007a20 */ /* 0x002fcc0000410000 */
[----:B------:R1:W4:Y:S02]  /*efd0*/  MUFU.TANH R137, R0 ;  /* 0x0000000000897308 */ /* 0x0003240000002400 */
[----:B-1----:R-:W-:-:S06]  /*efe0*/  FMUL.FTZ R0, R52, c[0x0][0x320] ;  /* 0x0000c80034007a20 */ /* 0x002fcc0000410000 */
[----:B------:R1:W1:Y:S02]  /*eff0*/  MUFU.TANH R138, R0 ;  /* 0x00000000008a7308 */ /* 0x0002640000002400 */
[----:B-1----:R-:W-:-:S06]  /*f000*/  FMUL.FTZ R0, R53, c[0x0][0x320] ;  /* 0x0000c80035007a20 */ /* 0x002fcc0000410000 */
[----:B------:R1:W-:Y:S02]  /*f010*/  MUFU.TANH R100, R0 ;  /* 0x0000000000647308 */ /* 0x0003e40000002400 */
[----:B-1----:R-:W-:-:S06]  /*f020*/  FMUL.FTZ R0, R75, c[0x0][0x320] ;  /* 0x0000c8004b007a20 */ /* 0x002fcc0000410000 */
[----:B------:R1:W-:Y:S02]  /*f030*/  MUFU.TANH R84, R0 ;  /* 0x0000000000547308 */ /* 0x0003e40000002400 */
[----:B-1----:R-:W-:-:S06]  /*f040*/  FMUL.FTZ R0, R44, c[0x0][0x320] ;  /* 0x0000c8002c007a20 */ /* 0x002fcc0000410000 */
[----:B------:R1:W1:Y:S02]  /*f050*/  MUFU.TANH R72, R0 ;  /* 0x0000000000487308 */ /* 0x0002640000002400 */
[----:B-1----:R-:W-:-:S06]  /*f060*/  FMUL.FTZ R0, R45, c[0x0][0x320] ;  /* 0x0000c8002d007a20 */ /* 0x002fcc0000410000 */
[----:B------:R1:W-:Y:S02]  /*f070*/  MUFU.TANH R106, R0 ;  /* 0x00000000006a7308 */ /* 0x0003e40000002400 */
[----:B-1----:R-:W-:-:S06]  /*f080*/  FMUL.FTZ R0, R46, c[0x0][0x320] ;  /* 0x0000c8002e007a20 */ /* 0x002fcc0000410000 */
[----:B------:R1:W-:Y:S02]  /*f090*/  MUFU.TANH R75, R0 ;  /* 0x00000000004b7308 */ /* 0x0003e40000002400 */
[----:B-1----:R-:W-:Y:S02]  /*f0a0*/  FMUL.FTZ R0, R47, c[0x0][0x320] ;  /* 0x0000c8002f007a20 */ /* 0x002fe40000410000 */
[----:B------:R-:W-:Y:S01]  /*f0b0*/  HMMA.16816.F32 R44, R8, R36, R60 ;  /* 0x00000024082c723c */ /* 0x000fe2000000183c */
[----:B------:R-:W1:Y:S03]  /*f0c0*/  LDSM.16.M88.4 R8, [R213+0x2c00] ;  /* 0x002c0000d508783b */ /* 0x000e660000000200 */
[----:B------:R2:W-:Y:S01]  /*f0d0*/  MUFU.TANH R73, R0 ;  /* 0x0000000000497308 */ /* 0x0005e20000002400 */
[----:B------:R-:W-:-:S04]  /*f0e0*/  DEPBAR.LE SB0, 0x0 ;  /* 0x000080000000791a */ /* 0x000fc80000000000 */
[----:B------:R-:W-:Y:S01]  /*f0f0*/  HMMA.16816.F32 R36, R32, R42, R12 ;  /* 0x0000002a2024723c */ /* 0x000fe2000000180c */
[----:B--2---:R-:W-:-:S04]  /*f100*/  FMUL.FTZ R0, R54, c[0x0][0x320] ;  /* 0x0000c80036007a20 */ /* 0x004fc80000410000 */
[----:B------:R2:W-:Y:S02]  /*f110*/  MUFU.TANH R77, R0 ;  /* 0x00000000004d7308 */ /* 0x0005e40000002400 */
[----:B--2---:R-:W-:Y:S01]  /*f120*/  LEA.HI R0, R4, R150, RZ, 0x2 ;  /* 0x0000009604007211 */ /* 0x004fe200078f10ff */
[----:B------:R-:W-:Y:S02]  /*f130*/  FMUL.FTZ R4, R55, c[0x0][0x320] ;  /* 0x0000c80037047a20 */ /* 0x000fe40000410000 */
[----:B------:R-:W-:Y:S01]  /*f140*/  HMMA.16816.F32 R52, R32, R40, R16 ;  /* 0x000000282034723c */ /* 0x000fe20000001810 */
[----:B------:R-:W-:Y:S02]  /*f150*/  LOP3.LUT R0, R0, 0xffffffc, RZ, 0xc0, !PT ;  /* 0x0ffffffc00007812 */ /* 0x000fe400078ec0ff */
[----:B------:R2:W-:Y:S03]  /*f160*/  MUFU.TANH R76, R4 ;  /* 0x00000004004c7308 */ /* 0x0005e60000002400 */
[----:B------:R-:W-:Y:S01]  /*f170*/  IMAD.IADD R6, R150, 0x1, -R0 ;  /* 0x0000000196067824 */ /* 0x000fe200078e0a00 */
[----:B------:R-:W-:Y:S01]  /*f180*/  LEA.HI R0, R146, R146, RZ, 0x1 ;  /* 0x0000009292007211 */ /* 0x000fe200078f08ff */
[----:B------:R-:W-:Y:S01]  /*f190*/  FMUL.FTZ R16, R29, c[0x0][0x320] ;  /* 0x0000c8001d107a20 */ /* 0x000fe20000410000 */
[-C--:B-1----:R-:W-:Y:S03]  /*f1a0*/  HMMA.16816.F32 R24, R20, R8.reuse, R96 ;  /* 0x000000081418723c */ /* 0x082fe60000001860 */
[----:B------:R-:W-:Y:S05]  /*f1b0*/  MUFU.TANH R107, R16 ;  /* 0x00000010006b7308 */ /* 0x000fea0000002400 */
[----:B------:R-:W-:Y:S01]  /*f1c0*/  HMMA.16816.F32 R44, R32, R8, R44 ;  /* 0x00000008202c723c */ /* 0x000fe2000000182c */
[----:B--2---:R-:W-:-:S04]  /*f1d0*/  LEA.HI R4, R5, R2, RZ, 0x2 ;  /* 0x0000000205047211 */ /* 0x004fc800078f10ff */
[C---:B------:R-:W-:Y:S02]  /*f1e0*/  LEA.HI.SX32 R5, R4.reuse, R189, 0x1e ;  /* 0x000000bd04057211 */ /* 0x040fe400078ff2ff */
[----:B------:R-:W-:Y:S01]  /*f1f0*/  LOP3.LUT R4, R4, 0x7ffffffc, RZ, 0xc0, !PT ;  /* 0x7ffffffc04047812 */ /* 0x000fe200078ec0ff */
[----:B------:R-:W-:Y:S02]  /*f200*/  HMMA.16816.F32 R32, R32, R10, R48 ;  /* 0x0000000a2020723c */ /* 0x000fe40000001830 */
        /* <DEDUP_REMOVED lines=9> */
[----:B------:R-:W-:Y:S02]  /*f2a0*/  IMAD.MOV.U32 R7, RZ, RZ, -0x40 ;  /* 0xffffffc0ff077424 */ /* 0x000fe400078e00ff */
[----:B------:R-:W-:-:S02]  /*f2b0*/  IMAD R159, R5, 0x8, R0 ;  /* 0x00000008059f7824 */ /* 0x000fc400078e0200 */
[----:B------:R-:W-:Y:S02]  /*f2c0*/  IMAD R7, R145, R7, 0x1 ;  /* 0x0000000191077424 */ /* 0x000fe400078e0207 */
[----:B------:R-:W-:Y:S01]  /*f2d0*/  @P4 IMAD.HI.U32 R5, R159, c[0x0][0x2c8], RZ ;  /* 0x0000b2009f054a27 */ /* 0x000fe200078e00ff */
[----:B------:R-:W-:Y:S03]  /*f2e0*/  STL [R1+0x6c], R159 ;  /* 0x00006c9f01007387 */ /* 0x000fe60000100800 */
[----:B------:R-:W-:Y:S01]  /*f2f0*/  IMAD.MOV.U32 R0, RZ, RZ, R159 ;  /* 0x000000ffff007224 */ /* 0x000fe200078e009f */
[----:B------:R-:W-:Y:S01]  /*f300*/  @P4 SHF.R.U32.HI R0, RZ, c[0x0][0x2cc], R5 ;  /* 0x0000b300ff004a19 */ /* 0x000fe20000011605 */
[----:B------:R-:W-:Y:S02]  /*f310*/  FMUL.FTZ R5, R74, c[0x0][0x320] ;  /* 0x0000c8004a057a20 */ /* 0x000fe40000410000 */
[----:B------:R-:W-:-:S02]  /*f320*/  IMAD.SHL.U32 R18, R2, 0x2, RZ ;  /* 0x0000000202127824 */ /* 0x000fc400078e00ff */
[----:B-1----:R-:W-:Y:S01]  /*f330*/  FMUL.FTZ R6, R31, c[0x0][0x320] ;  /* 0x0000c8001f067a20 */ /* 0x002fe20000410000 */
[----:B------:R-:W1:Y:S01]  /*f340*/  SHFL.IDX PT, R12, R0, RZ, 0x1c1f ;  /* 0x001c1fff000c7589 */ /* 0x000e6200000e0000 */
[----:B------:R2:W-:Y:S01]  /*f350*/  MUFU.TANH R62, R5 ;  /* 0x00000005003e7308 */ /* 0x0005e20000002400 */
[----:B------:R-:W-:Y:S01]  /*f360*/  IADD3 R2, -R18, R7, R190 ;  /* 0x0000000712027210 */ /* 0x000fe20007ffe1be */
[C---:B------:R-:W-:Y:S01]  /*f370*/  HMMA.16816.F32 R28, R20.reuse, R40, R64 ;  /* 0x00000028141c723c */ /* 0x040fe20000001840 */
[----:B------:R-:W1:Y:S01]  /*f380*/  SHFL.IDX PT, R13, R0, 0x1, 0x1c1f ;  /* 0x003c1f00000d7f89 */ /* 0x000e6200000e0000 */
[----:B------:R-:W-:Y:S02]  /*f390*/  FMUL.FTZ R34, R34, c[0x0][0x320] ;  /* 0x0000c80022227a20 */ /* 0x000fe40000410000 */
[----:B------:R-:W-:Y:S01]  /*f3a0*/  FMUL.FTZ R35, R35, c[0x0][0x320] ;  /* 0x0000c80023237a20 */ /* 0x000fe20000410000 */
[----:B------:R-:W1:Y:S01]  /*f3b0*/  SHFL.IDX PT, R15, R0, 0x2, 0x1c1f ;  /* 0x005c1f00000f7f89 */ /* 0x000e6200000e0000 */
[----:B------:R3:W-:Y:S02]  /*f3c0*/  MUFU.TANH R101, R6 ;  /* 0x0000000600657308 */ /* 0x0007e40000002400 */
[----:B------:R-:W-:Y:S01]  /*f3d0*/  HMMA.16816.F32 R40, R20, R42, R68 ;  /* 0x0000002a1428723c */ /* 0x000fe20000001844 */
[----:B------:R1:W4:Y:S04]  /*f3e0*/  SHFL.IDX PT, R14, R0, 0x3, 0x1c1f ;  /* 0x007c1f00000e7f89 */ /* 0x00032800000e0000 */
[----:B------:R4:W-:Y:S01]  /*f3f0*/  STL [R1+0x7c], R18 ;  /* 0x00007c1201007387 */ /* 0x0009e20000100800 */
[----:B--2---:R-:W-:-:S02]  /*f400*/  FMUL.FTZ R5, R52, c[0x0][0x320] ;  /* 0x0000c80034057a20 */ /* 0x004fc40000410000 */
[----:B------:R-:W-:Y:S02]  /*f410*/  HMMA.16816.F32 R20, R20, R10, R80 ;  /* 0x0000000a1414723c */ /* 0x000fe40000001850 */
[----:B------:R2:W-:Y:S01]  /*f420*/  MUFU.TANH R173, R5 ;  /* 0x0000000500ad7308 */ /* 0x0005e20000002400 */
[----:B---3--:R-:W-:-:S04]  /*f430*/  @P2 SHF.R.S32.HI R6, RZ, 0x1f, R204 ;  /* 0x0000001fff062819 */ /* 0x008fc800000114cc */
[----:B------:R-:W-:Y:S02]  /*f440*/  FMUL.FTZ R11, R27, c[0x0][0x320] ;  /* 0x0000c8001b0b7a20 */ /* 0x000fe40000410000 */
[----:B-1----:R-:W-:Y:S02]  /*f450*/  @P2 IMAD R0, R152, R204, RZ ;  /* 0x000000cc98002224 */ /* 0x002fe400078e02ff */
[----:B--2---:R-:W-:-:S04]  /*f460*/  @P2 IMAD.WIDE.U32 R4, R204, R153, R154 ;  /* 0x00000099cc042225 */ /* 0x004fc800078e009a */
[----:B------:R-:W-:Y:S01]  /*f470*/  @P2 IMAD R0, R6, R153, R0 ;  /* 0x0000009906002224 */ /* 0x000fe200078e0200 */
[----:B------:R-:W-:Y:S01]  /*f480*/  BAR.SYNC.DEFER_BLOCKING 0x0 ;  /* 0x0000000000007b1d */ /* 0x000fe20000010000 */
[C---:B------:R-:W-:Y:S01]  /*f490*/  @P2 LEA R16, P0, R4.reuse, c[0x0][0x1c8], 0x1 ;  /* 0x0000720004102a11 */ /* 0x040fe200078008ff */
[----:B------:R-:W-:Y:S02]  /*f4a0*/  FMUL.FTZ R6, R53, c[0x0][0x320] ;  /* 0x0000c80035067a20 */ /* 0x000fe40000410000 */
[----:B------:R-:W-:Y:S02]  /*f4b0*/  @P2 IMAD.IADD R0, R5, 0x1, R0 ;  /* 0x0000000105002824 */ /* 0x000fe400078e0200 */
[----:B------:R1:W-:Y:S03]  /*f4c0*/  MUFU.TANH R176, R6 ;  /* 0x0000000600b07308 */ /* 0x0003e60000002400 */
        /* <DEDUP_REMOVED lines=17> */
[----:B------:R-:W-:Y:S01]  /*f5e0*/  IMNMX R0, R6, R0, PT ;  /* 0x0000000006007217 */ /* 0x000fe20003800200 */
        /* <DEDUP_REMOVED lines=11> */
[----:B------:R-:W-:Y:S02]  /*f6a0*/  FSEL R53, R128, -INF , P1 ;  /* 0xff80000080357808 */ /* 0x000fe40000800000 */
        /* <DEDUP_REMOVED lines=12> */
[----:B------:R-:W-:Y:S02]  /*f770*/  ISETP.GT.AND P0, PT, R2, 0x1, PT ;  /* 0x000000010200780c */ /* 0x000fe40003f04270 */
[----:B------:R-:W-:Y:S02]  /*f780*/  FSEL R29, R118, -INF , P1 ;  /* 0xff800000761d7808 */ /* 0x000fe40000800000 */
[----:B------:R-:W-:Y:S02]  /*f790*/  FSEL R36, R88, -INF , P0 ;  /* 0xff80000058247808 */ /* 0x000fe40000000000 */
[C---:B------:R-:W-:Y:S02]  /*f7a0*/  ISETP.GT.AND P1, PT, R2.reuse, 0x8, PT ;  /* 0x000000080200780c */ /* 0x040fe40003f24270 */
[----:B------:R-:W-:Y:S01]  /*f7b0*/  ISETP.GT.AND P0, PT, R2, 0x9, PT ;  /* 0x000000090200780c */ /* 0x000fe20003f04270 */
[----:B--2---:R-:W-:Y:S01]  /*f7c0*/  FMUL.FTZ R6, R40, c[0x0][0x320] ;  /* 0x0000c80028067a20 */ /* 0x004fe20000410000 */
[----:B------:R-:W-:-:S02]  /*f7d0*/  FSEL R37, R117, -INF , P1 ;  /* 0xff80000075257808 */ /* 0x000fc40000800000 */
[----:B------:R-:W-:Y:S01]  /*f7e0*/  ISETP.GT.AND P1, PT, R2, 0x10, PT ;  /* 0x000000100200780c */ /* 0x000fe20003f24270 */
[----:B------:R2:W4:Y:S03]  /*f7f0*/  MUFU.TANH R12, R6 ;  /* 0x00000006000c7308 */ /* 0x0005260000002400 */
[----:B------:R-:W-:Y:S02]  /*f800*/  FSEL R58, R72, -INF , P1 ;  /* 0xff800000483a7808 */ /* 0x000fe40000800000 */
[----:B------:R-:W-:-:S04]  /*f810*/  ISETP.GT.AND P1, PT, R2, 0x18, PT ;  /* 0x000000180200780c */ /* 0x000fc80003f24270 */
[----:B------:R-:W-:Y:S02]  /*f820*/  FSEL R59, R59, -INF , P1 ;  /* 0xff8000003b3b7808 */ /* 0x000fe40000800000 */
[----:B------:R-:W-:-:S04]  /*f830*/  ISETP.GT.AND P1, PT, R2, 0x20, PT ;  /* 0x000000200200780c */ /* 0x000fc80003f24270 */
[----:B---3--:R-:W-:Y:S01]  /*f840*/  FSEL R179, R14, -INF , P1 ;  /* 0xff8000000eb37808 */ /* 0x008fe20000800000 */
[----:B--2---:R-:W-:Y:S01]  /*f850*/  FMUL.FTZ R6, R41, c[0x0][0x320] ;  /* 0x0000c80029067a20 */ /* 0x004fe20000410000 */
[----:B------:R-:W-:-:S03]  /*f860*/  ISETP.GT.AND P1, PT, R2, 0x28, PT ;  /* 0x000000280200780c */ /* 0x000fc60003f24270 */
[----:B------:R2:W-:Y:S01]  /*f870*/  MUFU.TANH R7, R6 ;  /* 0x0000000600077308 */ /* 0x0005e20000002400 */
[----:B----4-:R-:W-:Y:S02]  /*f880*/  FSEL R180, R12, -INF , P1 ;  /* 0xff8000000cb47808 */ /* 0x010fe40000800000 */
[----:B------:R-:W-:Y:S01]  /*f890*/  ISETP.GT.AND P1, PT, R2, 0x30, PT ;  /* 0x000000300200780c */ /* 0x000fe20003f24270 */
[----:B--2---:R-:W-:Y:S01]  /*f8a0*/  FMUL.FTZ R6, R24, c[0x0][0x320] ;  /* 0x0000c80018067a20 */ /* 0x004fe20000410000 */
[----:B------:R-:W-:Y:S02]  /*f8b0*/  FSEL R24, R116, -INF , P0 ;  /* 0xff80000074187808 */ /* 0x000fe40000000000 */
[----:B------:R-:W-:Y:S01]  /*f8c0*/  ISETP.GT.AND P0, PT, R2, 0x11, PT ;  /* 0x000000110200780c */ /* 0x000fe20003f04270 */
[----:B------:R2:W3:Y:S03]  /*f8d0*/  MUFU.TANH R9, R6 ;  /* 0x0000000600097308 */ /* 0x0004e60000002400 */
[----:B------:R-:W-:-:S02]  /*f8e0*/  FSEL R106, R106, -INF , P0 ;  /* 0xff8000006a6a7808 */ /* 0x000fc40000000000 */
[----:B------:R-:W-:-:S04]  /*f8f0*/  ISETP.GT.AND P0, PT, R2, 0x19, PT ;  /* 0x000000190200780c */ /* 0x000fc80003f04270 */
[----:B------:R-:W-:Y:S02]  /*f900*/  FSEL R107, R107, -INF , P0 ;  /* 0xff8000006b6b7808 */ /* 0x000fe40000000000 */
[----:B------:R-:W-:-:S04]  /*f910*/  ISETP.GT.AND P0, PT, R2, 0x21, PT ;  /* 0x000000210200780c */ /* 0x000fc80003f04270 */
[----:B------:R-:W-:Y:S01]  /*f920*/  FSEL R181, R13, -INF , P0 ;  /* 0xff8000000db57808 */ /* 0x000fe20000000000 */
[----:B--2---:R-:W-:Y:S01]  /*f930*/  FMUL.FTZ R6, R25, c[0x0][0x320] ;  /* 0x0000c80019067a20 */ /* 0x004fe20000410000 */
[C---:B------:R-:W-:Y:S02]  /*f940*/  ISETP.GT.AND P0, PT, R2.reuse, 0x29, PT ;  /* 0x000000290200780c */ /* 0x040fe40003f04270 */
[----:B---3--:R-:W-:Y:S01]  /*f950*/  FSEL R247, R9, -INF , P1 ;  /* 0xff80000009f77808 */ /* 0x008fe20000800000 */
[----:B------:R2:W3:Y:S01]  /*f960*/  MUFU.TANH R8, R6 ;  /* 0x0000000600087308 */ /* 0x0004e20000002400 */
[----:B------:R-:W-:Y:S01]  /*f970*/  FSEL R182, R7, -INF , P0 ;  /* 0xff80000007b67808 */ /* 0x000fe20000000000 */
[----:B------:R-:W-:Y:S01]  /*f980*/  FMUL.FTZ R7, R21, c[0x0][0x320] ;  /* 0x0000c80015077a20 */ /* 0x000fe20000410000 */
[----:B------:R-:W-:Y:S01]  /*f990*/  ISETP.GT.AND P0, PT, R2, 0x31, PT ;  /* 0x000000310200780c */ /* 0x000fe20003f04270 */
[----:B------:R-:W-:Y:S01]  /*f9a0*/  FMUL.FTZ R9, R26, c[0x0][0x320] ;  /* 0x0000c8001a097a20 */ /* 0x000fe20000410000 */
[----:B------:R-:W-:-:S03]  /*f9b0*/  ISETP.GT.AND P1, PT, R2, 0x38, PT ;  /* 0x000000380200780c */ /* 0x000fc60003f24270 */
[----:B------:R-:W4:Y:S01]  /*f9c0*/  MUFU.TANH R12, R7 ;  /* 0x00000007000c7308 */ /* 0x000f220000002400 */
[----:B--2---:R-:W-:Y:S01]  /*f9d0*/  FMUL.FTZ R6, R20, c[0x0][0x320] ;  /* 0x0000c80014067a20 */ /* 0x004fe20000410000 */
[----:B---3--:R-:W-:Y:S01]  /*f9e0*/  FSEL R250, R8, -INF , P0 ;  /* 0xff80000008fa7808 */ /* 0x008fe20000000000 */
[----:B------:R-:W-:Y:S01]  /*f9f0*/  FMUL.FTZ R8, R43, c[0x0][0x320] ;  /* 0x0000c8002b087a20 */ /* 0x000fe20000410000 */
[----:B------:R-:W-:-:S04]  /*fa00*/  ISETP.GT.AND P0, PT, R2, 0x39, PT ;  /* 0x000000390200780c */ /* 0x000fc80003f04270 */
[----:B------:R2:W3:Y:S01]  /*fa10*/  MUFU.TANH R14, R6 ;  /* 0x00000006000e7308 */ /* 0x0004e20000002400 */
[----:B----4-:R-:W-:Y:S01]  /*fa20*/  FSEL R236, R12, -INF , P0 ;  /* 0xff8000000cec7808 */ /* 0x010fe20000000000 */
[----:B------:R-:W-:Y:S01]  /*fa30*/  FMUL.FTZ R7, R30, c[0x0][0x320] ;  /* 0x0000c8001e077a20 */ /* 0x000fe20000410000 */
[----:B------:R-:W-:-:S05]  /*fa40*/  ISETP.GT.AND P0, PT, R0, 0x1, PT ;  /* 0x000000010000780c */ /* 0x000fca0003f04270 */
[----:B------:R-:W-:Y:S01]  /*fa50*/  MUFU.TANH R8, R8 ;  /* 0x0000000800087308 */ /* 0x000fe20000002400 */
[----:B------:R-:W-:Y:S02]  /*fa60*/  FSEL R20, R131, -INF , P0 ;  /* 0xff80000083147808 */ /* 0x000fe40000000000 */
[----:B------:R-:W-:Y:S02]  /*fa70*/  ISETP.GT.AND P0, PT, R0, 0x9, PT ;  /* 0x000000090000780c */ /* 0x000fe40003f04270 */
[----:B--2---:R-:W-:-:S03]  /*fa80*/  FMNMX.FTZ R6, R29, R36, !PT ;  /* 0x000000241d067209 */ /* 0x004fc60007810000 */
[----:B------:R2:W4:Y:S01]  /*fa90*/  MUFU.TANH R21, R7 ;  /* 0x0000000700157308 */ /* 0x0005220000002400 */
        /* <DEDUP_REMOVED lines=9> */
[----:B------:R-:W-:Y:S01]  /*fb30*/  FMNMX.FTZ R2, R106, R2, !PT ;  /* 0x000000026a027209 */ /* 0x000fe20007810000 */
[----:B--2---:R-:W-:Y:S01]  /*fb40*/  FMUL.FTZ R7, R42, c[0x0][0x320] ;  /* 0x0000c8002a077a20 */ /* 0x004fe20000410000 */
[----:B------:R-:W-:Y:S01]  /*fb50*/  FSEL R23, R91, -INF , P1 ;  /* 0xff8000005b177808 */ /* 0x000fe20000800000 */
[----:B------:R2:W3:Y:S01]  /*fb60*/  MUFU.TANH R13, R6 ;  /* 0x00000006000d7308 */ /* 0x0004e20000002400 */
[----:B------:R-:W-:Y:S02]  /*fb70*/  FMNMX.FTZ R2, R59, R2, !PT ;  /* 0x000000023b027209 */ /* 0x000fe40007810000 */
[----:B------:R-:W-:Y:S02]  /*fb80*/  ISETP.GT.AND P1, PT, R0, 0x10, PT ;  /* 0x000000100000780c */ /* 0x000fe40003f24270 */
[----:B------:R-:W-:-:S02]  /*fb90*/  FMNMX.FTZ R2, R107, R2, !PT ;  /* 0x000000026b027209 */ /* 0x000fc40007810000 */
[----:B------:R-:W-:Y:S01]  /*fba0*/  FSEL R28, R90, -INF , P0 ;  /* 0xff8000005a1c7808 */ /* 0x000fe20000000000 */
[----:B------:R-:W1:Y:S01]  /*fbb0*/  MUFU.TANH R10, R7 ;  /* 0x00000007000a7308 */ /* 0x000e620000002400 */
[----:B------:R-:W-:Y:S02]  /*fbc0*/  FMNMX.FTZ R2, R179, R2, !PT ;  /* 0x00000002b3027209 */ /* 0x000fe40007810000 */
[----:B------:R-:W-:Y:S02]  /*fbd0*/  ISETP.GT.AND P0, PT, R0, 0x11, PT ;  /* 0x000000110000780c */ /* 0x000fe40003f04270 */
[----:B------:R-:W-:Y:S02]  /*fbe0*/  FMNMX.FTZ R2, R181, R2, !PT ;  /* 0x00000002b5027209 */ /* 0x000fe40007810000 */
[----:B------:R-:W-:Y:S01]  /*fbf0*/  FSEL R43, R75, -INF , P1 ;  /* 0xff8000004b2b7808 */ /* 0x000fe20000800000 */
[----:B------:R-:W1:Y:S01]  /*fc00*/  MUFU.TANH R9, R11 ;  /* 0x0000000b00097308 */ /* 0x000e620000002400 */
[----:B------:R-:W-:-:S02]  /*fc10*/  FMNMX.FTZ R2, R180, R2, !PT ;  /* 0x00000002b4027209 */ /* 0x000fc40007810000 */
[----:B--2---:R-:W-:Y:S02]  /*fc20*/  FMNMX.FTZ R6, R19, R20, !PT ;  /* 0x0000001413067209 */ /* 0x004fe40007810000 */
[----:B------:R-:W-:Y:S02]  /*fc30*/  FMNMX.FTZ R2, R182, R2, !PT ;  /* 0x00000002b6027209 */ /* 0x000fe40007810000 */
[----:B------:R-:W-:Y:S01]  /*fc40*/  FMNMX.FTZ R6, R23, R6, !PT ;  /* 0x0000000617067209 */ /* 0x000fe20007810000 */
[----:B------:R2:W1:Y:S01]  /*fc50*/  MUFU.TANH R11, R18 ;  /* 0x00000012000b7308 */ /* 0x0004620000002400 */
[----:B------:R-:W-:Y:S02]  /*fc60*/  FMNMX.FTZ R2, R247, R2, !PT ;  /* 0x00000002f7027209 */ /* 0x000fe40007810000 */
[----:B------:R-:W-:Y:S02]  /*fc70*/  FMNMX.FTZ R6, R28, R6, !PT ;  /* 0x000000061c067209 */ /* 0x000fe40007810000 */
[----:B------:R-:W-:-:S02]  /*fc80*/  FMNMX.FTZ R2, R250, R2, !PT ;  /* 0x00000002fa027209 */ /* 0x000fc40007810000 */
[----:B------:R-:W-:Y:S02]  /*fc90*/  ISETP.GT.AND P1, PT, R0, 0x18, PT ;  /* 0x000000180000780c */ /* 0x000fe40003f24270 */
[----:B------:R-:W-:Y:S02]  /*fca0*/  FSEL R48, R73, -INF , P0 ;  /* 0xff80000049307808 */ /* 0x000fe40000000000 */
[----:B------:R-:W-:Y:S02]  /*fcb0*/  FMNMX.FTZ R6, R43, R6, !PT ;  /* 0x000000062b067209 */ /* 0x000fe40007810000 */
[----:B------:R-:W-:Y:S02]  /*fcc0*/  FMNMX.FTZ R2, R232, R2, !PT ;  /* 0x00000002e8027209 */ /* 0x000fe40007810000 */
[----:B------:R-:W-:Y:S01]  /*fcd0*/  ISETP.GT.AND P0, PT, R0, 0x19, PT ;  /* 0x000000190000780c */ /* 0x000fe20003f04270 */
[----:B--2---:R-:W-:Y:S01]  /*fce0*/  FMUL.FTZ R18, R47, c[0x0][0x320] ;  /* 0x0000c8002f127a20 */ /* 0x004fe20000410000 */
[----:B------:R-:W-:-:S02]  /*fcf0*/  FSEL R49, R61, -INF , P1 ;  /* 0xff8000003d317808 */ /* 0x000fc40000800000 */
[----:B------:R-:W-:Y:S02]  /*fd00*/  FMNMX.FTZ R6, R48, R6, !PT ;  /* 0x0000000630067209 */ /* 0x000fe40007810000 */
[----:B------:R-:W-:Y:S02]  /*fd10*/  FMNMX.FTZ R7, R236, R2, !PT ;  /* 0x00000002ec077209 */ /* 0x000fe40007810000 */
[C---:B------:R-:W-:Y:S02]  /*fd20*/  ISETP.GT.AND P1, PT, R0.reuse, 0x20, PT ;  /* 0x000000200000780c */ /* 0x040fe40003f24270 */
[----:B------:R-:W-:Y:S02]  /*fd30*/  FSEL R101, R101, -INF , P0 ;  /* 0xff80000065657808 */ /* 0x000fe40000000000 */
[----:B------:R-:W-:Y:S02]  /*fd40*/  FMNMX.FTZ R2, R49, R6, !PT ;  /* 0x0000000631027209 */ /* 0x000fe40007810000 */
[----:B------:R-:W-:Y:S01]  /*fd50*/  ISETP.GT.AND P0, PT, R0, 0x21, PT ;  /* 0x000000210000780c */ /* 0x000fe20003f04270 */
[----:B------:R-:W2:Y:S01]  /*fd60*/  SHFL.BFLY PT, R6, R7, 0x2, 0x1f ;  /* 0x0c401f0007067f89 */ /* 0x000ea200000e0000 */
[----:B----4-:R-:W-:-:S02]  /*fd70*/  FSEL R155, R21, -INF , P1 ;  /* 0xff800000159b7808 */ /* 0x010fc40000800000 */
[----:B------:R-:W-:Y:S02]  /*fd80*/  FMNMX.FTZ R2, R101, R2, !PT ;  /* 0x0000000265027209 */ /* 0x000fe40007810000 */
[----:B------:R-:W-:Y:S02]  /*fd90*/  ISETP.GT.AND P1, PT, R0, 0x28, PT ;  /* 0x000000280000780c */ /* 0x000fe40003f24270 */
[----:B---3--:R-:W-:Y:S01]  /*fda0*/  FSEL R172, R13, -INF , P0 ;  /* 0xff8000000dac7808 */ /* 0x008fe20000000000 */
[----:B------:R-:W-:Y:S01]  /*fdb0*/  FMUL.FTZ R13, R46, c[0x0][0x320] ;  /* 0x0000c8002e0d7a20 */ /* 0x000fe20000410000 */
[----:B------:R-:W-:Y:S02]  /*fdc0*/  FMNMX.FTZ R2, R155, R2, !PT ;  /* 0x000000029b027209 */ /* 0x000fe40007810000 */
[----:B------:R-:W-:Y:S02]  /*fdd0*/  ISETP.GT.AND P0, PT, R0, 0x29, PT ;  /* 0x000000290000780c */ /* 0x000fe40003f04270 */
[----:B-1----:R-:W-:Y:S01]  /*fde0*/  FSEL R174, R10, -INF , P1 ;  /* 0xff8000000aae7808 */ /* 0x002fe20000800000 */
[----:B------:R-:W-:Y:S01]  /*fdf0*/  MUFU.TANH R13, R13 ;  /* 0x0000000d000d7308 */ /* 0x000fe20000002400 */
[----:B------:R-:W-:-:S02]  /*fe00*/  FMNMX.FTZ R2, R172, R2, !PT ;  /* 0x00000002ac027209 */ /* 0x000fc40007810000 */
[----:B------:R-:W-:Y:S02]  /*fe10*/  ISETP.GT.AND P1, PT, R0, 0x30, PT ;  /* 0x000000300000780c */ /* 0x000fe40003f24270 */
[----:B------:R-:W-:Y:S01]  /*fe20*/  FSEL R175, R8, -INF , P0 ;  /* 0xff80000008af7808 */ /* 0x000fe20000000000 */
[----:B------:R-:W-:Y:S01]  /*fe30*/  FMUL.FTZ R8, R44, c[0x0][0x320] ;  /* 0x0000c8002c087a20 */ /* 0x000fe20000410000 */
[----:B------:R-:W-:Y:S01]  /*fe40*/  FMNMX.FTZ R2, R174, R2, !PT ;  /* 0x00000002ae027209 */ /* 0x000fe20007810000 */
[----:B------:R-:W1:Y:S01]  /*fe50*/  MUFU.TANH R10, R15 ;  /* 0x0000000f000a7308 */ /* 0x000e620000002400 */
[----:B------:R-:W-:Y:S02]  /*fe60*/  ISETP.GT.AND P0, PT, R0, 0x31, PT ;  /* 0x000000310000780c */ /* 0x000fe40003f04270 */
[----:B------:R-:W-:Y:S02]  /*fe70*/  FSEL R221, R12, -INF , P1 ;  /* 0xff8000000cdd7808 */ /* 0x000fe40000800000 */
[----:B------:R-:W-:-:S02]  /*fe80*/  FMNMX.FTZ R2, R175, R2, !PT ;  /* 0x00000002af027209 */ /* 0x000fc40007810000 */
[----:B------:R-:W-:Y:S01]  /*fe90*/  FSEL R224, R9, -INF , P0 ;  /* 0xff80000009e07808 */ /* 0x000fe20000000000 */
[----:B------:R-:W-:Y:S01]  /*fea0*/  MUFU.TANH R12, R8 ;  /* 0x00000008000c7308 */ /* 0x000fe20000002400 */
[C---:B------:R-:W-:Y:S02]  /*feb0*/  ISETP.GT.AND P1, PT, R0.reuse, 0x38, PT ;  /* 0x000000380000780c */ /* 0x040fe40003f24270 */
[----:B------:R-:W-:Y:S02]  /*fec0*/  ISETP.GT.AND P0, PT, R0, 0x39, PT ;  /* 0x000000390000780c */ /* 0x000fe40003f04270 */
[----:B------:R-:W-:Y:S01]  /*fed0*/  FMNMX.FTZ R0, R221, R2, !PT ;  /* 0x00000002dd007209 */ /* 0x000fe20007810000 */
[----:B------:R-:W-:Y:S01]  /*fee0*/  FMUL.FTZ R2, R45, c[0x0][0x320] ;  /* 0x0000c8002d027a20 */ /* 0x000fe20000410000 */
[----:B------:R-:W-:Y:S01]  /*fef0*/  FSEL R223, R11, -INF , P1 ;  /* 0xff8000000bdf7808 */ /* 0x000fe20000800000 */
[----:B------:R-:W-:Y:S01]  /*ff00*/  FMUL.FTZ R11, R39, c[0x0][0x320] ;  /* 0x0000c800270b7a20 */ /* 0x000fe20000410000 */
[----:B------:R-:W-:Y:S01]  /*ff10*/  FMNMX.FTZ R0, R224, R0, !PT ;  /* 0x00000000e0007209 */ /* 0x000fe20007810000 */
[----:B------:R3:W4:Y:S01]  /*ff20*/  MUFU.TANH R8, R2 ;  /* 0x0000000200087308 */ /* 0x0007220000002400 */
[----:B-1----:R-:W-:-:S02]  /*ff30*/  FSEL R227, R10, -INF , P0 ;  /* 0xff8000000ae37808 */ /* 0x002fc40000000000 */
[----:B------:R-:W-:Y:S02]  /*ff40*/  FMNMX.FTZ R0, R223, R0, !PT ;  /* 0x00000000df007209 */ /* 0x000fe40007810000 */
[----:B--2---:R-:W-:Y:S02]  /*ff50*/  FMNMX.FTZ R6, R7, R6, !PT ;  /* 0x0000000607067209 */ /* 0x004fe40007810000 */
[----:B------:R-:W-:Y:S01]  /*ff60*/  FMNMX.FTZ R0, R227, R0, !PT ;  /* 0x00000000e3007209 */ /* 0x000fe20007810000 */
[----:B------:R-:W-:Y:S01]  /*ff70*/  MUFU.TANH R14, R11 ;  /* 0x0000000b000e7308 */ /* 0x000fe20000002400 */
[C---:B------:R-:W-:Y:S01]  /*ff80*/  ISETP.GT.AND P1, PT, R4.reuse, 0x19, PT ;  /* 0x000000190400780c */ /* 0x040fe20003f24270 */
[----:B------:R-:W-:Y:S01]  /*ff90*/  SHFL.BFLY PT, R103, R6, 0x1, 0x1f ;  /* 0x0c201f0006677f89 */ /* 0x000fe200000e0000 */
[----:B------:R-:W-:Y:S02]  /*ffa0*/  ISETP.GT.AND P0, PT, R4, 0x20, PT ;  /* 0x000000200400780c */ /* 0x000fe40003f04270 */
[----:B------:R-:W-:Y:S01]  /*ffb0*/  FSEL R100, R100, -INF , P1 ;  /* 0xff80000064647808 */ /* 0x000fe20000800000 */
[----:B------:R-:W1:Y:S01]  /*ffc0*/  SHFL.BFLY PT, R7, R0, 0x2, 0x1f ;  /* 0x0c401f0000077f89 */ /* 0x000e6200000e0000 */
[----:B------:R-:W-:Y:S01]  /*ffd0*/  ISETP.GT.AND P1, PT, R4, 0x21, PT ;  /* 0x000000210400780c */ /* 0x000fe20003f24270 */
[----:B---3--:R-:W-:Y:S01]  /*ffe0*/  FMUL.FTZ R2, R32, c[0x0][0x320] ;  /* 0x0000c80020027a20 */ /* 0x008fe20000410000 */
[----:B------:R-:W-:Y:S01]  /*fff0*/  FSEL R173, R173, -INF , P0 ;  /* 0xff800000adad7808 */ /* 0x000fe20000000000 */
[----:B------:R-:W-:Y:S01]  /*10000*/  MUFU.TANH R11, R18 ;  /* 0x00000012000b7308 */ /* 0x000fe20000002400 */
[----:B------:R-:W-:-:S02]  /*10010*/  FSEL R176, R176, -INF , P1 ;  /* 0xff800000b0b07808 */ /* 0x000fc40000800000 */
[C---:B------:R-:W-:Y:S02]  /*10020*/  ISETP.GT.AND P1, PT, R4.reuse, 0x29, PT ;  /* 0x000000290400780c */ /* 0x040fe40003f24270 */
[----:B------:R-:W-:Y:S02]  /*10030*/  ISETP.GT.AND P0, PT, R4, 0x28, PT ;  /* 0x000000280400780c */ /* 0x000fe40003f04270 */
[----:B------:R-:W-:Y:S01]  /*10040*/  FSEL R178, R60, -INF , P1 ;  /* 0xff8000003cb27808 */ /* 0x000fe20000800000 */
[----:B------:R2:W3:Y:S01]  /*10050*/  MUFU.TANH R10, R2 ;  /* 0x00000002000a7308 */ /* 0x0004e20000002400 */
[----:B------:R-:W-:Y:S02]  /*10060*/  ISETP.GT.AND P1, PT, R4, 0x31, PT ;  /* 0x000000310400780c */ /* 0x000fe40003f24270 */
[----:B------:R-:W-:Y:S02]  /*10070*/  FSEL R177, R177, -INF , P0 ;  /* 0xff800000b1b17808 */ /* 0x000fe40000000000 */
[----:B----4-:R-:W-:-:S02]  /*10080*/  FSEL R228, R8, -INF , P1 ;  /* 0xff80000008e47808 */ /* 0x010fc40000800000 */
[C---:B------:R-:W-:Y:S02]  /*10090*/  ISETP.GT.AND P0, PT, R4.reuse, 0x30, PT ;  /* 0x000000300400780c */ /* 0x040fe40003f04270 */
[----:B------:R-:W-:Y:S02]  /*100a0*/  ISETP.GT.AND P1, PT, R4, 0x39, PT ;  /* 0x000000390400780c */ /* 0x000fe40003f24270 */
[----:B------:R-:W-:Y:S01]  /*100b0*/  FSEL R225, R12, -INF , P0 ;  /* 0xff8000000ce17808 */ /* 0x000fe20000000000 */
[----:B------:R-:W-:Y:S01]  /*100c0*/  FMUL.FTZ R12, R55, c[0x0][0x320] ;  /* 0x0000c800370c7a20 */ /* 0x000fe20000410000 */
[----:B-1----:R-:W-:Y:S02]  /*100d0*/  FMNMX.FTZ R8, R0, R7, !PT ;  /* 0x0000000700087209 */ /* 0x002fe40007810000 */
[----:B------:R-:W-:Y:S01]  /*100e0*/  ISETP.GT.AND P0, PT, R4, 0x38, PT ;  /* 0x000000380400780c */ /* 0x000fe20003f04270 */
[----:B--2---:R-:W-:Y:S01]  /*100f0*/  FMUL.FTZ R2, R33, c[0x0][0x320] ;  /* 0x0000c80021027a20 */ /* 0x004fe20000410000 */
[----:B------:R-:W-:Y:S01]  /*10100*/  FMNMX.FTZ R103, R6, R103, !PT ;  /* 0x0000006706677209 */ /* 0x000fe20007810000 */
[----:B------:R-:W-:Y:S01]  /*10110*/  FMUL.FTZ R4, R38, c[0x0][0x320] ;  /* 0x0000c80026047a20 */ /* 0x000fe20000410000 */
[----:B---3--:R-:W-:Y:S01]  /*10120*/  FSEL R229, R10, -INF , P0 ;  /* 0xff8000000ae57808 */ /* 0x008fe20000000000 */
[----:B------:R1:W2:Y:S01]  /*10130*/  MUFU.TANH R9, R2 ;  /* 0x0000000200097308 */ /* 0x0002a20000002400 */
[----:B------:R-:W-:Y:S01]  /*10140*/  ISETP.GT.AND P0, PT, R5, RZ, PT ;  /* 0x000000ff0500720c */ /* 0x000fe20003f04270 */
[----:B------:R-:W-:Y:S03]  /*10150*/  SHFL.BFLY PT, R102, R8, 0x1, 0x1f ;  /* 0x0c201f0008667f89 */ /* 0x000fe600000e0000 */
[----:B------:R-:W-:-:S02]  /*10160*/  FSEL R41, R104, -INF , P0 ;  /* 0xff80000068297808 */ /* 0x000fc40000000000 */
[----:B------:R-:W-:Y:S01]  /*10170*/  ISETP.GT.AND P0, PT, R5, 0x8, PT ;  /* 0x000000080500780c */ /* 0x000fe20003f04270 */
[----:B------:R-:W-:Y:S03]  /*10180*/  MUFU.TANH R22, R4 ;  /* 0x0000000400167308 */ /* 0x000fe60000002400 */
[----:B------:R-:W-:Y:S02]  /*10190*/  FSEL R42, R121, -INF , P0 ;  /* 0xff800000792a7808 */ /* 0x000fe40000000000 */
[----:B------:R-:W-:Y:S01]  /*101a0*/  ISETP.GT.AND P0, PT, R5, 0x10, PT ;  /* 0x000000100500780c */ /* 0x000fe20003f04270 */
[----:B-1----:R-:W-:Y:S01]  /*101b0*/  FMUL.FTZ R2, R54, c[0x0][0x320] ;  /* 0x0000c80036027a20 */ /* 0x002fe20000410000 */
[----:B--2---:R-:W-:Y:S01]  /*101c0*/  FSEL R231, R9, -INF , P1 ;  /* 0xff80000009e77808 */ /* 0x004fe20000800000 */
[----:B------:R1:W-:Y:S01]  /*101d0*/  MUFU.TANH R4, R12 ;  /* 0x0000000c00047308 */ /* 0x0003e20000002400 */
        /* <DEDUP_REMOVED lines=10> */
[----:B------:R-:W-:Y:S01]  /*10280*/  FSEL R98, R84, -INF , P1 ;  /* 0xff80000054627808 */ /* 0x000fe20000800000 */
[----:B-1----:R-:W-:Y:S01]  /*10290*/  FMUL.FTZ R12, R103, c[0x0][0x2d0] ;  /* 0x0000b400670c7a20 */ /* 0x002fe20000410000 */
[C---:B------:R-:W-:Y:S02]  /*102a0*/  ISETP.GT.AND P1, PT, R5.reuse, 0x19, PT ;  /* 0x000000190500780c */ /* 0x040fe40003f24270 */
[----:B------:R-:W-:Y:S02]  /*102b0*/  ISETP.GT.AND P0, PT, R5, 0x20, PT ;  /* 0x000000200500780c */ /* 0x000fe40003f04270 */
[----:B------:R-:W-:Y:S01]  /*102c0*/  FSEL R96, R76, -INF , P1 ;  /* 0xff8000004c607808 */ /* 0x000fe20000800000 */
[----:B------:R-:W1:Y:S01]  /*102d0*/  MUFU.TANH R9, R35 ;  /* 0x0000002300097308 */ /* 0x000e620000002400 */
[----:B--2---:R-:W-:-:S02]  /*102e0*/  FMNMX.FTZ R2, R52, R53, !PT ;  /* 0x0000003534027209 */ /* 0x004fc40007810000 */
[----:B------:R-:W-:Y:S02]  /*102f0*/  ISETP.GT.AND P1, PT, R5, 0x21, PT ;  /* 0x000000210500780c */ /* 0x000fe40003f24270 */
[----:B------:R-:W-:Y:S02]  /*10300*/  FMNMX.FTZ R0, R56, R2, !PT ;  /* 0x0000000238007209 */ /* 0x000fe40007810000 */
[----:B------:R-:W-:Y:S02]  /*10310*/  FMNMX.FTZ R2, R41, R40, !PT ;  /* 0x0000002829027209 */ /* 0x000fe40007810000 */
[----:B------:R-:W-:Y:S02]  /*10320*/  FMNMX.FTZ R0, R57, R0, !PT ;  /* 0x0000000039007209 */ /* 0x000fe40007810000 */
[----:B------:R-:W-:Y:S02]  /*10330*/  FMNMX.FTZ R2, R42, R2, !PT ;  /* 0x000000022a027209 */ /* 0x000fe40007810000 */
[----:B------:R-:W-:-:S02]  /*10340*/  FMNMX.FTZ R0, R136, R0, !PT ;  /* 0x0000000088007209 */ /* 0x000fc40007810000 */
        /* <DEDUP_REMOVED lines=8> */
[----:B---3--:R-:W-:Y:S02]  /*103d0*/  FSEL R154, R21, -INF , P0 ;  /* 0xff800000159a7808 */ /* 0x008fe40000000000 */
[----:B------:R-:W-:Y:S02]  /*103e0*/  FMNMX.FTZ R0, R176, R0, !PT ;  /* 0x00000000b0007209 */ /* 0x000fe40007810000 */
[----:B------:R-:W-:Y:S02]  /*103f0*/  FMNMX.FTZ R2, R96, R2, !PT ;  /* 0x0000000260027209 */ /* 0x000fe40007810000 */
[----:B------:R-:W-:-:S02]  /*10400*/  FMNMX.FTZ R0, R177, R0, !PT ;  /* 0x00000000b1007209 */ /* 0x000fc40007810000 */
[----:B------:R-:W-:Y:S02]  /*10410*/  ISETP.GT.AND P0, PT, R5, 0x28, PT ;  /* 0x000000280500780c */ /* 0x000fe40003f04270 */
[----:B------:R-:W-:Y:S02]  /*10420*/  FMNMX.FTZ R0, R178, R0, !PT ;  /* 0x00000000b2007209 */ /* 0x000fe40007810000 */
[----:B------:R-:W-:Y:S01]  /*10430*/  FSEL R153, R4, -INF , P1 ;  /* 0xff80000004997808 */ /* 0x000fe20000800000 */
[----:B------:R-:W-:Y:S01]  /*10440*/  IMAD R4, R149, 0x20, R147 ;  /* 0x0000002095047824 */ /* 0x000fe200078e0293 */
[----:B------:R-:W-:Y:S02]  /*10450*/  FMNMX.FTZ R0, R225, R0, !PT ;  /* 0x00000000e1007209 */ /* 0x000fe40007810000 */
[----:B------:R-:W-:Y:S02]  /*10460*/  FMNMX.FTZ R2, R154, R2, !PT ;  /* 0x000000029a027209 */ /* 0x000fe40007810000 */
[----:B------:R-:W-:-:S02]  /*10470*/  FMNMX.FTZ R0, R228, R0, !PT ;  /* 0x00000000e4007209 */ /* 0x000fc40007810000 */
[----:B------:R-:W-:Y:S02]  /*10480*/  ISETP.GT.AND P1, PT, R5, 0x29, PT ;  /* 0x000000290500780c */ /* 0x000fe40003f24270 */
[----:B------:R-:W-:Y:S02]  /*10490*/  FMNMX.FTZ R0, R229, R0, !PT ;  /* 0x00000000e5007209 */ /* 0x000fe40007810000 */
[----:B------:R-:W-:Y:S02]  /*104a0*/  FSEL R152, R22, -INF , P0 ;  /* 0xff80000016987808 */ /* 0x000fe40000000000 */
[----:B------:R-:W-:Y:S02]  /*104b0*/  FMNMX.FTZ R7, R231, R0, !PT ;  /* 0x00000000e7077209 */ /* 0x000fe40007810000 */
[----:B------:R-:W-:Y:S02]  /*104c0*/  FMNMX.FTZ R0, R153, R2, !PT ;  /* 0x0000000299007209 */ /* 0x000fe40007810000 */
[----:B------:R-:W-:Y:S01]  /*104d0*/  ISETP.GT.AND P0, PT, R5, 0x30, PT ;  /* 0x000000300500780c */ /* 0x000fe20003f04270 */
[----:B------:R-:W2:Y:S01]  /*104e0*/  SHFL.BFLY PT, R6, R7, 0x2, 0x1f ;  /* 0x0c401f0007067f89 */ /* 0x000ea200000e0000 */
[----:B------:R-:W-:-:S02]  /*104f0*/  FSEL R14, R14, -INF , P1 ;  /* 0xff8000000e0e7808 */ /* 0x000fc40000800000 */
[----:B------:R-:W-:Y:S02]  /*10500*/  FMNMX.FTZ R0, R152, R0, !PT ;  /* 0x0000000098007209 */ /* 0x000fe40007810000 */
[----:B------:R-:W-:Y:S02]  /*10510*/  ISETP.GT.AND P1, PT, R5, 0x31, PT ;  /* 0x000000310500780c */ /* 0x000fe40003f24270 */
[----:B------:R-:W-:Y:S02]  /*10520*/  FSEL R13, R13, -INF , P0 ;  /* 0xff8000000d0d7808 */ /* 0x000fe40000000000 */
[----:B------:R-:W-:Y:S02]  /*10530*/  FMNMX.FTZ R0, R14, R0, !PT ;  /* 0x000000000e007209 */ /* 0x000fe40007810000 */
[----:B------:R-:W-:Y:S02]  /*10540*/  FSETP.NEU.FTZ.AND P0, PT, R103, -INF , PT ;  /* 0xff8000006700780b */ /* 0x000fe40003f1d000 */
[----:B------:R-:W-:-:S02]  /*10550*/  FSEL R216, R11, -INF , P1 ;  /* 0xff8000000bd87808 */ /* 0x000fc40000800000 */
[----:B------:R-:W-:Y:S02]  /*10560*/  ISETP.GT.AND P1, PT, R5, 0x38, PT ;  /* 0x000000380500780c */ /* 0x000fe40003f24270 */
[----:B------:R-:W-:Y:S02]  /*10570*/  FMNMX.FTZ R2, R13, R0, !PT ;  /* 0x000000000d027209 */ /* 0x000fe40007810000 */
[----:B------:R-:W-:Y:S02]  /*10580*/  FSEL R12, R12, RZ, P0 ;  /* 0x000000ff0c0c7208 */ /* 0x000fe40000000000 */
[----:B------:R-:W-:Y:S02]  /*10590*/  ISETP.GT.AND P0, PT, R5, 0x39, PT ;  /* 0x000000390500780c */ /* 0x000fe40003f04270 */
[----:B----4-:R-:W-:Y:S01]  /*105a0*/  FSEL R218, R10, -INF , P1 ;  /* 0xff8000000ada7808 */ /* 0x010fe20000800000 */
[--C-:B------:R-:W-:Y:S01]  /*105b0*/  FFMA.FTZ R0, R29, c[0x0][0x2d0], -R12.reuse ;  /* 0x0000b4001d007a23 */ /* 0x100fe2000001080c */
[----:B------:R-:W-:Y:S01]  /*105c0*/  FMNMX.FTZ R2, R216, R2, !PT ;  /* 0x00000002d8027209 */ /* 0x000fe20007810000 */
[----:B------:R-:W-:Y:S01]  /*105d0*/  FFMA.FTZ R5, R36, c[0x0][0x2d0], -R12 ;  /* 0x0000b40024057a23 */ /* 0x000fe2000001080c */
[----:B-1----:R-:W-:Y:S01]  /*105e0*/  FSEL R222, R9, -INF , P0 ;  /* 0xff80000009de7808 */ /* 0x002fe20000000000 */
[----:B------:R1:W-:Y:S01]  /*105f0*/  MUFU.EX2 R187, R0 ;  /* 0x0000000000bb7308 */ /* 0x0003e20000000800 */
[----:B------:R-:W-:-:S02]  /*10600*/  FMNMX.FTZ R2, R218, R2, !PT ;  /* 0x00000002da027209 */ /* 0x000fc40007810000 */
[----:B--2---:R-:W-:Y:S02]  /*10610*/  FMNMX.FTZ R7, R7, R6, !PT ;  /* 0x0000000607077209 */ /* 0x004fe40007810000 */
        /* <DEDUP_REMOVED lines=10> */
[----:B------:R-:W-:-:S04]  /*106c0*/  IMAD.SHL.U32 R209, R0, 0x2, RZ ;  /* 0x0000000200d17824 */ /* 0x000fc800078e00ff */
[----:B------:R-:W-:Y:S01]  /*106d0*/  IMAD R210, R3, 0x2, R209 ;  /* 0x0000000203d27824 */ /* 0x000fe200078e02d1 */
[----:B---3--:R-:W-:Y:S02]  /*106e0*/  @P2 LEA.HI.X R5, R156, R17, R158, 0x1, P0 ;  /* 0x000000119c052211 */ /* 0x008fe400000f0c9e */
[----:B------:R3:W3:Y:S01]  /*106f0*/  MUFU.EX2 R184, R8 ;  /* 0x0000000800b87308 */ /* 0x0006e20000000800 */
[C---:B------:R-:W-:Y:S02]  /*10700*/  FSETP.NEU.FTZ.AND P0, PT, R102.reuse, -INF , PT ;  /* 0xff8000006600780b */ /* 0x040fe40003f1d000 */
        /* <DEDUP_REMOVED lines=21> */
[----:B------:R-:W-:Y:S01]  /*10860*/  F2FP.PACK_AB R6, R184, R185 ;  /* 0x000000b9b806723e */ /* 0x000fe200000000ff */
        /* <DEDUP_REMOVED lines=39> */
[----:B------:R-:W-:Y:S07]  /*10ae0*/  HMMA.16816.F32 R64, R4, R38, RZ ;  /* 0x000000260440723c */ /* 0x000fee00000018ff */
[----:B------:R-:W-:-:S02]  /*10af0*/  FFMA.FTZ R4, R58, c[0x0][0x2d0], -R12 ;  /* 0x0000b4003a047a23 */ /* 0x000fc4000001080c */
[----:B-1----:R-:W-:Y:S02]  /*10b00*/  FFMA.FTZ R8, R15, c[0x0][0x2d0], -R3 ;  /* 0x0000b4000f087a23 */ /* 0x002fe40000010803 */
[----:B------:R1:W-:Y:S01]  /*10b10*/  MUFU.EX2 R239, R4 ;  /* 0x0000000400ef7308 */ /* 0x0003e20000000800 */
[----:B------:R-:W-:-:S07]  /*10b20*/  IMAD.MOV.U32 R15, RZ, RZ, R157 ;  /* 0x000000ffff0f7224 */ /* 0x000fce00078e009d */
[----:B------:R2:W3:Y:S01]  /*10b30*/  MUFU.EX2 R245, R8 ;  /* 0x0000000800f57308 */ /* 0x0004e20000000800 */
[----:B-1----:R-:W-:-:S07]  /*10b40*/  FFMA.FTZ R4, R106, c[0x0][0x2d0], -R12 ;  /* 0x0000b4006a047a23 */ /* 0x002fce000001080c */
[----:B------:R1:W-:Y:S01]  /*10b50*/  MUFU.EX2 R244, R4 ;  /* 0x0000000400f47308 */ /* 0x0003e20000000800 */
[----:B--2---:R-:W-:Y:S02]  /*10b60*/  F2FP.PACK_AB R8, R241, R246 ;  /* 0x000000f6f108723e */ /* 0x004fe400000000ff */
[----:B---3--:R-:W-:-:S07]  /*10b70*/  F2FP.PACK_AB R11, R245, R240 ;  /* 0x000000f0f50b723e */ /* 0x008fce00000000ff */
        /* <DEDUP_REMOVED lines=9> */
[----:B------:R1:W3:Y:S06]  /*10c10*/  MUFU.EX2 R242, R4 ;  /* 0x0000000400f27308 */ /* 0x0002ec0000000800 */
[C---:B------:R-:W-:Y:S08]  /*10c20*/  HMMA.16816.F32 R56, R8.reuse, R20, RZ ;  /* 0x000000140838723c */ /* 0x040ff000000018ff */
[----:B------:R-:W-:Y:S01]  /*10c30*/  HMMA.16816.F32 R128, R8, R22, RZ ;  /* 0x000000160880723c */ /* 0x000fe200000018ff */
[----:B------:R-:W-:Y:S01]  /*10c40*/  LDSM.16.MT88.4 R20, [R210+0x500] ;  /* 0x00050000d214783b */ /* 0x000fe20000004200 */
[----:B-1----:R-:W-:Y:S01]  /*10c50*/  FFMA.FTZ R4, R43, c[0x0][0x2d0], -R2 ;  /* 0x0000b4002b047a23 */ /* 0x002fe20000010802 */
[----:B---3--:R-:W-:-:S02]  /*10c60*/  F2FP.PACK_AB R6, R242, R243 ;  /* 0x000000f3f206723e */ /* 0x008fc400000000ff */
[----:B------:R-:W-:Y:S01]  /*10c70*/  LDSM.16.MT88.4 R40, [R210+0x2500] ;  /* 0x00250000d228783b */ /* 0x000fe20000004200 */
[----:B------:R1:W-:Y:S02]  /*10c80*/  MUFU.EX2 R230, R4 ;  /* 0x0000000400e67308 */ /* 0x0003e40000000800 */
[C---:B------:R-:W-:Y:S08]  /*10c90*/  HMMA.16816.F32 R52, R8.reuse, R28, RZ ;  /* 0x0000001c0834723c */ /* 0x040ff000000018ff */
[----:B------:R-:W-:Y:S01]  /*10ca0*/  HMMA.16816.F32 R144, R8, R30, RZ ;  /* 0x0000001e0890723c */ /* 0x000fe200000018ff */
[----:B------:R-:W3:Y:S01]  /*10cb0*/  LDSM.16.MT88.4 R28, [R210+0x1500] ;  /* 0x00150000d21c783b */ /* 0x000ee20000004200 */
[----:B-1----:R-:W-:-:S06]  /*10cc0*/  FFMA.FTZ R4, R48, c[0x0][0x2d0], -R2 ;  /* 0x0000b40030047a23 */ /* 0x002fcc0000010802 */
[C---:B------:R-:W-:Y:S01]  /*10cd0*/  HMMA.16816.F32 R156, R8.reuse, R34, RZ ;  /* 0x00000022089c723c */ /* 0x040fe200000018ff */
[----:B------:R1:W4:Y:S07]  /*10ce0*/  MUFU.EX2 R235, R4 ;  /* 0x0000000400eb7308 */ /* 0x00032e0000000800 */
[C---:B------:R-:W-:Y:S08]  /*10cf0*/  HMMA.16816.F32 R44, R8.reuse, R36, RZ ;  /* 0x00000024082c723c */ /* 0x040ff000000018ff */
[----:B------:R-:W-:Y:S01]  /*10d00*/  HMMA.16816.F32 R160, R8, R38, RZ ;  /* 0x0000002608a0723c */ /* 0x000fe200000018ff */
[----:B------:R-:W-:Y:S01]  /*10d10*/  LDSM.16.MT88.4 R36, [R210+0x2900] ;  /* 0x00290000d224783b */ /* 0x000fe20000004200 */
[----:B-1----:R-:W-:Y:S01]  /*10d20*/  FFMA.FTZ R4, R49, c[0x0][0x2d0], -R2 ;  /* 0x0000b40031047a23 */ /* 0x002fe20000010802 */
[----:B----4-:R-:W-:-:S03]  /*10d30*/  F2FP.PACK_AB R5, R235, R230 ;  /* 0x000000e6eb05723e */ /* 0x010fc600000000ff */
[----:B------:R1:W-:Y:S02]  /*10d40*/  MUFU.EX2 R234, R4 ;  /* 0x0000000400ea7308 */ /* 0x0003e40000000800 */
[----:B------:R-:W-:Y:S01]  /*10d50*/  HMMA.16816.F32 R48, R8, R32, RZ ;  /* 0x000000200830723c */ /* 0x000fe200000018ff */
[----:B------:R-:W4:Y:S06]  /*10d60*/  LDSM.16.MT88.4 R32, [R209+0x2500] ;  /* 0x00250000d120783b */ /* 0x000f2c0000004200 */
[----:B------:R-:W-:Y:S02]  /*10d70*/  FFMA.FTZ R8, R138, c[0x0][0x2d0], -R0 ;  /* 0x0000b4008a087a23 */ /* 0x000fe40000010800 */
[----:B------:R-:W-:-:S02]  /*10d80*/  IMAD.MOV.U32 R9, RZ, RZ, R187 ;  /* 0x000000ffff097224 */ /* 0x000fc400078e00bb */
[----:B------:R2:W-:Y:S01]  /*10d90*/  MUFU.EX2 R217, R8 ;  /* 0x0000000800d97308 */ /* 0x0005e20000000800 */
[----:B------:R-:W-:Y:S02]  /*10da0*/  IMAD.MOV.U32 R11, RZ, RZ, R186 ;  /* 0x000000ffff0b7224 */ /* 0x000fe400078e00ba */
[----:B------:R-:W-:Y:S02]  /*10db0*/  IMAD.MOV.U32 R10, RZ, RZ, R185 ;  /* 0x000000ffff0a7224 */ /* 0x000fe400078e00b9 */
[----:B-1----:R-:W-:-:S04]  /*10dc0*/  FFMA.FTZ R4, R101, c[0x0][0x2d0], -R2 ;  /* 0x0000b40065047a23 */ /* 0x002fc80000010802 */
[----:B------:R1:W1:Y:S01]  /*10dd0*/  MUFU.EX2 R233, R4 ;  /* 0x0000000400e97308 */ /* 0x0002620000000800 */
[----:B--2---:R-:W-:-:S07]  /*10de0*/  FFMA.FTZ R8, R100, c[0x0][0x2d0], -R0 ;  /* 0x0000b40064087a23 */ /* 0x004fce0000010800 */
[----:B------:R2:W-:Y:S01]  /*10df0*/  MUFU.EX2 R215, R8 ;  /* 0x0000000800d77308 */ /* 0x0005e20000000800 */
[----:B-1----:R-:W-:Y:S01]  /*10e00*/  FFMA.FTZ R4, R136, c[0x0][0x2d0], -R0 ;  /* 0x0000b40088047a23 */ /* 0x002fe20000010800 */
[----:B------:R-:W-:-:S06]  /*10e10*/  F2FP.PACK_AB R7, R233, R234 ;  /* 0x000000eae907723e */ /* 0x000fcc00000000ff */
[----:B------:R1:W-:Y:S01]  /*10e20*/  MUFU.EX2 R220, R4 ;  /* 0x0000000400dc7308 */ /* 0x0003e20000000800 */
[----:B--2---:R-:W-:-:S07]  /*10e30*/  FFMA.FTZ R8, R99, c[0x0][0x2d0], -R3 ;  /* 0x0000b40063087a23 */ /* 0x004fce0000010803 */
[----:B------:R2:W-:Y:S01]  /*10e40*/  MUFU.EX2 R207, R8 ;  /* 0x0000000800cf7308 */ /* 0x0005e20000000800 */
[----:B-1----:R-:W-:-:S07]  /*10e50*/  FFMA.FTZ R4, R137, c[0x0][0x2d0], -R0 ;  /* 0x0000b40089047a23 */ /* 0x002fce0000010800 */
[----:B------:R1:W1:Y:S01]  /*10e60*/  MUFU.EX2 R219, R4 ;  /* 0x0000000400db7308 */ /* 0x0002620000000800 */
[----:B--2---:R-:W-:-:S07]  /*10e70*/  FFMA.FTZ R8, R98, c[0x0][0x2d0], -R3 ;  /* 0x0000b40062087a23 */ /* 0x004fce0000010803 */
[----:B------:R2:W2:Y:S01]  /*10e80*/  MUFU.EX2 R214, R8 ;  /* 0x0000000800d67308 */ /* 0x0004a20000000800 */
[----:B-1----:R-:W-:-:S07]  /*10e90*/  F2FP.PACK_AB R4, R244, R239 ;  /* 0x000000eff404723e */ /* 0x002fce00000000ff */
[----:B------:R-:W-:Y:S01]  /*10ea0*/  HMMA.16816.F32 R168, R4, R24, R124 ;  /* 0x0000001804a8723c */ /* 0x000fe2000000187c */
[----:B--2---:R-:W-:-:S04]  /*10eb0*/  FFMA.FTZ R8, R97, c[0x0][0x2d0], -R3 ;  /* 0x0000b40061087a23 */ /* 0x004fc80000010803 */
[----:B------:R1:W-:Y:S03]  /*10ec0*/  MUFU.EX2 R206, R8 ;  /* 0x0000000800ce7308 */ /* 0x0003e60000000800 */
[C---:B---3--:R-:W-:Y:S08]  /*10ed0*/  HMMA.16816.F32 R124, R4.reuse, R28, R112 ;  /* 0x0000001c047c723c */ /* 0x048ff00000001870 */
[----:B------:R-:W-:Y:S01]  /*10ee0*/  HMMA.16816.F32 R164, R4, R20, R120 ;  /* 0x0000001404a4723c */ /* 0x000fe20000001878 */
[----:B-1----:R-:W-:-:S07]  /*10ef0*/  FFMA.FTZ R8, R96, c[0x0][0x2d0], -R3 ;  /* 0x0000b40060087a23 */ /* 0x002fce0000010803 */
[C---:B----4-:R-:W-:Y:S01]  /*10f00*/  HMMA.16816.F32 R112, R4.reuse, R32, R108 ;  /* 0x000000200470723c */ /* 0x050fe2000000186c */
[----:B------:R1:W2:Y:S07]  /*10f10*/  MUFU.EX2 R205, R8 ;  /* 0x0000000800cd7308 */ /* 0x0002ae0000000800 */
        /* <DEDUP_REMOVED lines=13> */
[----:B------:R-:W-:Y:S07]  /*10ff0*/  HMMA.16816.F32 R84, R4, R42, R64 ;  /* 0x0000002a0454723c */ /* 0x000fee0000001840 */
[----:B------:R-:W-:-:S02]  /*11000*/  F2FP.PACK_AB R4, R219, R220 ;  /* 0x000000dcdb04723e */ /* 0x000fc400000000ff */
[----:B------:R-:W-:Y:S02]  /*11010*/  F2FP.PACK_AB R6, R215, R217 ;  /* 0x000000d9d706723e */ /* 0x000fe400000000ff */
[----:B------:R-:W-:Y:S02]  /*11020*/  F2FP.PACK_AB R5, R214, R207 ;  /* 0x000000cfd605723e */ /* 0x000fe400000000ff */
[----:B--2---:R-:W-:Y:S01]  /*11030*/  F2FP.PACK_AB R7, R205, R206 ;  /* 0x000000cecd07723e */ /* 0x004fe200000000ff */
[----:B-1----:R-:W-:-:S04]  /*11040*/  FFMA.FTZ R8, R182, c[0x0][0x2d0], -R12 ;  /* 0x0000b400b6087a23 */ /* 0x002fc8000001080c */
[----:B------:R1:W-:Y:S02]  /*11050*/  MUFU.EX2 R200, R8 ;  /* 0x0000000800c87308 */ /* 0x0003e40000000800 */
[C---:B------:R-:W-:Y:S08]  /*11060*/  HMMA.16816.F32 R76, R4.reuse, R20, R60 ;  /* 0x00000014044c723c */ /* 0x040ff0000000183c */
[----:B------:R-:W-:Y:S01]  /*11070*/  HMMA.16816.F32 R60, R4, R26, R140 ;  /* 0x0000001a043c723c */ /* 0x000fe2000000188c */
[----:B-1----:R-:W-:-:S07]  /*11080*/  FFMA.FTZ R8, R155, c[0x0][0x2d0], -R2 ;  /* 0x0000b4009b087a23 */ /* 0x002fce0000010802 */
[C---:B------:R-:W-:Y:S01]  /*11090*/  HMMA.16816.F32 R80, R4.reuse, R24, R68 ;  /* 0x000000180450723c */ /* 0x040fe20000001844 */
[----:B------:R-:W-:Y:S01]  /*110a0*/  IMAD.MOV.U32 R140, RZ, RZ, R184 ;  /* 0x000000ffff8c7224 */ /* 0x000fe200078e00b8 */
[----:B------:R-:W1:Y:S01]  /*110b0*/  LDSM.16.MT88.4 R24, [R209+0x900] ;  /* 0x00090000d118783b */ /* 0x000e620000004200 */
[----:B------:R2:W-:Y:S01]  /*110c0*/  MUFU.EX2 R187, R8 ;  /* 0x0000000800bb7308 */ /* 0x0005e20000000800 */
[----:B------:R-:W-:Y:S02]  /*110d0*/  IMAD.MOV.U32 R143, RZ, RZ, R190 ;  /* 0x000000ffff8f7224 */ /* 0x000fe400078e00be */
[----:B------:R-:W-:Y:S02]  /*110e0*/  IMAD.MOV.U32 R142, RZ, RZ, R189 ;  /* 0x000000ffff8e7224 */ /* 0x000fe400078e00bd */
[----:B------:R-:W-:Y:S01]  /*110f0*/  HMMA.16816.F32 R72, R4, R16, R56 ;  /* 0x000000100448723c */ /* 0x000fe20000001838 */
[----:B------:R-:W-:-:S07]  /*11100*/  IMAD.MOV.U32 R141, RZ, RZ, R188 ;  /* 0x000000ffff8d7224 */ /* 0x000fce00078e00bc */
[----:B------:R-:W-:Y:S01]  /*11110*/  HMMA.16816.F32 R68, R4, R28, R52 ;  /* 0x0000001c0444723c */ /* 0x000fe20000001834 */
[----:B--2---:R-:W-:-:S04]  /*11120*/  FFMA.FTZ R8, R172, c[0x0][0x2d0], -R2 ;  /* 0x0000b400ac087a23 */ /* 0x004fc80000010802 */
[----:B------:R2:W4:Y:S03]  /*11130*/  MUFU.EX2 R186, R8 ;  /* 0x0000000800ba7308 */ /* 0x0005260000000800 */
[C---:B------:R-:W-:Y:S08]  /*11140*/  HMMA.16816.F32 R64, R4.reuse, R32, R48 ;  /* 0x000000200440723c */ /* 0x040ff00000001830 */
[----:B------:R-:W-:Y:S01]  /*11150*/  HMMA.16816.F32 R196, R4, R40, R44 ;  /* 0x0000002804c4723c */ /* 0x000fe2000000182c */
[----:B--2---:R-:W-:-:S07]  /*11160*/  FFMA.FTZ R8, R174, c[0x0][0x2d0], -R2 ;  /* 0x0000b400ae087a23 */ /* 0x004fce0000010802 */
[C---:B------:R-:W-:Y:S01]  /*11170*/  HMMA.16816.F32 R52, R4.reuse, R22, R132 ;  /* 0x000000160434723c */ /* 0x040fe20000001884 */
[----:B------:R-:W-:Y:S01]  /*11180*/  LDSM.16.MT88.4 R20, [R209+0x1900] ;  /* 0x00190000d114783b */ /* 0x000fe20000004200 */
[----:B------:R2:W-:Y:S05]  /*11190*/  MUFU.EX2 R184, R8 ;  /* 0x0000000800b87308 */ /* 0x0005ea0000000800 */
[----:B------:R-:W-:Y:S01]  /*111a0*/  IMAD.MOV.U32 R135, RZ, RZ, R183 ;  /* 0x000000ffff877224 */ /* 0x000fe200078e00b7 */
[C---:B------:R-:W-:Y:S01]  /*111b0*/  HMMA.16816.F32 R48, R4.reuse, R18, R128 ;  /* 0x000000120430723c */ /* 0x040fe20000001880 */
[----:B------:R-:W1:Y:S07]  /*111c0*/  LDSM.16.MT88.4 R16, [R210+0x900] ;  /* 0x00090000d210783b */ /* 0x000e6e0000004200 */
[----:B------:R-:W-:Y:S01]  /*111d0*/  HMMA.16816.F32 R44, R4, R30, R144 ;  /* 0x0000001e042c723c */ /* 0x000fe20000001890 */
[----:B------:R-:W1:Y:S01]  /*111e0*/  LDSM.16.MT88.4 R28, [R210+0x1900] ;  /* 0x00190000d21c783b */ /* 0x000e620000004200 */
[----:B--2---:R-:W-:-:S04]  /*111f0*/  FFMA.FTZ R8, R175, c[0x0][0x2d0], -R2 ;  /* 0x0000b400af087a23 */ /* 0x004fc80000010802 */
[----:B------:R2:W2:Y:S02]  /*11200*/  MUFU.EX2 R185, R8 ;  /* 0x0000000800b97308 */ /* 0x0004a40000000800 */
[C---:B------:R-:W-:Y:S01]  /*11210*/  HMMA.16816.F32 R56, R4.reuse, R34, R156 ;  /* 0x000000220438723c */ /* 0x040fe2000000189c */
[----:B------:R-:W1:Y:S04]  /*11220*/  LDSM.16.MT88.4 R32, [R209+0x2900] ;  /* 0x00290000d120783b */ /* 0x000e680000004200 */
[----:B------:R-:W1:Y:S03]  /*11230*/  LDSM.16.MT88.4 R156, [R209+0x1d00] ;  /* 0x001d0000d19c783b */ /* 0x000e660000004200 */
[----:B------:R-:W-:Y:S01]  /*11240*/  HMMA.16816.F32 R40, R4, R42, R160 ;  /* 0x0000002a0428723c */ /* 0x000fe200000018a0 */
[----:B--2---:R-:W-:-:S06]  /*11250*/  FFMA.FTZ R8, R173, c[0x0][0x2d0], -R0 ;  /* 0x0000b400ad087a23 */ /* 0x004fcc0000010800 */
[----:B---3--:R-:W-:Y:S01]  /*11260*/  F2FP.PACK_AB R4, R202, R203 ;  /* 0x000000cbca04723e */ /* 0x008fe200000000ff */
[----:B------:R-:W-:Y:S01]  /*11270*/  LDSM.16.MT88.4 R172, [R210+0x1d00] ;  /* 0x001d0000d2ac783b */ /* 0x000fe20000004200 */
[----:B----4-:R-:W-:Y:S01]  /*11280*/  F2FP.PACK_AB R5, R186, R187 ;  /* 0x000000bbba05723e */ /* 0x010fe200000000ff */
[----:B------:R2:W-:Y:S01]  /*11290*/  MUFU.EX2 R179, R8 ;  /* 0x0000000800b37308 */ /* 0x0005e20000000800 */
[----:B------:R-:W-:Y:S02]  /*112a0*/  F2FP.PACK_AB R6, R200, R201 ;  /* 0x000000c9c806723e */ /* 0x000fe400000000ff */
[----:B------:R-:W-:-:S07]  /*112b0*/  F2FP.PACK_AB R7, R185, R184 ;  /* 0x000000b8b907723e */ /* 0x000fce00000000ff */
[----:B-1----:R-:W-:Y:S01]  /*112c0*/  HMMA.16816.F32 R116, R4, R24, R168 ;  /* 0x000000180474723c */ /* 0x002fe200000018a8 */
[----:B--2---:R-:W-:-:S07]  /*112d0*/  FFMA.FTZ R8, R176, c[0x0][0x2d0], -R0 ;  /* 0x0000b400b0087a23 */ /* 0x004fce0000010800 */
[C---:B------:R-:W-:Y:S01]  /*112e0*/  HMMA.16816.F32 R192, R4.reuse, R36, R108 ;  /* 0x0000002404c0723c */ /* 0x040fe2000000186c */
[----:B------:R1:W2:Y:S07]  /*112f0*/  MUFU.EX2 R176, R8 ;  /* 0x0000000800b07308 */ /* 0x0002ae0000000800 */
        /* <DEDUP_REMOVED lines=18> */
[----:B------:R1:W4:Y:S06]  /*11420*/  MUFU.EX2 R106, R8 ;  /* 0x00000008006a7308 */ /* 0x00032c0000000800 */
[----:B--2---:R-:W-:Y:S02]  /*11430*/  F2FP.PACK_AB R4, R176, R179 ;  /* 0x000000b3b004723e */ /* 0x004fe400000000ff */
[----:B---3--:R-:W-:Y:S01]  /*11440*/  F2FP.PACK_AB R6, R178, R177 ;  /* 0x000000b1b206723e */ /* 0x008fe200000000ff */
[----:B-1----:R-:W-:Y:S01]  /*11450*/  FFMA.FTZ R8, R152, c[0x0][0x2d0], -R3 ;  /* 0x0000b40098087a23 */ /* 0x002fe20000010803 */
[----:B----4-:R-:W-:-:S03]  /*11460*/  F2FP.PACK_AB R5, R106, R107 ;  /* 0x0000006b6a05723e */ /* 0x010fc600000000ff */
[----:B------:R1:W-:Y:S02]  /*11470*/  MUFU.EX2 R101, R8 ;  /* 0x0000000800657308 */ /* 0x0003e40000000800 */
[----:B-1----:R-:W-:-:S06]  /*11480*/  FFMA.FTZ R8, R14, c[0x0][0x2d0], -R3 ;  /* 0x0000b4000e087a23 */ /* 0x002fcc0000010803 */
        /* <DEDUP_REMOVED lines=12> */
[----:B------:R-:W-:Y:S01]  /*11550*/  IMAD.MOV.U32 R55, RZ, RZ, R135 ;  /* 0x000000ffff377224 */ /* 0x000fe200078e0087 */
[----:B------:R-:W-:Y:S03]  /*11560*/  LDSM.16.MT88.4 R140, [R210+0xd00] ;  /* 0x000d0000d28c783b */ /* 0x000fe60000004200 */
        /* <DEDUP_REMOVED lines=30> */
[----:B------:R4:W2:Y:S01]  /*11750*/  MUFU.EX2 R21, R2 ;  /* 0x0000000200157308 */ /* 0x0008a20000000800 */
[----:B-1----:R-:W-:Y:S02]  /*11760*/  FADD.FTZ R8, R238, R237 ;  /* 0x000000edee087221 */ /* 0x002fe40000010000 */
[----:B----4-:R-:W-:Y:S01]  /*11770*/  FFMA.FTZ R2, R225, c[0x0][0x2d0], -R0 ;  /* 0x0000b400e1027a23 */ /* 0x010fe20000010800 */
[----:B--2---:R-:W-:-:S04]  /*11780*/  F2FP.PACK_AB R95, R21, R20 ;  /* 0x00000014155f723e */ /* 0x004fc800000000ff */
[----:B------:R1:W-:Y:S03]  /*11790*/  MUFU.EX2 R19, R2 ;  /* 0x0000000200137308 */ /* 0x0003e60000000800 */
[C---:B------:R-:W-:Y:S08]  /*117a0*/  HMMA.16816.F32 R152, R92.reuse, R158, R96 ;  /* 0x0000009e5c98723c */ /* 0x040ff00000001860 */
[----:B------:R-:W-:Y:S01]  /*117b0*/  HMMA.16816.F32 R76, R92, R82, R88 ;  /* 0x000000525c4c723c */ /* 0x000fe20000001858 */
        /* <DEDUP_REMOVED lines=124> */
[----:B------:R-:W5:Y:S04]  /*11f80*/  LDL R53, [R1+0x6c] ;  /* 0x00006c0001357983 */ /* 0x000f680000100800 */
[----:B------:R-:W5:Y:S01]  /*11f90*/  LDL.64 R28, [R1+0x60] ;  /* 0x00006000011c7983 */ /* 0x000f620000100a00 */
[----:B------:R-:W-:Y:S01]  /*11fa0*/  IMAD.MOV.U32 R101, RZ, RZ, R104 ;  /* 0x000000ffff657224 */ /* 0x000fe200078e0068 */
[----:B------:R-:W-:Y:S01]  /*11fb0*/  MOV R107, R102 ;  /* 0x00000066006b7202 */ /* 0x000fe20000000f00 */
[----:B------:R-:W-:Y:S01]  /*11fc0*/  IMAD.MOV.U32 R100, RZ, RZ, R105 ;  /* 0x000000ffff647224 */ /* 0x000fe200078e0069 */
[----:B------:R-:W-:Y:S01]  /*11fd0*/  MOV R225, R204 ;  /* 0x000000cc00e17202 */ /* 0x000fe20000000f00 */
[----:B------:R-:W-:Y:S01]  /*11fe0*/  IMAD.MOV.U32 R106, RZ, RZ, R103 ;  /* 0x000000ffff6a7224 */ /* 0x000fe200078e0067 */
[----:B--2---:R-:W-:-:S05]  /*11ff0*/  IADD3 RZ, P0, R30, 0x40, RZ ;  /* 0x000000401eff7810 */ /* 0x004fca0007f1e0ff */
[----:B-1-3--:R-:W-:Y:S01]  /*12000*/  IMAD.X R3, RZ, RZ, R55, P0 ;  /* 0x000000ffff037224 */ /* 0x00afe200000e0637 */
[C---:B----4-:R-:W-:Y:S02]  /*12010*/  IADD3 R2, P2, R32.reuse, 0x40, RZ ;  /* 0x0000004020027810 */ /* 0x050fe40007f5e0ff */
[----:B------:R-:W-:Y:S02]  /*12020*/  IADD3 R0, P1, R32, 0x20, RZ ;  /* 0x0000002020007810 */ /* 0x000fe40007f3e0ff */
[----:B------:R1:W-:Y:S04]  /*12030*/  STL [R1+0x44], R3 ;  /* 0x0000440301007387 */ /* 0x0003e80000100800 */
[----:B------:R2:W-:Y:S04]  /*12040*/  STL [R1+0x40], R2 ;  /* 0x0000400201007387 */ /* 0x0005e80000100800 */
[----:B------:R5:W-:Y:S01]  /*12050*/  STL [R1+0x38], R0 ;  /* 0x0000380001007387 */ /* 0x000be20000100800 */
[----:B-1----:R-:W-:-:S02]  /*12060*/  IADD3 R3, P0, R30, 0x20, RZ ;  /* 0x000000201e037810 */ /* 0x002fc40007f1e0ff */
[----:B--2---:R-:W-:-:S03]  /*12070*/  IADD3 R2, R30, 0x40, RZ ;  /* 0x000000401e027810 */ /* 0x004fc60007ffe0ff */
[----:B------:R1:W-:Y:S01]  /*12080*/  STL [R1+0x2c], R3 ;  /* 0x00002c0301007387 */ /* 0x0003e20000100800 */
[----:B-----5:R-:W-:-:S03]  /*12090*/  @P4 IMAD.HI.U32 R0, R53, c[0x0][0x2c8], RZ ;  /* 0x0000b20035004a27 */ /* 0x020fc600078e00ff */
[----:B------:R2:W-:Y:S04]  /*120a0*/  STL [R1+0x30], R2 ;  /* 0x0000300201007387 */ /* 0x0005e80000100800 */
[----:B------:R3:W-:Y:S01]  /*120b0*/  @P4 STL [R1+0x68], R0 ;  /* 0x0000680001004387 */ /* 0x0007e20000100800 */
[----:B-1----:R-:W-:Y:S01]  /*120c0*/  IADD3.X R3, RZ, R29, RZ, P2, !PT ;  /* 0x0000001dff037210 */ /* 0x002fe200017fe4ff */
[----:B--2---:R-:W-:Y:S01]  /*120d0*/  IMAD.X R2, RZ, RZ, R29, P1 ;  /* 0x000000ffff027224 */ /* 0x004fe200008e061d */
[----:B---3--:R-:W-:-:S03]  /*120e0*/  IADD3.X R0, RZ, R55, RZ, P0, !PT ;  /* 0x00000037ff007210 */ /* 0x008fc600007fe4ff */
[----:B------:R1:W-:Y:S04]  /*120f0*/  STL [R1+0x3c], R3 ;  /* 0x00003c0301007387 */ /* 0x0003e80000100800 */
[----:B------:R1:W-:Y:S04]  /*12100*/  STL [R1+0x28], R0 ;  /* 0x0000280001007387 */ /* 0x0003e80000100800 */
[----:B------:R1:W-:Y:S02]  /*12110*/  STL [R1+0x34], R2 ;  /* 0x0000340201007387 */ /* 0x0003e40000100800 */
.L_x_733:
[----:B-1----:R-:W2:Y:S01]  /*12120*/  LDL R0, [R1+0x78] ;  /* 0x0000780001007983 */ /* 0x002ea20000100800 */
[----:B------:R-:W-:Y:S04]  /*12130*/  DEPBAR.LE SB0, 0x0 ;  /* 0x000080000000791a */ /* 0x000fe80000000000 */
[----:B------:R-:W3:Y:S01]  /*12140*/  LDL R47, [R1+0x38] ;  /* 0x00003800012f7983 */ /* 0x000ee20000100800 */
[C---:B------:R-:W-:Y:S01]  /*12150*/  ISETP.GE.AND P0, PT, R225.reuse, RZ, PT ;  /* 0x000000ffe100720c */ /* 0x040fe20003f06270 */
[----:B------:R-:W-:Y:S01]  /*12160*/  IMAD.MOV.U32 R46, RZ, RZ, c[0x0][0x20c] ;  /* 0x00008300ff2e7624 */ /* 0x000fe200078e00ff */
[----:B------:R-:W-:Y:S01]  /*12170*/  MOV R45, c[0x0][0x208] ;  /* 0x00008200002d7a02 */ /* 0x000fe20000000f00 */
[----:B------:R-:W4:Y:S01]  /*12180*/  LDL.64 R42, [R1+0x70] ;  /* 0x00007000012a7983 */ /* 0x000f220000100a00 */
[C---:B------:R-:W-:Y:S02]  /*12190*/  ISETP.GE.AND P3, PT, R225.reuse, 0x1, PT ;  /* 0x00000001e100780c */ /* 0x040fe40003f66270 */
[----:B------:R-:W-:Y:S03]  /*121a0*/  MOV R238, c[0x0][0x2c4] ;  /* 0x0000b10000ee7a02 */ /* 0x000fe60000000f00 */
[----:B------:R-:W5:Y:S04]  /*121b0*/  LDL R55, [R1+0x34] ;  /* 0x0000340001377983 */ /* 0x000f680000100800 */
[----:B------:R-:W5:Y:S01]  /*121c0*/  LDL.64 R40, [R1+0x60] ;  /* 0x0000600001287983 */ /* 0x000f620000100a00 */
[C---:B------:R-:W-:Y:S04]  /*121d0*/  @P0 IMAD.WIDE.U32 R28, R225.reuse, c[0x0][0x208], RZ ;  /* 0x00008200e11c0a25 */ /* 0x040fe800078e00ff */
[----:B------:R-:W-:Y:S01]  /*121e0*/  @P0 IMAD.SHL.U32 R2, R28, 0x40, RZ ;  /* 0x000000401c020824 */ /* 0x000fe200078e00ff */
[----:B------:R-:W5:Y:S04]  /*121f0*/  LDL R58, [R1+0x40] ;  /* 0x00004000013a7983 */ /* 0x000f680000100800 */
[----:B------:R-:W5:Y:S04]  /*12200*/  LDL R54, [R1+0x3c] ;  /* 0x00003c0001367983 */ /* 0x000f680000100800 */
[----:B------:R-:W-:Y:S08]  /*12210*/  BAR.SYNC.DEFER_BLOCKING 0x0 ;  /* 0x0000000000007b1d */ /* 0x000ff00000010000 */
[----:B------:R-:W-:Y:S08]  /*12220*/  LDSM.16.M88.4 R64, [R211+0x6100] ;  /* 0x00610000d340783b */ /* 0x000ff00000000200 */
[----:B------:R-:W1:Y:S08]  /*12230*/  LDSM.16.M88.4 R16, [R208+0x3100] ;  /* 0x00310000d010783b */ /* 0x000e700000000200 */
[----:B------:R-:W1:Y:S08]  /*12240*/  LDSM.16.M88.4 R60, [R211+0x7100] ;  /* 0x00710000d33c783b */ /* 0x000e700000000200 */
[----:B------:R-:W1:Y:S08]  /*12250*/  LDSM.16.M88.4 R32, [R208+0x3500] ;  /* 0x00350000d020783b */ /* 0x000e700000000200 */
[----:B------:R-:W5:Y:S06]  /*12260*/  LDL.64 R236, [R1+0x50] ;  /* 0x0000500001ec7983 */ /* 0x000f6c0000100a00 */
[----:B------:R-:W2:Y:S08]  /*12270*/  LDSM.16.M88.4 R48, [R208+0x3900] ;  /* 0x00390000d030783b */ /* 0x000eb00000000200 */
[----:B------:R-:W5:Y:S01]  /*12280*/  LDL.64 R234, [R1+0x58] ;  /* 0x0000580001ea7983 */ /* 0x000f620000100a00 */
        /* <DEDUP_REMOVED lines=11> */
[----:B------:R-:W1:Y:S08]  /*12340*/  LDSM.16.M88.4 R192, [R223] ;  /* 0x00000000dfc0783b */ /* 0x000e700000000200 */
[----:B------:R-:W1:Y:S08]  /*12350*/  LDSM.16.M88.4 R196, [R222] ;  /* 0x00000000dec4783b */ /* 0x000e700000000200 */
[----:B------:R-:W5:Y:S04]  /*12360*/  LDL R232, [R1+0x2c] ;  /* 0x00002c0001e87983 */ /* 0x000f680000100800 */
[----:B------:R-:W5:Y:S04]  /*12370*/  LDL R233, [R1+0x68] ;  /* 0x0000680001e97983 */ /* 0x000f680000100800 */
[----:B------:R-:W5:Y:S04]  /*12380*/  LDL R231, [R1+0x28] ;  /* 0x0000280001e77983 */ /* 0x000f680000100800 */
[----:B------:R-:W5:Y:S04]  /*12390*/  LDL R252, [R1+0x30] ;  /* 0x0000300001fc7983 */ /* 0x000f680000100800 */
[----:B------:R-:W5:Y:S01]  /*123a0*/  LDL R251, [R1+0x44] ;  /* 0x0000440001fb7983 */ /* 0x000f620000100800 */
[----:B--2---:R-:W-:Y:S02]  /*123b0*/  ISETP.NE.AND P4, PT, R0, RZ, PT ;  /* 0x000000ff0000720c */ /* 0x004fe40003f85270 */
[----:B------:R-:W-:Y:S02]  /*123c0*/  @P0 SHF.R.S32.HI R0, RZ, 0x1f, R225 ;  /* 0x0000001fff000819 */ /* 0x000fe400000114e1 */
[----:B---3--:R-:W-:Y:S03]  /*123d0*/  @P0 IADD3 R36, P1, R2, R47, RZ ;  /* 0x0000002f02240210 */ /* 0x008fe60007f3e0ff */
[----:B------:R-:W-:Y:S01]  /*123e0*/  @P0 IMAD R0, R0, c[0x0][0x208], RZ ;  /* 0x0000820000000a24 */ /* 0x000fe200078e02ff */
[----:B----4-:R-:W-:Y:S03]  /*123f0*/  @P0 IADD3 R3, P2, R2, R42, RZ ;  /* 0x0000002a02030210 */ /* 0x010fe60007f5e0ff */
[----:B------:R-:W-:Y:S05]  /*12400*/  @P0 IMAD R0, R225, c[0x0][0x20c], R0 ;  /* 0x00008300e1000a24 */ /* 0x000fea00078e0200 */
[----:B------:R-:W-:Y:S04]  /*12410*/  @P0 IADD3 R0, R29, R0, RZ ;  /* 0x000000001d000210 */ /* 0x000fe80007ffe0ff */
[----:B------:R-:W-:Y:S02]  /*12420*/  @P0 SHF.L.U64.HI R0, R28, 0x6, R0 ;  /* 0x000000061c000819 */ /* 0x000fe40000010200 */
[-C--:B------:R-:W-:Y:S02]  /*12430*/  HMMA.16816.F32 R28, R60, R34.reuse, RZ ;  /* 0x000000223c1c723c */ /* 0x080fe400000018ff */
[C---:B-----5:R-:W-:Y:S01]  /*12440*/  @P0 IADD3.X R37, R0.reuse, R41, RZ, P2, !PT ;  /* 0x0000002900250210 */ /* 0x060fe200017fe4ff */
[----:B------:R-:W-:Y:S01]  /*12450*/  @P0 IMAD.X R38, R0, 0x1, R55, P1 ;  /* 0x0000000100260824 */ /* 0x000fe200008e0637 */
[C---:B------:R-:W-:Y:S02]  /*12460*/  @P0 LEA R52, P2, R3.reuse, c[0x0][0x1f8], 0x1 ;  /* 0x00007e0003340a11 */ /* 0x040fe400078408ff */
[C---:B------:R-:W-:Y:S02]  /*12470*/  @P0 LEA R56, P1, R36.reuse, c[0x0][0x1f8], 0x1 ;  /* 0x00007e0024380a11 */ /* 0x040fe400078208ff */
[C---:B------:R-:W-:Y:S04]  /*12480*/  HMMA.16816.F32 R32, R64.reuse, R34, RZ ;  /* 0x000000224020723c */ /* 0x040fe800000018ff */
[----:B------:R-:W-:Y:S02]  /*12490*/  @P0 LEA.HI.X R53, R3, c[0x0][0x1fc], R37, 0x1, P2 ;  /* 0x00007f0003350a11 */ /* 0x000fe400010f0c25 */
[----:B------:R-:W-:Y:S02]  /*124a0*/  @P0 LEA.HI.X R57, R36, c[0x0][0x1fc], R38, 0x1, P1 ;  /* 0x00007f0024390a11 */ /* 0x000fe400008f0c26 */
[-C--:B------:R-:W-:Y:S01]  /*124b0*/  HMMA.16816.F32 R36, R64, R48.reuse, RZ ;  /* 0x000000304024723c */ /* 0x080fe200000018ff */
[C---:B------:R-:W-:Y:S01]  /*124c0*/  @P0 LEA R3, P1, R45.reuse, R2, 0x5 ;  /* 0x000000022d030211 */ /* 0x040fe200078228ff */
[----:B------:R-:W-:Y:S01]  /*124d0*/  @!PT LDS RZ, [RZ] ;  /* 0x00000000fffff984 */ /* 0x000fe20000000800 */
[----:B------:R-:W-:Y:S01]  /*124e0*/  @!PT LDS RZ, [RZ] ;  /* 0x00000000fffff984 */ /* 0x000fe20000000800 */
[----:B------:R-:W-:Y:S01]  /*124f0*/  @!PT LDS RZ, [RZ] ;  /* 0x00000000fffff984 */ /* 0x000fe20000000800 */
[----:B------:R1:W-:Y:S02]  /*12500*/  @P0 LDGSTS.E.BYPASS.LTC128B.128 [R226+0x100], [R52.64], !P5 ;  /* 0x0010000034e20fae */ /* 0x0003e4000e901d46 */
[----:B------:R-:W-:Y:S02]  /*12510*/  @P0 IADD3 R44, P2, R2, R58, RZ ;  /* 0x0000003a022c0210 */ /* 0x000fe40007f5e0ff */
[----:B------:R-:W-:Y:S02]  /*12520*/  @P0 LEA.HI.X R2, R45, R0, R46, 0x5, P1 ;  /* 0x000000002d020211 */ /* 0x000fe400008f2c2e */
[----:B------:R-:W-:Y:S02]  /*12530*/  @P0 IADD3 R45, P1, R3, R42, RZ ;  /* 0x0000002a032d0210 */ /* 0x000fe40007f3e0ff */
[----:B------:R2:W-:Y:S02]  /*12540*/  @P0 LDGSTS.E.BYPASS.LTC128B.128 [R226+0x1100], [R56.64], !P6 ;  /* 0x0110000038e20fae */ /* 0x0005e4000f101d46 */
[----:B------:R-:W-:Y:S01]  /*12550*/  @P0 IADD3.X R0, R0, R54, RZ, P2, !PT ;  /* 0x0000003600000210 */ /* 0x000fe200017fe4ff */
[----:B------:R-:W-:Y:S01]  /*12560*/  @P0 IMAD.X R46, R2, 0x1, R41, P1 ;  /* 0x00000001022e0824 */ /* 0x000fe200008e0629 */
[C---:B------:R-:W-:Y:S01]  /*12570*/  @P0 LEA R104, P2, R44.reuse, c[0x0][0x1f8], 0x1 ;  /* 0x00007e002c680a11 */ /* 0x040fe200078408ff */
[C---:B------:R-:W-:Y:S02]  /*12580*/  HMMA.16816.F32 R40, R60.reuse, R48, RZ ;  /* 0x000000303c28723c */ /* 0x040fe400000018ff */
[C---:B------:R-:W-:Y:S02]  /*12590*/  @P0 LEA R200, P1, R45.reuse, c[0x0][0x1f8], 0x1 ;  /* 0x00007e002dc80a11 */ /* 0x040fe400078208ff */
[----:B------:R-:W-:Y:S02]  /*125a0*/  @P0 LEA.HI.X R105, R44, c[0x0][0x1fc], R0, 0x1, P2 ;  /* 0x00007f002c690a11 */ /* 0x000fe400010f0c00 */
[----:B------:R-:W-:Y:S02]  /*125b0*/  @P0 LEA.HI.X R201, R45, c[0x0][0x1fc], R46, 0x1, P1 ;  /* 0x00007f002dc90a11 */ /* 0x000fe400008f0c2e */
[C---:B------:R-:W-:Y:S01]  /*125c0*/  @P0 IADD3 R0, P2, R3.reuse, R47, RZ ;  /* 0x0000002f03000210 */ /* 0x040fe20007f5e0ff */
[----:B------:R3:W-:Y:S01]  /*125d0*/  @P0 LDGSTS.E.BYPASS.LTC128B.128 [R226+0x2100], [R104.64], !P4 ;  /* 0x0210000068e20fae */ /* 0x0007e2000e101d46 */
[-C--:B------:R-:W-:Y:S02]  /*125e0*/  HMMA.16816.F32 R44, R60, R50.reuse, RZ ;  /* 0x000000323c2c723c */ /* 0x080fe400000018ff */
[----:B------:R-:W-:Y:S02]  /*125f0*/  @P0 IADD3 R3, P1, R3, R58, RZ ;  /* 0x0000003a03030210 */ /* 0x000fe40007f3e0ff */
[----:B------:R-:W-:Y:S02]  /*12600*/  @P0 IADD3.X R55, R2, R55, RZ, P2, !PT ;  /* 0x0000003702370210 */ /* 0x000fe400017fe4ff */
[----:B------:R-:W-:Y:S01]  /*12610*/  @P0 LEA R102, P2, R0, c[0x0][0x1f8], 0x1 ;  /* 0x00007e0000660a11 */ /* 0x000fe200078408ff */
[----:B------:R4:W-:Y:S01]  /*12620*/  @P0 LDGSTS.E.BYPASS.LTC128B.128 [R226+0x900], [R200.64], !P5 ;  /* 0x00900000c8e20fae */ /* 0x0009e2000e901d46 */
[C---:B------:R-:W-:Y:S04]  /*12630*/  HMMA.16816.F32 R48, R64.reuse, R50, RZ ;  /* 0x000000324030723c */ /* 0x040fe800000018ff */
[----:B------:R-:W-:Y:S01]  /*12640*/  @P0 IMAD.X R54, R2, 0x1, R54, P1 ;  /* 0x0000000102360824 */ /* 0x000fe200008e0636 */
[C---:B------:R-:W-:Y:S02]  /*12650*/  @P0 LEA R2, P1, R3.reuse, c[0x0][0x1f8], 0x1 ;  /* 0x00007e0003020a11 */ /* 0x040fe400078208ff */
[----:B------:R-:W-:Y:S02]  /*12660*/  @P0 LEA.HI.X R103, R0, c[0x0][0x1fc], R55, 0x1, P2 ;  /* 0x00007f0000670a11 */ /* 0x000fe400010f0c37 */
[----:B------:R-:W-:Y:S02]  /*12670*/  @P0 LEA.HI.X R3, R3, c[0x0][0x1fc], R54, 0x1, P1 ;  /* 0x00007f0003030a11 */ /* 0x000fe400008f0c36 */
[-C--:B-1----:R-:W-:Y:S01]  /*12680*/  HMMA.16816.F32 R52, R64, R108.reuse, RZ ;  /* 0x0000006c4034723c */ /* 0x082fe200000018ff */
[----:B------:R1:W-:Y:S01]  /*12690*/  @P0 LDGSTS.E.BYPASS.LTC128B.128 [R226+0x1900], [R102.64], !P6 ;  /* 0x0190000066e20fae */ /* 0x0003e2000f101d46 */
[----:B------:R-:W-:Y:S01]  /*126a0*/  ISETP.NE.AND P2, PT, R238, 0x1, PT ;  /* 0x00000001ee00780c */ /* 0x000fe20003f45270 */
[----:B------:R-:W-:Y:S05]  /*126b0*/  IMAD.MOV.U32 R238, RZ, RZ, c[0x0][0x1e0] ;  /* 0x00007800ffee7624 */ /* 0x000fea00078e00ff */
[C---:B--2---:R-:W-:Y:S01]  /*126c0*/  HMMA.16816.F32 R56, R60.reuse, R108, RZ ;  /* 0x0000006c3c38723c */ /* 0x044fe200000018ff */
[----:B------:R2:W-:Y:S03]  /*126d0*/  @P0 LDGSTS.E.BYPASS.LTC128B.128 [R226+0x2900], [R2.64], !P4 ;  /* 0x0290000002e20fae */ /* 0x0005e6000e101d46 */
[----:B------:R-:W-:Y:S04]  /*126e0*/  SHF.L.U32 R238, R238, 0x5, RZ ;  /* 0x00000005eeee7819 */ /* 0x000fe800000006ff */
        /* <DEDUP_REMOVED lines=121> */
[----:B------:R2:W-:Y:S10]  /*12e80*/  MUFU.TANH R109, R13 ;  /* 0x0000000d006d7308 */ /* 0x0005f40000002400 */
[----:B------:R3:W-:Y:S01]  /*12e90*/  MUFU.TANH R111, R18 ;  /* 0x00000012006f7308 */ /* 0x0007e20000002400 */
[-C--:B-----5:R-:W-:Y:S01]  /*12ea0*/  HMMA.16816.F32 R20, R176, R4.reuse, R20 ;  /* 0x00000004b014723c */ /* 0x0a0fe20000001814 */
[----:B-1----:R-:W1:Y:S08]  /*12eb0*/  LDSM.16.M88.4 R8, [R215] ;  /* 0x00000000d708783b */ /* 0x002e700000000200 */
[----:B------:R5:W1:Y:S01]  /*12ec0*/  MUFU.TANH R110, R12 ;  /* 0x0000000c006e7308 */ /* 0x000a620000002400 */
[C---:B------:R-:W-:Y:S01]  /*12ed0*/  HMMA.16816.F32 R24, R180.reuse, R4, R24 ;  /* 0x00000004b418723c */ /* 0x040fe20000001818 */
[----:B--2---:R-:W2:Y:S08]  /*12ee0*/  LDL R13, [R1+0x7c] ;  /* 0x00007c00010d7983 */ /* 0x004eb00000100800 */
[----:B------:R-:W1:Y:S01]  /*12ef0*/  MUFU.TANH R108, R14 ;  /* 0x0000000e006c7308 */ /* 0x000e620000002400 */
[-C--:B------:R-:W-:Y:S02]  /*12f00*/  HMMA.16816.F32 R28, R180, R6.reuse, R28 ;  /* 0x00000006b41c723c */ /* 0x080fe4000000181c */
[----:B---3--:R-:W-:Y:S02]  /*12f10*/  IMAD.MOV.U32 R18, RZ, RZ, 0x5 ;  /* 0x00000005ff127424 */ /* 0x008fe400078e00ff */
[----:B------:R-:W-:Y:S04]  /*12f20*/  FMUL.FTZ R21, R21, c[0x0][0x320] ;  /* 0x0000c80015157a20 */ /* 0x000fe80000410000 */
[C---:B------:R-:W-:Y:S01]  /*12f30*/  HMMA.16816.F32 R32, R176.reuse, R6, R32 ;  /* 0x00000006b020723c */ /* 0x040fe20000001820 */
[----:B------:R-:W3:Y:S03]  /*12f40*/  MUFU.TANH R184, R15 ;  /* 0x0000000f00b87308 */ /* 0x000ee60000002400 */
[----:B------:R-:W-:Y:S01]  /*12f50*/  FMUL.FTZ R20, R20, c[0x0][0x320] ;  /* 0x0000c80014147a20 */ /* 0x000fe20000410000 */
[----:B-----5:R-:W-:Y:S01]  /*12f60*/  MOV R12, c[0x0][0x1e0] ;  /* 0x00007800000c7a02 */ /* 0x020fe20000000f00 */
[----:B------:R-:W-:Y:S02]  /*12f70*/  FMUL.FTZ R22, R22, c[0x0][0x320] ;  /* 0x0000c80016167a20 */ /* 0x000fe40000410000 */
[----:B------:R-:W-:Y:S01]  /*12f80*/  @P3 IMAD.WIDE.U32 R6, R204, c[0x0][0x1e0], RZ ;  /* 0x00007800cc063a25 */ /* 0x000fe200078e00ff */
[----:B------:R-:W-:Y:S02]  /*12f90*/  SHF.L.U64.HI R12, R12, R18, c[0x0][0x1e4] ;  /* 0x000079000c0c7619 */ /* 0x000fe40000010212 */
[----:B------:R-:W5:Y:S01]  /*12fa0*/  MUFU.TANH R199, R16 ;  /* 0x0000001000c77308 */ /* 0x000f620000002400 */
[----:B------:R-:W-:Y:S01]  /*12fb0*/  @P3 IMAD.IADD R0, R7, 0x1, R0 ;  /* 0x0000000107003824 */ /* 0x000fe200078e0200 */
[C---:B------:R-:W-:Y:S01]  /*12fc0*/  @P3 SHF.L.U32 R3, R6.reuse, 0x6, RZ ;  /* 0x0000000606033819 */ /* 0x040fe200000006ff */
[----:B------:R-:W2:Y:S01]  /*12fd0*/  LDL R7, [R1+0x80] ;  /* 0x0000800001077983 */ /* 0x000ea20000100800 */
[----:B------:R-:W-:Y:S01]  /*12fe0*/  FMUL.FTZ R23, R23, c[0x0][0x320] ;  /* 0x0000c80017177a20 */ /* 0x000fe20000410000 */
[-C--:B-1----:R-:W-:Y:S03]  /*12ff0*/  HMMA.16816.F32 R36, R176, R8.reuse, R36 ;  /* 0x00000008b024723c */ /* 0x082fe60000001824 */
[----:B------:R-:W-:Y:S01]  /*13000*/  @P3 SHF.L.U64.HI R2, R6, 0x6, R0 ;  /* 0x0000000606023819 */ /* 0x000fe20000010200 */
[----:B------:R-:W-:Y:S01]  /*13010*/  FMUL.FTZ R30, R30, c[0x0][0x320] ;  /* 0x0000c8001e1e7a20 */ /* 0x000fe20000410000 */
[----:B------:R-:W1:Y:S01]  /*13020*/  MUFU.TANH R198, R17 ;  /* 0x0000001100c67308 */ /* 0x000e620000002400 */
[----:B------:R1:W2:Y:S01]  /*13030*/  LDL R0, [R1+0x6c] ;  /* 0x00006c0001007983 */ /* 0x0002a20000100800 */
[----:B------:R-:W-:Y:S01]  /*13040*/  @P3 IADD3 R4, P0, R3, R236, RZ ;  /* 0x000000ec03043210 */ /* 0x000fe20007f1e0ff */
[C---:B------:R-:W-:Y:S02]  /*13050*/  HMMA.16816.F32 R40, R180.reuse, R8, R40 ;  /* 0x00000008b428723c */ /* 0x040fe40000001828 */
[----:B------:R-:W3:Y:S02]  /*13060*/  LDL R8, [R1+0x60] ;  /* 0x0000600001087983 */ /* 0x000ee40000100800 */
[----:B------:R-:W-:Y:S02]  /*13070*/  FMUL.FTZ R34, R34, c[0x0][0x320] ;  /* 0x0000c80022227a20 */ /* 0x000fe40000410000 */
[----:B------:R-:W-:Y:S01]  /*13080*/  FMUL.FTZ R32, R32, c[0x0][0x320] ;  /* 0x0000c80020207a20 */ /* 0x000fe20000410000 */
[----:B------:R-:W-:Y:S01]  /*13090*/  MUFU.TANH R195, R30 ;  /* 0x0000001e00c37308 */ /* 0x000fe20000002400 */
[----:B------:R-:W-:Y:S01]  /*130a0*/  FMUL.FTZ R35, R35, c[0x0][0x320] ;  /* 0x0000c80023237a20 */ /* 0x000fe20000410000 */
[-C--:B------:R-:W-:Y:S03]  /*130b0*/  HMMA.16816.F32 R44, R180, R10.reuse, R44 ;  /* 0x0000000ab42c723c */ /* 0x080fe6000000182c */
[----:B------:R-:W-:Y:S02]  /*130c0*/  FMUL.FTZ R33, R33, c[0x0][0x320] ;  /* 0x0000c80021217a20 */ /* 0x000fe40000410000 */
[----:B------:R-:W-:Y:S01]  /*130d0*/  @P3 IMAD.X R6, R2, 0x1, R235, P0 ;  /* 0x0000000102063824 */ /* 0x000fe200000e06eb */
[----:B------:R-:W-:Y:S01]  /*130e0*/  @P3 IADD3 R5, P0, R3, R232, RZ ;  /* 0x000000e803053210 */ /* 0x000fe20007f1e0ff */
[----:B------:R-:W-:Y:S01]  /*130f0*/  FMUL.FTZ R36, R36, c[0x0][0x320] ;  /* 0x0000c80024247a20 */ /* 0x000fe20000410000 */
[----:B------:R-:W1:Y:S01]  /*13100*/  MUFU.TANH R17, R19 ;  /* 0x0000001300117308 */ /* 0x000e620000002400 */
[----:B------:R-:W-:Y:S01]  /*13110*/  FMUL.FTZ R31, R31, c[0x0][0x320] ;  /* 0x0000c8001f1f7a20 */ /* 0x000fe20000410000 */
[C---:B------:R-:W-:Y:S04]  /*13120*/  HMMA.16816.F32 R48, R176.reuse, R10, R48 ;  /* 0x0000000ab030723c */ /* 0x040fe80000001830 */
[----:B------:R-:W-:Y:S02]  /*13130*/  FMUL.FTZ R39, R39, c[0x0][0x320] ;  /* 0x0000c80027277a20 */ /* 0x000fe40000410000 */
[----:B------:R-:W-:Y:S02]  /*13140*/  FMUL.FTZ R28, R28, c[0x0][0x320] ;  /* 0x0000c8001c1c7a20 */ /* 0x000fe40000410000 */
[----:B------:R1:W-:Y:S01]  /*13150*/  MUFU.TANH R187, R34 ;  /* 0x0000002200bb7308 */ /* 0x0003e20000002400 */
[----:B------:R-:W-:Y:S03]  /*13160*/  FMUL.FTZ R40, R40, c[0x0][0x320] ;  /* 0x0000c80028287a20 */ /* 0x000fe60000410000 */
[----:B------:R-:W-:Y:S02]  /*13170*/  FMUL.FTZ R29, R29, c[0x0][0x320] ;  /* 0x0000c8001d1d7a20 */ /* 0x000fe40000410000 */
[----:B------:R-:W-:Y:S02]  /*13180*/  FMUL.FTZ R37, R37, c[0x0][0x320] ;  /* 0x0000c80025257a20 */ /* 0x000fe40000410000 */
[----:B------:R-:W-:Y:S02]  /*13190*/  FMUL.FTZ R38, R38, c[0x0][0x320] ;  /* 0x0000c80026267a20 */ /* 0x000fe40000410000 */
        /* <DEDUP_REMOVED lines=19> */
[----:B------:R1:W-:Y:S10]  /*132d0*/  MUFU.TANH R188, R35 ;  /* 0x0000002300bc7308 */ /* 0x0003f40000002400 */
[----:B------:R-:W2:Y:S10]  /*132e0*/  MUFU.TANH R103, R20 ;  /* 0x0000001400677308 */ /* 0x000eb40000002400 */
[----:B------:R4:W-:Y:S01]  /*132f0*/  MUFU.TANH R186, R33 ;  /* 0x0000002100ba7308 */ /* 0x0009e20000002400 */
[----:B-1----:R-:W-:Y:S02]  /*13300*/  @P3 LEA.HI.X R35, R4, c[0x0][0x1cc], R6, 0x1, P1 ;  /* 0x0000730004233a11 */ /* 0x002fe400008f0c06 */
[----:B------:R-:W-:Y:S02]  /*13310*/  @P3 LEA R32, P1, R5, c[0x0][0x1c8], 0x1 ;  /* 0x0000720005203a11 */ /* 0x000fe400078208ff */
[C---:B------:R-:W-:Y:S05]  /*13320*/  @P3 IADD3.X R6, R2.reuse, R231, RZ, P0, !PT ;  /* 0x000000e702063210 */ /* 0x040fea00007fe4ff */
[----:B------:R-:W-:Y:S01]  /*13330*/  MUFU.TANH R189, R25 ;  /* 0x0000001900bd7308 */ /* 0x000fe20000002400 */
[----:B------:R-:W-:Y:S09]  /*13340*/  @P3 IADD3 R4, P0, R3, R252, RZ ;  /* 0x000000fc03043210 */ /* 0x000ff20007f1e0ff */
[----:B------:R1:W-:Y:S01]  /*13350*/  MUFU.TANH R196, R31 ;  /* 0x0000001f00c47308 */ /* 0x0003e20000002400 */
[----:B----4-:R-:W-:Y:S02]  /*13360*/  @P3 LEA.HI.X R33, R5, c[0x0][0x1cc], R6, 0x1, P1 ;  /* 0x0000730005213a11 */ /* 0x010fe400008f0c06 */
[----:B------:R-:W-:Y:S02]  /*13370*/  @P3 IADD3.X R5, R2, R251, RZ, P0, !PT ;  /* 0x000000fb02053210 */ /* 0x000fe400007fe4ff */
[----:B------:R-:W-:Y:S05]  /*13380*/  @P3 IADD3 R9, P0, R238, R3, RZ ;  /* 0x00000003ee093210 */ /* 0x000fea0007f1e0ff */
[----:B------:R-:W4:Y:S01]  /*13390*/  MUFU.TANH R105, R22 ;  /* 0x0000001600697308 */ /* 0x000f220000002400 */
[----:B------:R-:W-:Y:S01]  /*133a0*/  @P3 LEA R30, P1, R4, c[0x0][0x1c8], 0x1 ;  /* 0x00007200041e3a11 */ /* 0x000fe200078208ff */
[----:B------:R-:W-:Y:S08]  /*133b0*/  @P3 IMAD.X R12, R12, 0x1, R2, P0 ;  /* 0x000000010c0c3824 */ /* 0x000ff000000e0602 */
[----:B------:R4:W-:Y:S01]  /*133c0*/  MUFU.TANH R193, R28 ;  /* 0x0000001c00c17308 */ /* 0x0009e20000002400 */
[----:B-1----:R-:W-:Y:S02]  /*133d0*/  @P3 LEA.HI.X R31, R4, c[0x0][0x1cc], R5, 0x1, P1 ;  /* 0x00007300041f3a11 */ /* 0x002fe400008f0c05 */
[----:B------:R-:W-:Y:S07]  /*133e0*/  @P3 IADD3 R3, P1, R9, R236, RZ ;  /* 0x000000ec09033210 */ /* 0x000fee0007f3e0ff */
[----:B------:R-:W-:Y:S10]  /*133f0*/  MUFU.TANH R191, R27 ;  /* 0x0000001b00bf7308 */ /* 0x000ff40000002400 */
[----:B------:R1:W-:Y:S01]  /*13400*/  MUFU.TANH R194, R29 ;  /* 0x0000001d00c27308 */ /* 0x0003e20000002400 */
[----:B----4-:R-:W-:Y:S09]  /*13410*/  @P3 LEA R28, P0, R3, c[0x0][0x1c8], 0x1 ;  /* 0x00007200031c3a11 */ /* 0x010ff200078008ff */
        /* <DEDUP_REMOVED lines=9> */
[----:B------:R1:W-:Y:S10]  /*134b0*/  MUFU.TANH R202, R38 ;  /* 0x0000002600ca7308 */ /* 0x0003f40000002400 */
[----:B------:R-:W1:Y:S10]  /*134c0*/  MUFU.TANH R48, R48 ;  /* 0x0000003000307308 */ /* 0x000e740000002400 */
[----:B------:R-:W-:Y:S10]  /*134d0*/  MUFU.TANH R49, R49 ;  /* 0x0000003100317308 */ /* 0x000ff40000002400 */
[----:B------:R-:W-:Y:S10]  /*134e0*/  MUFU.TANH R42, R42 ;  /* 0x0000002a002a7308 */ /* 0x000ff40000002400 */
[----:B------:R-:W-:Y:S10]  /*134f0*/  MUFU.TANH R43, R43 ;  /* 0x0000002b002b7308 */ /* 0x000ff40000002400 */
[----:B------:R-:W-:Y:S01]  /*13500*/  MUFU.TANH R50, R50 ;  /* 0x0000003200327308 */ /* 0x000fe20000002400 */
[----:B--2---:R-:W-:Y:S01]  /*13510*/  @P2 SHF.R.U32.HI R0, RZ, c[0x0][0x2cc], R233 ;  /* 0x0000b300ff002a19 */ /* 0x004fe200000116e9 */
[----:B------:R-:W-:Y:S04]  /*13520*/  IMAD.MOV.U32 R233, RZ, RZ, -0x40 ;  /* 0xffffffc0ffe97424 */ /* 0x000fe800078e00ff */
[----:B------:R-:W-:Y:S01]  /*13530*/  IMAD R6, R225, R233, 0x1 ;  /* 0x00000001e1067424 */ /* 0x000fe200078e02e9 */
[----:B------:R-:W2:Y:S03]  /*13540*/  SHFL.IDX PT, R15, R0, RZ, 0x1c1f ;  /* 0x001c1fff000f7589 */ /* 0x000ea600000e0000 */
[----:B------:R-:W-:Y:S01]  /*13550*/  MUFU.TANH R51, R51 ;  /* 0x0000003300337308 */ /* 0x000fe20000002400 */
[----:B---3--:R-:W-:Y:S02]  /*13560*/  IADD3 R2, R8, R6, -R13 ;  /* 0x0000000608027210 */ /* 0x008fe40007ffe80d */
[C---:B------:R-:W-:Y:S02]  /*13570*/  @P3 IADD3.X R8, R12.reuse, R235, RZ, P1, !PT ;  /* 0x000000eb0c083210 */ /* 0x040fe40000ffe4ff */
[----:B------:R-:W3:Y:S02]  /*13580*/  SHFL.IDX PT, R16, R0, 0x1, 0x1c1f ;  /* 0x003c1f0000107f89 */ /* 0x000ee400000e0000 */
[----:B-1----:R-:W-:Y:S02]  /*13590*/  @P3 LEA.HI.X R29, R3, c[0x0][0x1cc], R8, 0x1, P0 ;  /* 0x00007300031d3a11 */ /* 0x002fe400000f0c08 */
[----:B------:R-:W-:Y:S01]  /*135a0*/  @P3 IADD3 R10, P0, R9, R232, RZ ;  /* 0x000000e8090a3210 */ /* 0x000fe20007f1e0ff */
[----:B------:R-:W-:Y:S03]  /*135b0*/  MUFU.TANH R46, R46 ;  /* 0x0000002e002e7308 */ /* 0x000fe60000002400 */
[----:B------:R-:W1:Y:S01]  /*135c0*/  SHFL.IDX PT, R14, R0, 0x2, 0x1c1f ;  /* 0x005c1f00000e7f89 */ /* 0x000e6200000e0000 */
[----:B------:R-:W-:Y:S06]  /*135d0*/  @P3 IMAD.X R36, R12, 0x1, R231, P0 ;  /* 0x000000010c243824 */ /* 0x000fec00000e06e7 */
[----:B------:R-:W-:Y:S01]  /*135e0*/  MUFU.TANH R47, R47 ;  /* 0x0000002f002f7308 */ /* 0x000fe20000002400 */
[----:B------:R1:W2:Y:S02]  /*135f0*/  SHFL.IDX PT, R13, R0, 0x3, 0x1c1f ;  /* 0x007c1f00000d7f89 */ /* 0x0002a400000e0000 */
[----:B-1----:R-:W-:Y:S06]  /*13600*/  IMAD.IADD R0, R2, 0x1, -R7 ;  /* 0x0000000102007824 */ /* 0x002fec00078e0a07 */
[----:B------:R-:W1:Y:S01]  /*13610*/  LDSM.16.M88.4 R4, [R214] ;  /* 0x00000000d604783b */ /* 0x000e620000000200 */
[----:B------:R-:W-:Y:S04]  /*13620*/  DEPBAR.LE SB0, 0x0 ;  /* 0x000080000000791a */ /* 0x000fe80000000000 */
[C---:B--2---:R-:W-:Y:S01]  /*13630*/  IADD3 R8, R0.reuse, R15, RZ ;  /* 0x0000000f00087210 */ /* 0x044fe20007ffe0ff */
[C---:B---3--:R-:W-:Y:S01]  /*13640*/  IMAD.IADD R3, R0.reuse, 0x1, R16 ;  /* 0x0000000100037824 */ /* 0x048fe200078e0210 */
[----:B------:R-:W-:Y:S01]  /*13650*/  IADD3 R2, R0, R14, RZ ;  /* 0x0000000e00027210 */ /* 0x000fe20007ffe0ff */
[----:B------:R-:W-:Y:S01]  /*13660*/  BAR.SYNC.DEFER_BLOCKING 0x0 ;  /* 0x0000000000007b1d */ /* 0x000fe20000010000 */
[C---:B------:R-:W-:Y:S02]  /*13670*/  ISETP.GT.AND P1, PT, R8.reuse, RZ, PT ;  /* 0x000000ff0800720c */ /* 0x040fe40003f24270 */
[----:B------:R-:W-:Y:S02]  /*13680*/  ISETP.GT.AND P0, PT, R8, 0x1, PT ;  /* 0x000000010800780c */ /* 0x000fe40003f04270 */
[----:B------:R-:W-:Y:S02]  /*13690*/  FSEL R11, R230, -INF , P1 ;  /* 0xff800000e60b7808 */ /* 0x000fe40000800000 */
[----:B------:R-:W-:Y:S02]  /*136a0*/  ISETP.GT.AND P1, PT, R3, RZ, PT ;  /* 0x000000ff0300720c */ /* 0x000fe40003f24270 */
[----:B------:R-:W-:Y:S02]  /*136b0*/  FSEL R14, R229, -INF , P0 ;  /* 0xff800000e50e7808 */ /* 0x000fe40000000000 */
[----:B------:R-:W-:Y:S02]  /*136c0*/  FSEL R19, R227, -INF , P1 ;  /* 0xff800000e3137808 */ /* 0x000fe40000800000 */
[----:B------:R-:W-:Y:S02]  /*136d0*/  ISETP.GT.AND P1, PT, R2, RZ, PT ;  /* 0x000000ff0200720c */ /* 0x000fe40003f24270 */
[----:B------:R-:W-:Y:S02]  /*136e0*/  IADD3 R0, R0, R13, RZ ;  /* 0x0000000d00007210 */ /* 0x000fe40007ffe0ff */
[----:B------:R-:W-:Y:S02]  /*136f0*/  ISETP.GT.AND P0, PT, R3, 0x1, PT ;  /* 0x000000010300780c */ /* 0x000fe40003f04270 */
[----:B------:R-:W-:Y:S02]  /*13700*/  FSEL R21, R207, -INF , P1 ;  /* 0xff800000cf157808 */ /* 0x000fe40000800000 */
[----:B------:R-:W-:Y:S02]  /*13710*/  FSEL R18, R228, -INF , P0 ;  /* 0xff800000e4127808 */ /* 0x000fe40000000000 */
[----:B------:R-:W-:Y:S01]  /*13720*/  ISETP.GT.AND P0, PT, R2, 0x1, PT ;  /* 0x000000010200780c */ /* 0x000fe20003f04270 */
[----:B------:R-:W-:Y:S01]  /*13730*/  @!PT LDS RZ, [RZ] ;  /* 0x00000000fffff984 */ /* 0x000fe20000000800 */
[----:B------:R-:W-:Y:S01]  /*13740*/  @!PT LDS RZ, [RZ] ;  /* 0x00000000fffff984 */ /* 0x000fe20000000800 */
[----:B------:R-:W-:Y:S01]  /*13750*/  @!PT LDS RZ, [RZ] ;  /* 0x00000000fffff984 */ /* 0x000fe20000000800 */
[----:B------:R2:W-:Y:S01]  /*13760*/  @P3 LDGSTS.E.BYPASS.LTC128B.128 [R226+0x3100], [R34.64], !P5 ;  /* 0x0310000022e23fae */ /* 0x0005e2000e901d46 */
[----:B------:R-:W-:Y:S02]  /*13770*/  ISETP.GT.AND P1, PT, R0, RZ, PT ;  /* 0x000000ff0000720c */ /* 0x000fe40003f24270 */
[----:B------:R-:W-:Y:S02]  /*13780*/  FSEL R20, R206, -INF , P0 ;  /* 0xff800000ce147808 */ /* 0x000fe40000000000 */
[----:B------:R-:W-:Y:S02]  /*13790*/  ISETP.GT.AND P0, PT, R0, 0x1, PT ;  /* 0x000000010000780c */ /* 0x000fe40003f04270 */
[----:B------:R-:W-:Y:S01]  /*137a0*/  FSEL R25, R205, -INF , P1 ;  /* 0xff800000cd197808 */ /* 0x000fe20000800000 */
[-C--:B-1----:R-:W-:Y:S01]  /*137b0*/  HMMA.16816.F32 R52, R176, R4.reuse, R52 ;  /* 0x00000004b034723c */ /* 0x082fe20000001834 */
[----:B------:R1:W-:Y:S04]  /*137c0*/  @P3 LDGSTS.E.BYPASS.LTC128B.128 [R226+0x4100], [R32.64], !P6 ;  /* 0x0410000020e23fae */ /* 0x0003e8000f101d46 */
[----:B------:R-:W-:Y:S02]  /*137d0*/  ISETP.GT.AND P1, PT, R2, 0x8, PT ;  /* 0x000000080200780c */ /* 0x000fe40003f24270 */
[----:B------:R-:W-:Y:S01]  /*137e0*/  FSEL R27, R201, -INF , P0 ;  /* 0xff800000c91b7808 */ /* 0x000fe20000000000 */
[C---:B------:R-:W-:Y:S01]  /*137f0*/  HMMA.16816.F32 R56, R180.reuse, R4, R56 ;  /* 0x00000004b438723c */ /* 0x040fe20000001838 */
[----:B------:R3:W-:Y:S03]  /*13800*/  @P3 LDGSTS.E.BYPASS.LTC128B.128 [R226+0x5100], [R30.64], !P4 ;  /* 0x051000001ee23fae */ /* 0x0007e6000e101d46 */
[----:B------:R-:W-:Y:S02]  /*13810*/  FSEL R22, R110, -INF , P1 ;  /* 0xff8000006e167808 */ /* 0x000fe40000800000 */
[----:B------:R-:W-:Y:S02]  /*13820*/  ISETP.GT.AND P0, PT, R2, 0x9, PT ;  /* 0x000000090200780c */ /* 0x000fe40003f04270 */
[----:B------:R-:W-:Y:S01]  /*13830*/  ISETP.GT.AND P1, PT, R0, 0x8, PT ;  /* 0x000000080000780c */ /* 0x000fe20003f24270 */
[-C--:B------:R-:W-:Y:S01]  /*13840*/  HMMA.16816.F32 R60, R180, R6.reuse, R60 ;  /* 0x00000006b43c723c */ /* 0x080fe2000000183c */
[----:B------:R1:W-:Y:S02]  /*13850*/  @P3 LDGSTS.E.BYPASS.LTC128B.128 [R226+0x3900], [R28.64], !P5 ;  /* 0x039000001ce23fae */ /* 0x0003e4000e901d46 */
[----:B----4-:R-:W-:Y:S02]  /*13860*/  FSEL R23, R109, -INF , P0 ;  /* 0xff8000006d177808 */ /* 0x010fe40000000000 */
[----:B------:R-:W-:Y:S02]  /*13870*/  FSEL R26, R108, -INF , P1 ;  /* 0xff8000006c1a7808 */ /* 0x000fe40000800000 */
[----:B------:R-:W-:Y:S01]  /*13880*/  ISETP.GT.AND P0, PT, R0, 0x9, PT ;  /* 0x000000090000780c */ /* 0x000fe20003f04270 */
[----:B------:R-:W-:Y:S04]  /*13890*/  HMMA.16816.F32 R64, R176, R6, R64 ;  /* 0x00000006b040723c */ /* 0x000fe80000001840 */
[----:B------:R-:W-:Y:S01]  /*138a0*/  ISETP.GT.AND P1, PT, R8, 0x8, PT ;  /* 0x000000080800780c */ /* 0x000fe20003f24270 */
[----:B------:R-:W-:Y:S01]  /*138b0*/  FMUL.FTZ R52, R52, c[0x0][0x320] ;  /* 0x0000c80034347a20 */ /* 0x000fe20000410000 */
[----:B------:R-:W-:Y:S01]  /*138c0*/  FSEL R24, R184, -INF , P0 ;  /* 0xff800000b8187808 */ /* 0x000fe20000000000 */
[----:B------:R-:W-:Y:S01]  /*138d0*/  FMUL.FTZ R5, R53, c[0x0][0x320] ;  /* 0x0000c80035057a20 */ /* 0x000fe20000410000 */
[----:B-----5:R-:W-:Y:S01]  /*138e0*/  FSEL R13, R199, -INF , P1 ;  /* 0xff800000c70d7808 */ /* 0x020fe20000800000 */
[----:B------:R-:W-:Y:S01]  /*138f0*/  FMUL.FTZ R38, R54, c[0x0][0x320] ;  /* 0x0000c80036267a20 */ /* 0x000fe20000410000 */
[----:B------:R-:W-:Y:S01]  /*13900*/  ISETP.GT.AND P1, PT, R3, 0x8, PT ;  /* 0x000000080300780c */ /* 0x000fe20003f24270 */
[----:B------:R-:W4:Y:S01]  /*13910*/  MUFU.TANH R52, R52 ;  /* 0x0000003400347308 */ /* 0x000f220000002400 */
        /* <DEDUP_REMOVED lines=26> */
[----:B------:R-:W-:Y:S01]  /*13ac0*/  FMNMX.FTZ R105, R11, R100, !PT ;  /* 0x000000640b697209 */ /* 0x000fe20007810000 */
[----:B------:R-:W-:Y:S01]  /*13ad0*/  FMUL.FTZ R62, R62, c[0x0][0x320] ;  /* 0x0000c8003e3e7a20 */ /* 0x000fe20000410000 */
[----:B------:R-:W-:Y:S01]  /*13ae0*/  FSEL R45, R104, -INF , P0 ;  /* 0xff800000682d7808 */ /* 0x000fe20000000000 */
[----:B------:R-:W1:Y:S01]  /*13af0*/  MUFU.TANH R64, R64 ;  /* 0x0000004000407308 */ /* 0x000e620000002400 */
[----:B------:R-:W-:Y:S02]  /*13b00*/  FSEL R190, R190, -INF , P1 ;  /* 0xff800000bebe7808 */ /* 0x000fe40000800000 */
[----:B------:R-:W-:Y:S02]  /*13b10*/  ISETP.GT.AND P1, PT, R0, 0x10, PT ;  /* 0x000000100000780c */ /* 0x000fe40003f24270 */
[----:B------:R-:W-:Y:S02]  /*13b20*/  ISETP.GT.AND P0, PT, R2, 0x11, PT ;  /* 0x000000110200780c */ /* 0x000fe40003f04270 */
[----:B------:R-:W-:Y:S02]  /*13b30*/  FSEL R192, R192, -INF , P1 ;  /* 0xff800000c0c07808 */ /* 0x000fe40000800000 */
[----:B------:R-:W-:Y:S01]  /*13b40*/  FMNMX.FTZ R105, R14, R105, !PT ;  /* 0x000000690e697209 */ /* 0x000fe20007810000 */
[----:B------:R-:W-:Y:S01]  /*13b50*/  MUFU.TANH R7, R7 ;  /* 0x0000000700077308 */ /* 0x000fe20000002400 */
[----:B------:R-:W-:Y:S02]  /*13b60*/  ISETP.GT.AND P1, PT, R2, 0x18, PT ;  /* 0x000000180200780c */ /* 0x000fe40003f24270 */
[----:B------:R-:W-:Y:S02]  /*13b70*/  FSEL R189, R189, -INF , P0 ;  /* 0xff800000bdbd7808 */ /* 0x000fe40000000000 */
[----:B------:R-:W-:Y:S02]  /*13b80*/  ISETP.GT.AND P0, PT, R0, 0x11, PT ;  /* 0x000000110000780c */ /* 0x000fe40003f04270 */
[----:B------:R-:W-:Y:S02]  /*13b90*/  FMNMX.FTZ R105, R13, R105, !PT ;  /* 0x000000690d697209 */ /* 0x000fe40007810000 */
[----:B------:R-:W-:Y:S01]  /*13ba0*/  FSEL R191, R191, -INF , P0 ;  /* 0xff800000bfbf7808 */ /* 0x000fe20000000000 */
[----:B------:R-:W1:Y:S01]  /*13bb0*/  MUFU.TANH R65, R65 ;  /* 0x0000004100417308 */ /* 0x000e620000002400 */
[----:B------:R-:W-:Y:S02]  /*13bc0*/  ISETP.GT.AND P0, PT, R2, 0x19, PT ;  /* 0x000000190200780c */ /* 0x000fe40003f04270 */
[----:B------:R-:W-:Y:S02]  /*13bd0*/  FSEL R193, R193, -INF , P1 ;  /* 0xff800000c1c17808 */ /* 0x000fe40000800000 */
[----:B------:R-:W-:Y:S02]  /*13be0*/  ISETP.GT.AND P1, PT, R0, 0x18, PT ;  /* 0x000000180000780c */ /* 0x000fe40003f24270 */
[----:B------:R-:W-:Y:S02]  /*13bf0*/  FMNMX.FTZ R4, R19, R101, !PT ;  /* 0x0000006513047209 */ /* 0x000fe40007810000 */
[----:B------:R-:W-:Y:S01]  /*13c00*/  FSEL R194, R194, -INF , P0 ;  /* 0xff800000c2c27808 */ /* 0x000fe20000000000 */
[----:B------:R-:W1:Y:S01]  /*13c10*/  MUFU.TANH R38, R38 ;  /* 0x0000002600267308 */ /* 0x000e620000002400 */
[----:B------:R-:W-:Y:S02]  /*13c20*/  FMNMX.FTZ R105, R15, R105, !PT ;  /* 0x000000690f697209 */ /* 0x000fe40007810000 */
[----:B------:R-:W-:Y:S02]  /*13c30*/  ISETP.GT.AND P0, PT, R0, 0x19, PT ;  /* 0x000000190000780c */ /* 0x000fe40003f04270 */
[----:B------:R-:W-:Y:S02]  /*13c40*/  FSEL R195, R195, -INF , P1 ;  /* 0xff800000c3c37808 */ /* 0x000fe40000800000 */
[----:B------:R-:W-:Y:S02]  /*13c50*/  ISETP.GT.AND P1, PT, R8, 0x18, PT ;  /* 0x000000180800780c */ /* 0x000fe40003f24270 */
[----:B------:R-:W-:Y:S01]  /*13c60*/  FMNMX.FTZ R4, R18, R4, !PT ;  /* 0x0000000412047209 */ /* 0x000fe20007810000 */
[----:B------:R-:W1:Y:S01]  /*13c70*/  MUFU.TANH R37, R37 ;  /* 0x0000002500257308 */ /* 0x000e620000002400 */
[----:B------:R-:W-:Y:S02]  /*13c80*/  FSEL R185, R185, -INF , P1 ;  /* 0xff800000b9b97808 */ /* 0x000fe40000800000 */
[C---:B------:R-:W-:Y:S02]  /*13c90*/  ISETP.GT.AND P1, PT, R3.reuse, 0x18, PT ;  /* 0x000000180300780c */ /* 0x040fe40003f24270 */
[----:B------:R-:W-:Y:S02]  /*13ca0*/  FMNMX.FTZ R105, R40, R105, !PT ;  /* 0x0000006928697209 */ /* 0x000fe40007810000 */
[----:B------:R-:W-:Y:S02]  /*13cb0*/  FSEL R196, R196, -INF , P0 ;  /* 0xff800000c4c47808 */ /* 0x000fe40000000000 */
[----:B------:R-:W-:Y:S01]  /*13cc0*/  ISETP.GT.AND P0, PT, R8, 0x19, PT ;  /* 0x000000190800780c */ /* 0x000fe20003f04270 */
[----:B------:R-:W-:Y:S01]  /*13cd0*/  MUFU.TANH R56, R56 ;  /* 0x0000003800387308 */ /* 0x000fe20000002400 */
[----:B------:R-:W-:Y:S02]  /*13ce0*/  FMNMX.FTZ R4, R16, R4, !PT ;  /* 0x0000000410047209 */ /* 0x000fe40007810000 */
[----:B------:R-:W-:Y:S02]  /*13cf0*/  FSEL R186, R186, -INF , P0 ;  /* 0xff800000baba7808 */ /* 0x000fe40000000000 */
[----:B------:R-:W-:Y:S02]  /*13d00*/  ISETP.GT.AND P0, PT, R3, 0x19, PT ;  /* 0x000000190300780c */ /* 0x000fe40003f04270 */
[----:B------:R-:W-:Y:S02]  /*13d10*/  FSEL R187, R187, -INF , P1 ;  /* 0xff800000bbbb7808 */ /* 0x000fe40000800000 */
[----:B------:R-:W-:Y:S01]  /*13d20*/  FMNMX.FTZ R105, R41, R105, !PT ;  /* 0x0000006929697209 */ /* 0x000fe20007810000 */
[----:B------:R-:W-:Y:S01]  /*13d30*/  MUFU.TANH R57, R57 ;  /* 0x0000003900397308 */ /* 0x000fe20000002400 */
[----:B------:R-:W-:Y:S02]  /*13d40*/  ISETP.GT.AND P1, PT, R8, 0x20, PT ;  /* 0x000000200800780c */ /* 0x000fe40003f24270 */
[----:B------:R-:W-:Y:S02]  /*13d50*/  FMNMX.FTZ R4, R17, R4, !PT ;  /* 0x0000000411047209 */ /* 0x000fe40007810000 */
[----:B------:R-:W-:Y:S02]  /*13d60*/  FSEL R188, R188, -INF , P0 ;  /* 0xff800000bcbc7808 */ /* 0x000fe40000000000 */
[----:B------:R-:W-:Y:S02]  /*13d70*/  ISETP.GT.AND P0, PT, R8, 0x21, PT ;  /* 0x000000210800780c */ /* 0x000fe40003f04270 */
[----:B------:R-:W-:Y:S01]  /*13d80*/  FSEL R197, R197, -INF , P1 ;  /* 0xff800000c5c57808 */ /* 0x000fe20000800000 */
        /* <DEDUP_REMOVED lines=9> */
[----:B------:R-:W-:Y:S02]  /*13e20*/  FMNMX.FTZ R105, R186, R105, !PT ;  /* 0x00000069ba697209 */ /* 0x000fe40007810000 */
[----:B------:R-:W-:Y:S02]  /*13e30*/  FSEL R231, R39, -INF , P0 ;  /* 0xff80000027e77808 */ /* 0x000fe40000000000 */
[----:B------:R-:W-:Y:S01]  /*13e40*/  FSEL R205, R48, -INF , P1 ;  /* 0xff80000030cd7808 */ /* 0x000fe20000800000 */
[----:B------:R-:W-:Y:S01]  /*13e50*/  MUFU.TANH R58, R58 ;  /* 0x0000003a003a7308 */ /* 0x000fe20000002400 */
[C---:B------:R-:W-:Y:S02]  /*13e60*/  ISETP.GT.AND P1, PT, R8.reuse, 0x30, PT ;  /* 0x000000300800780c */ /* 0x040fe40003f24270 */
[----:B------:R-:W-:Y:S02]  /*13e70*/  FMNMX.FTZ R4, R45, R4, !PT ;  /* 0x000000042d047209 */ /* 0x000fe40007810000 */
[----:B------:R-:W-:Y:S02]  /*13e80*/  ISETP.GT.AND P0, PT, R8, 0x29, PT ;  /* 0x000000290800780c */ /* 0x000fe40003f04270 */
[----:B------:R-:W-:Y:S02]  /*13e90*/  FMNMX.FTZ R105, R197, R105, !PT ;  /* 0x00000069c5697209 */ /* 0x000fe40007810000 */
[----:B----4-:R-:W-:Y:S01]  /*13ea0*/  FSEL R228, R52, -INF , P1 ;  /* 0xff80000034e47808 */ /* 0x010fe20000800000 */
[----:B------:R-:W-:Y:S01]  /*13eb0*/  MUFU.TANH R62, R62 ;  /* 0x0000003e003e7308 */ /* 0x000fe20000002400 */
[----:B------:R-:W-:Y:S02]  /*13ec0*/  ISETP.GT.AND P2, PT, R3, 0x20, PT ;  /* 0x000000200300780c */ /* 0x000fe40003f44270 */
[----:B------:R-:W-:Y:S02]  /*13ed0*/  FSEL R206, R49, -INF , P0 ;  /* 0xff80000031ce7808 */ /* 0x000fe40000000000 */
[----:B------:R-:W-:Y:S02]  /*13ee0*/  ISETP.GT.AND P0, PT, R8, 0x31, PT ;  /* 0x000000310800780c */ /* 0x000fe40003f04270 */
[----:B------:R-:W-:Y:S02]  /*13ef0*/  FMNMX.FTZ R105, R200, R105, !PT ;  /* 0x00000069c8697209 */ /* 0x000fe40007810000 */
[----:B------:R-:W-:Y:S02]  /*13f00*/  ISETP.GT.AND P1, PT, R8, 0x38, PT ;  /* 0x000000380800780c */ /* 0x000fe40003f24270 */
[----:B------:R-:W-:Y:S02]  /*13f10*/  FMNMX.FTZ R4, R187, R4, !PT ;  /* 0x00000004bb047209 */ /* 0x000fe40007810000 */
[----:B-----5:R-:W-:Y:S02]  /*13f20*/  FSEL R227, R5, -INF , P0 ;  /* 0xff80000005e37808 */ /* 0x020fe40000000000 */
[----:B------:R-:W-:Y:S02]  /*13f30*/  FSEL R202, R202, -INF , P2 ;  /* 0xff800000caca7808 */ /* 0x000fe40001000000 */
[----:B------:R-:W-:Y:S01]  /*13f40*/  ISETP.GT.AND P0, PT, R8, 0x39, PT ;  /* 0x000000390800780c */ /* 0x000fe20003f04270 */
[----:B------:R-:W-:Y:S01]  /*13f50*/  FMUL.FTZ R8, R66, c[0x0][0x320] ;  /* 0x0000c80042087a20 */ /* 0x000fe20000410000 */
[----:B-1----:R-:W-:Y:S02]  /*13f60*/  FSEL R230, R64, -INF , P1 ;  /* 0xff80000040e67808 */ /* 0x002fe40000800000 */
[----:B------:R-:W-:Y:S02]  /*13f70*/  FMNMX.FTZ R105, R205, R105, !PT ;  /* 0x00000069cd697209 */ /* 0x000fe40007810000 */
[----:B------:R-:W-:Y:S01]  /*13f80*/  ISETP.GT.AND P1, PT, R0, 0x20, PT ;  /* 0x000000200000780c */ /* 0x000fe20003f24270 */
[----:B------:R-:W1:Y:S01]  /*13f90*/  MUFU.TANH R8, R8 ;  /* 0x0000000800087308 */ /* 0x000e620000002400 */
[----:B------:R-:W-:Y:S02]  /*13fa0*/  FMNMX.FTZ R4, R188, R4, !PT ;  /* 0x00000004bc047209 */ /* 0x000fe40007810000 */
[----:B------:R-:W-:Y:S02]  /*13fb0*/  FMNMX.FTZ R5, R21, R106, !PT ;  /* 0x0000006a15057209 */ /* 0x000fe40007810000 */
[----:B------:R-:W-:Y:S02]  /*13fc0*/  FSEL R236, R65, -INF , P0 ;  /* 0xff80000041ec7808 */ /* 0x000fe40000000000 */
[----:B------:R-:W-:Y:S02]  /*13fd0*/  FSEL R248, R42, -INF , P1 ;  /* 0xff8000002af87808 */ /* 0x000fe40000800000 */
[----:B------:R-:W-:Y:S02]  /*13fe0*/  ISETP.GT.AND P1, PT, R3, 0x28, PT ;  /* 0x000000280300780c */ /* 0x000fe40003f24270 */
[----:B------:R-:W-:Y:S02]  /*13ff0*/  FMNMX.FTZ R105, R206, R105, !PT ;  /* 0x00000069ce697209 */ /* 0x000fe40007810000 */
[----:B------:R-:W-:Y:S02]  /*14000*/  ISETP.GT.AND P0, PT, R0, 0x21, PT ;  /* 0x000000210000780c */ /* 0x000fe40003f04270 */
[----:B------:R-:W-:Y:S02]  /*14010*/  FMNMX.FTZ R4, R202, R4, !PT ;  /* 0x00000004ca047209 */ /* 0x000fe40007810000 */
[----:B------:R-:W-:Y:S02]  /*14020*/  FMNMX.FTZ R5, R20, R5, !PT ;  /* 0x0000000514057209 */ /* 0x000fe40007810000 */
[----:B------:R-:W-:Y:S02]  /*14030*/  FSEL R250, R43, -INF , P0 ;  /* 0xff8000002bfa7808 */ /* 0x000fe40000000000 */
[----:B------:R-:W-:Y:S02]  /*14040*/  ISETP.GT.AND P0, PT, R3, 0x29, PT ;  /* 0x000000290300780c */ /* 0x000fe40003f04270 */
[----:B------:R-:W-:Y:S02]  /*14050*/  FSEL R199, R50, -INF , P1 ;  /* 0xff80000032c77808 */ /* 0x000fe40000800000 */
[----:B------:R-:W-:Y:S02]  /*14060*/  FMNMX.FTZ R4, R203, R4, !PT ;  /* 0x00000004cb047209 */ /* 0x000fe40007810000 */
        /* <DEDUP_REMOVED lines=15> */
[----:B------:R-:W-:Y:S02]  /*14160*/  FMNMX.FTZ R105, R236, R105, !PT ;  /* 0x00000069ec697209 */ /* 0x000fe40007810000 */
[----:B------:R-:W-:Y:S02]  /*14170*/  FMNMX.FTZ R4, R189, R4, !PT ;  /* 0x00000004bd047209 */ /* 0x000fe40007810000 */
[----:B------:R-:W-:Y:S01]  /*14180*/  ISETP.GT.AND P2, PT, R2, 0x21, PT ;  /* 0x000000210200780c */ /* 0x000fe20003f44270 */
[----:B------:R-:W4:Y:S01]  /*14190*/  SHFL.BFLY PT, R6, R105, 0x2, 0x1f ;  /* 0x0c401f0069067f89 */ /* 0x000f2200000e0000 */
[----:B------:R-:W-:Y:S02]  /*141a0*/  FMNMX.FTZ R4, R193, R4, !PT ;  /* 0x00000004c1047209 */ /* 0x000fe40007810000 */
[----:B------:R-:W-:Y:S02]  /*141b0*/  FMNMX.FTZ R3, R229, R3, !PT ;  /* 0x00000003e5037209 */ /* 0x000fe40007810000 */
[----:B------:R-:W-:Y:S02]  /*141c0*/  FMNMX.FTZ R4, R194, R4, !PT ;  /* 0x00000004c2047209 */ /* 0x000fe40007810000 */
[----:B-1----:R-:W-:Y:S02]  /*141d0*/  FSEL R249, R8, -INF , P1 ;  /* 0xff80000008f97808 */ /* 0x002fe40000800000 */
[----:B------:R-:W-:Y:S02]  /*141e0*/  FSEL R239, R7, -INF , P0 ;  /* 0xff80000007ef7808 */ /* 0x000fe40000000000 */
[----:B------:R-:W-:Y:S01]  /*141f0*/  FSEL R247, R247, -INF , P2 ;  /* 0xff800000f7f77808 */ /* 0x000fe20001000000 */
[----:B------:R-:W1:Y:S01]  /*14200*/  MUFU.TANH R7, R59 ;  /* 0x0000003b00077308 */ /* 0x000e620000002400 */
[----:B------:R-:W-:Y:S02]  /*14210*/  ISETP.GT.AND P0, PT, R0, 0x28, PT ;  /* 0x000000280000780c */ /* 0x000fe40003f04270 */
[C---:B------:R-:W-:Y:S02]  /*14220*/  ISETP.GT.AND P2, PT, R2.reuse, 0x28, PT ;  /* 0x000000280200780c */ /* 0x040fe40003f44270 */
[----:B------:R-:W-:Y:S02]  /*14230*/  ISETP.GT.AND P1, PT, R2, 0x29, PT ;  /* 0x000000290200780c */ /* 0x000fe40003f24270 */
[----:B------:R-:W-:Y:S02]  /*14240*/  FMNMX.FTZ R4, R231, R4, !PT ;  /* 0x00000004e7047209 */ /* 0x000fe40007810000 */
[----:B------:R-:W-:Y:S02]  /*14250*/  FMNMX.FTZ R3, R232, R3, !PT ;  /* 0x00000003e8037209 */ /* 0x000fe40007810000 */
[----:B------:R-:W-:Y:S02]  /*14260*/  FMNMX.FTZ R4, R247, R4, !PT ;  /* 0x00000004f7047209 */ /* 0x000fe40007810000 */
[----:B------:R-:W-:Y:S02]  /*14270*/  FSEL R243, R243, -INF , P1 ;  /* 0xff800000f3f37808 */ /* 0x000fe40000800000 */
[----:B------:R-:W-:Y:S02]  /*14280*/  ISETP.GT.AND P1, PT, R2, 0x30, PT ;  /* 0x000000300200780c */ /* 0x000fe40003f24270 */
[----:B------:R-:W-:Y:S02]  /*14290*/  FSEL R242, R242, -INF , P2 ;  /* 0xff800000f2f27808 */ /* 0x000fe40001000000 */
        /* <DEDUP_REMOVED lines=10> */
[----:B----4-:R-:W-:Y:S01]  /*14340*/  FMNMX.FTZ R105, R105, R6, !PT ;  /* 0x0000000669697209 */ /* 0x010fe20007810000 */
[----:B------:R-:W4:Y:S01]  /*14350*/  SHFL.BFLY PT, R104, R3, 0x2, 0x1f ;  /* 0x0c401f0003687f89 */ /* 0x000f2200000e0000 */
[----:B------:R-:W-:Y:S02]  /*14360*/  FMNMX.FTZ R2, R234, R2, !PT ;  /* 0x00000002ea027209 */ /* 0x000fe40007810000 */
[----:B------:R-:W-:Y:S02]  /*14370*/  FMNMX.FTZ R5, R25, R107, !PT ;  /* 0x0000006b19057209 */ /* 0x000fe40007810000 */
[----:B------:R-:W-:Y:S02]  /*14380*/  FSEL R241, R60, -INF , P1 ;  /* 0xff8000003cf17808 */ /* 0x000fe40000800000 */
[----:B------:R-:W-:Y:S01]  /*14390*/  FMNMX.FTZ R2, R235, R2, !PT ;  /* 0x00000002eb027209 */ /* 0x000fe20007810000 */
[----:B------:R-:W5:Y:S01]  /*143a0*/  SHFL.BFLY PT, R6, R105, 0x1, 0x1f ;  /* 0x0c201f0069067f89 */ /* 0x000f6200000e0000 */
[----:B------:R-:W-:Y:S02]  /*143b0*/  FMNMX.FTZ R5, R27, R5, !PT ;  /* 0x000000051b057209 */ /* 0x000fe40007810000 */
[----:B------:R-:W-:Y:S02]  /*143c0*/  FSEL R233, R61, -INF , P0 ;  /* 0xff8000003de97808 */ /* 0x000fe40000000000 */
[----:B------:R-:W-:Y:S02]  /*143d0*/  FMNMX.FTZ R2, R241, R2, !PT ;  /* 0x00000002f1027209 */ /* 0x000fe40007810000 */
[----:B------:R-:W-:Y:S02]  /*143e0*/  FMNMX.FTZ R5, R26, R5, !PT ;  /* 0x000000051a057209 */ /* 0x000fe40007810000 */
[----:B------:R-:W-:Y:S02]  /*143f0*/  FMNMX.FTZ R2, R233, R2, !PT ;  /* 0x00000002e9027209 */ /* 0x000fe40007810000 */
[----:B------:R-:W-:Y:S02]  /*14400*/  FMNMX.FTZ R5, R24, R5, !PT ;  /* 0x0000000518057209 */ /* 0x000fe40007810000 */
[----:B------:R-:W-:Y:S01]  /*14410*/  ISETP.GT.AND P0, PT, R0, 0x30, PT ;  /* 0x000000300000780c */ /* 0x000fe20003f04270 */
[----:B------:R-:W1:Y:S01]  /*14420*/  SHFL.BFLY PT, R103, R2, 0x2, 0x1f ;  /* 0x0c401f0002677f89 */ /* 0x000e6200000e0000 */
[----:B------:R-:W-:Y:S02]  /*14430*/  FMNMX.FTZ R5, R192, R5, !PT ;  /* 0x00000005c0057209 */ /* 0x000fe40007810000 */
[----:B----4-:R-:W-:Y:S02]  /*14440*/  FMNMX.FTZ R104, R3, R104, !PT ;  /* 0x0000006803687209 */ /* 0x010fe40007810000 */
[----:B------:R-:W-:Y:S02]  /*14450*/  FMNMX.FTZ R3, R191, R5, !PT ;  /* 0x00000005bf037209 */ /* 0x000fe40007810000 */
[----:B------:R-:W-:Y:S01]  /*14460*/  FSEL R246, R58, -INF , P0 ;  /* 0xff8000003af67808 */ /* 0x000fe20000000000 */
[----:B------:R-:W4:Y:S01]  /*14470*/  SHFL.BFLY PT, R5, R104, 0x1, 0x1f ;  /* 0x0c201f0068057f89 */ /* 0x000f2200000e0000 */
[----:B------:R-:W-:Y:S02]  /*14480*/  FMNMX.FTZ R3, R195, R3, !PT ;  /* 0x00000003c3037209 */ /* 0x000fe40007810000 */
[----:B-----5:R-:W-:Y:S02]  /*14490*/  FMNMX.FTZ R105, R105, R6, !PT ;  /* 0x0000000669697209 */ /* 0x020fe40007810000 */
[----:B------:R-:W-:Y:S02]  /*144a0*/  FMNMX.FTZ R3, R196, R3, !PT ;  /* 0x00000003c4037209 */ /* 0x000fe40007810000 */
[C---:B------:R-:W-:Y:S01]  /*144b0*/  FSETP.NEU.FTZ.AND P0, PT, R105.reuse, -INF , PT ;  /* 0xff8000006900780b */ /* 0x040fe20003f1d000 */
[----:B------:R-:W-:Y:S01]  /*144c0*/  FMUL.FTZ R109, R105, c[0x0][0x2d0] ;  /* 0x0000b400696d7a20 */ /* 0x000fe20000410000 */
[----:B------:R-:W-:Y:S02]  /*144d0*/  FMNMX.FTZ R3, R248, R3, !PT ;  /* 0x00000003f8037209 */ /* 0x000fe40007810000 */
[----:B------:R-:W-:Y:S02]  /*144e0*/  ISETP.GT.AND P1, PT, R0, 0x29, PT ;  /* 0x000000290000780c */ /* 0x000fe40003f24270 */
[----:B------:R-:W-:Y:S02]  /*144f0*/  FSEL R109, R109, RZ, P0 ;  /* 0x000000ff6d6d7208 */ /* 0x000fe40000000000 */
[----:B------:R-:W-:Y:S02]  /*14500*/  FMNMX.FTZ R3, R250, R3, !PT ;  /* 0x00000003fa037209 */ /* 0x000fe40007810000 */
[----:B-1----:R-:W-:Y:S01]  /*14510*/  FMNMX.FTZ R103, R2, R103, !PT ;  /* 0x0000006702677209 */ /* 0x002fe20007810000 */
[--C-:B------:R-:W-:Y:S01]  /*14520*/  FFMA.FTZ R2, R13, c[0x0][0x2d0], -R109.reuse ;  /* 0x0000b4000d027a23 */ /* 0x100fe2000001086d */
[----:B------:R-:W-:Y:S01]  /*14530*/  FSEL R198, R47, -INF , P1 ;  /* 0xff8000002fc67808 */ /* 0x000fe20000800000 */
[--C-:B------:R-:W-:Y:S01]  /*14540*/  FFMA.FTZ R4, R11, c[0x0][0x2d0], -R109.reuse ;  /* 0x0000b4000b047a23 */ /* 0x100fe2000001086d */
[----:B------:R-:W-:Y:S01]  /*14550*/  ISETP.GT.AND P1, PT, R0, 0x31, PT ;  /* 0x000000310000780c */ /* 0x000fe20003f24270 */
[----:B------:R1:W-:Y:S01]  /*14560*/  MUFU.EX2 R63, R2 ;  /* 0x00000002003f7308 */ /* 0x0003e20000000800 */
[----:B------:R-:W-:Y:S01]  /*14570*/  FMNMX.FTZ R3, R245, R3, !PT ;  /* 0x00000003f5037209 */ /* 0x000fe20007810000 */
[----:B------:R-:W5:Y:S01]  /*14580*/  SHFL.BFLY PT, R8, R103, 0x1, 0x1f ;  /* 0x0c201f0067087f89 */ /* 0x000f6200000e0000 */
[----:B------:R-:W-:Y:S02]  /*14590*/  FSEL R238, R7, -INF , P1 ;  /* 0xff80000007ee7808 */ /* 0x000fe40000800000 */
[----:B------:R-:W-:Y:S02]  /*145a0*/  FMNMX.FTZ R3, R198, R3, !PT ;  /* 0x00000003c6037209 */ /* 0x000fe40007810000 */
[----:B------:R-:W-:Y:S02]  /*145b0*/  ISETP.GT.AND P1, PT, R0, 0x38, PT ;  /* 0x000000380000780c */ /* 0x000fe40003f24270 */
[----:B----4-:R-:W-:Y:S01]  /*145c0*/  FMNMX.FTZ R104, R104, R5, !PT ;  /* 0x0000000568687209 */ /* 0x010fe20007810000 */
[----:B------:R-:W-:Y:S01]  /*145d0*/  MUFU.EX2 R237, R4 ;  /* 0x0000000400ed7308 */ /* 0x000fe20000000800 */
[----:B------:R-:W-:Y:S02]  /*145e0*/  FSEL R244, R62, -INF , P1 ;  /* 0xff8000003ef47808 */ /* 0x000fe40000800000 */
[----:B------:R-:W-:Y:S01]  /*145f0*/  ISETP.GT.AND P1, PT, R0, 0x39, PT ;  /* 0x000000390000780c */ /* 0x000fe20003f24270 */
[----:B------:R-:W-:Y:S01]  /*14600*/  FMUL.FTZ R110, R104, c[0x0][0x2d0] ;  /* 0x0000b400686e7a20 */ /* 0x000fe20000410000 */
[----:B------:R-:W-:Y:S01]  /*14610*/  FMNMX.FTZ R0, R246, R3, !PT ;  /* 0x00000003f6007209 */ /* 0x000fe20007810000 */
[----:B------:R-:W-:Y:S01]  /*14620*/  FFMA.FTZ R3, R14, c[0x0][0x2d0], -R109 ;  /* 0x0000b4000e037a23 */ /* 0x000fe2000001086d */
[----:B------:R-:W-:Y:S02]  /*14630*/  FSEL R108, R108, -INF , P1 ;  /* 0xff8000006c6c7808 */ /* 0x000fe40000800000 */
[----:B------:R-:W-:Y:S01]  /*14640*/  FMNMX.FTZ R0, R238, R0, !PT ;  /* 0x00000000ee007209 */ /* 0x000fe20007810000 */
[----:B------:R4:W2:Y:S01]  /*14650*/  MUFU.EX2 R240, R3 ;  /* 0x0000000300f07308 */ /* 0x0008a20000000800 */
[----:B------:R-:W-:Y:S02]  /*14660*/  FSETP.NEU.FTZ.AND P2, PT, R104, -INF , PT ;  /* 0xff8000006800780b */ /* 0x000fe40003f5d000 */
[----:B------:R-:W-:Y:S02]  /*14670*/  FMNMX.FTZ R0, R244, R0, !PT ;  /* 0x00000000f4007209 */ /* 0x000fe40007810000 */
[----:B------:R-:W-:Y:S02]  /*14680*/  FSEL R110, R110, RZ, P2 ;  /* 0x000000ff6e6e7208 */ /* 0x000fe40001000000 */
[----:B------:R-:W-:Y:S02]  /*14690*/  FMNMX.FTZ R0, R108, R0, !PT ;  /* 0x000000006c007209 */ /* 0x000fe40007810000 */
[C---:B------:R-:W-:Y:S02]  /*146a0*/  @P3 LEA R6, P1, R10.reuse, c[0x0][0x1c8], 0x1 ;  /* 0x000072000a063a11 */ /* 0x040fe400078208ff */
[----:B-----5:R-:W-:Y:S01]  /*146b0*/  FMNMX.FTZ R103, R103, R8, !PT ;  /* 0x0000000867677209 */ /* 0x020fe20007810000 */
[----:B-1----:R-:W1:Y:S01]  /*146c0*/  SHFL.BFLY PT, R2, R0, 0x2, 0x1f ;  /* 0x0c401f0000027f89 */ /* 0x002e6200000e0000 */
[----:B------:R-:W-:Y:S01]  /*146d0*/  @P3 LEA.HI.X R7, R10, c[0x0][0x1cc], R36, 0x1, P1 ;  /* 0x000073000a073a11 */ /* 0x000fe200008f0c24 */
[----:B------:R-:W-:Y:S02]  /*146e0*/  FFMA.FTZ R8, R17, c[0x0][0x2d0], -R110 ;  /* 0x0000b40011087a23 */ /* 0x000fe4000001086e */
[----:B------:R-:W-:Y:S02]  /*146f0*/  FMUL.FTZ R111, R103, c[0x0][0x2d0] ;  /* 0x0000b400676f7a20 */ /* 0x000fe40000410000 */
[----:B------:R5:W-:Y:S02]  /*14700*/  MUFU.EX2 R60, R8 ;  /* 0x00000008003c7308 */ /* 0x000be40000000800 */
[----:B------:R3:W-:Y:S01]  /*14710*/  @P3 LDGSTS.E.BYPASS.LTC128B.128 [R226+0x4900], [R6.64], !P6 ;  /* 0x0490000006e23fae */ /* 0x0007e2000f101d46 */
[----:B----4-:R-:W-:Y:S02]  /*14720*/  @P3 IADD3 R3, P1, R9, R252, RZ ;  /* 0x000000fc09033210 */ /* 0x010fe40007f3e0ff */
[----:B--2---:R-:W-:Y:S03]  /*14730*/  F2FP.PACK_AB R176, R240, R237 ;  /* 0x000000edf0b0723e */ /* 0x004fe600000000ff */
[----:B------:R-:W-:Y:S01]  /*14740*/  @P3 IMAD.X R12, R12, 0x1, R251, P1 ;  /* 0x000000010c0c3824 */ /* 0x000fe200008e06fb */
[C---:B------:R-:W-:Y:S04]  /*14750*/  @P3 LEA R4, P1, R3.reuse, c[0x0][0x1c8], 0x1 ;  /* 0x0000720003043a11 */ /* 0x040fe800078208ff */
[----:B------:R-:W-:Y:S01]  /*14760*/  @P3 LEA.HI.X R5, R3, c[0x0][0x1cc], R12, 0x1, P1 ;  /* 0x0000730003053a11 */ /* 0x000fe200008f0c0c */
[----:B------:R-:W-:Y:S01]  /*14770*/  FFMA.FTZ R3, R15, c[0x0][0x2d0], -R109 ;  /* 0x0000b4000f037a23 */ /* 0x000fe2000001086d */
[----:B-1----:R-:W-:Y:S01]  /*14780*/  FMNMX.FTZ R0, R0, R2, !PT ;  /* 0x0000000200007209 */ /* 0x002fe20007810000 */
[--C-:B------:R-:W-:Y:S01]  /*14790*/  FFMA.FTZ R2, R16, c[0x0][0x2d0], -R110.reuse ;  /* 0x0000b40010027a23 */ /* 0x100fe2000001086e */
[----:B------:R-:W-:Y:S01]  /*147a0*/  FSETP.NEU.FTZ.AND P1, PT, R103, -INF , PT ;  /* 0xff8000006700780b */ /* 0x000fe20003f3d000 */
[----:B------:R1:W2:Y:S01]  /*147b0*/  MUFU.EX2 R56, R3 ;  /* 0x0000000300387308 */ /* 0x0002a20000000800 */
[----:B------:R4:W-:Y:S02]  /*147c0*/  @P3 LDGSTS.E.BYPASS.LTC128B.128 [R226+0x5900], [R4.64], !P4 ;  /* 0x0590000004e23fae */ /* 0x0009e4000e101d46 */
[----:B------:R-:W-:Y:S05]  /*147d0*/  FSEL R111, R111, RZ, P1 ;  /* 0x000000ff6f6f7208 */ /* 0x000fea0000800000 */
[--C-:B-----5:R-:W-:Y:S01]  /*147e0*/  FFMA.FTZ R8, R21, c[0x0][0x2d0], -R111.reuse ;  /* 0x0000b40015087a23 */ /* 0x120fe2000001086f */
[----:B------:R-:W-:Y:S01]  /*147f0*/  LDSM.16.MT88.4 R36, [R210+0x100] ;  /* 0x00010000d224783b */ /* 0x000fe20000004200 */
[----:B------:R5:W3:Y:S07]  /*14800*/  MUFU.EX2 R64, R2 ;  /* 0x0000000200407308 */ /* 0x000aee0000000800 */
[----:B------:R-:W-:Y:S03]  /*14810*/  LDSM.16.MT88.4 R52, [R209+0x1100] ;  /* 0x00110000d134783b */ /* 0x000fe60000004200 */
[----:B------:R4:W-:Y:S01]  /*14820*/  MUFU.EX2 R66, R8 ;  /* 0x0000000800427308 */ /* 0x0009e20000000800 */
[--C-:B-1----:R-:W-:Y:S01]  /*14830*/  FFMA.FTZ R3, R19, c[0x0][0x2d0], -R110.reuse ;  /* 0x0000b40013037a23 */ /* 0x102fe2000001086e */
[----:B--2---:R-:W-:Y:S03]  /*14840*/  F2FP.PACK_AB R178, R56, R63 ;  /* 0x0000003f38b2723e */ /* 0x004fe600000000ff */
[----:B------:R-:W0:Y:S05]  /*14850*/  LDGDEPBAR ;  /* 0x00000000000079af */ /* 0x000e2a0000000000 */
[----:B------:R1:W-:Y:S03]  /*14860*/  MUFU.EX2 R207, R3 ;  /* 0x0000000300cf7308 */ /* 0x0003e60000000800 */
[----:B-----5:R-:W2:Y:S01]  /*14870*/  SHFL.BFLY PT, R2, R0, 0x1, 0x1f ;  /* 0x0c201f0000027f89 */ /* 0x020ea200000e0000 */
[----:B---3--:R-:W-:Y:S01]  /*14880*/  F2FP.PACK_AB R179, R60, R64 ;  /* 0x000000403cb3723e */ /* 0x008fe200000000ff */
[--C-:B----4-:R-:W-:Y:S05]  /*14890*/  FFMA.FTZ R8, R20, c[0x0][0x2d0], -R111.reuse ;  /* 0x0000b40014087a23 */ /* 0x110fea000001086f */
[----:B------:R-:W3:Y:S01]  /*148a0*/  MUFU.EX2 R57, R8 ;  /* 0x0000000800397308 */ /* 0x000ee20000000800 */
[----:B-1----:R-:W-:Y:S01]  /*148b0*/  FFMA.FTZ R3, R18, c[0x0][0x2d0], -R110 ;  /* 0x0000b40012037a23 */ /* 0x002fe2000001086e */
[----:B--2---:R-:W-:Y:S01]  /*148c0*/  FMNMX.FTZ R102, R0, R2, !PT ;  /* 0x0000000200667209 */ /* 0x004fe20007810000 */
[--C-:B------:R-:W-:Y:S07]  /*148d0*/  FFMA.FTZ R0, R22, c[0x0][0x2d0], -R111.reuse ;  /* 0x0000b40016007a23 */ /* 0x100fee000001086f */
[----:B------:R1:W2:Y:S01]  /*148e0*/  MUFU.EX2 R59, R3 ;  /* 0x00000003003b7308 */ /* 0x0002a20000000800 */
[----:B------:R-:W-:Y:S01]  /*148f0*/  FSEL R2, R104, RZ, P2 ;  /* 0x000000ff68027208 */ /* 0x000fe20001000000 */
[C---:B------:R-:W-:Y:S08]  /*14900*/  FMUL.FTZ R184, R102.reuse, c[0x0][0x2d0] ;  /* 0x0000b40066b87a20 */ /* 0x040ff00000410000 */
[----:B------:R4:W-:Y:S01]  /*14910*/  MUFU.EX2 R65, R0 ;  /* 0x0000000000417308 */ /* 0x0009e20000000800 */
[----:B---3--:R-:W-:Y:S02]  /*14920*/  F2FP.PACK_AB R180, R57, R66 ;  /* 0x0000004239b4723e */ /* 0x008fe400000000ff */
[----:B-1----:R-:W-:Y:S02]  /*14930*/  FSEL R3, R105, RZ, P0 ;  /* 0x000000ff69037208 */ /* 0x002fe40000000000 */
[----:B------:R-:W-:Y:S02]  /*14940*/  FSETP.NEU.FTZ.AND P0, PT, R102, -INF , PT ;  /* 0xff8000006600780b */ /* 0x000fe40003f1d000 */
[----:B--2---:R-:W-:Y:S02]  /*14950*/  F2FP.PACK_AB R177, R59, R207 ;  /* 0x000000cf3bb1723e */ /* 0x004fe400000000ff */
[----:B------:R-:W-:Y:S01]  /*14960*/  FSEL R184, R184, RZ, P0 ;  /* 0x000000ffb8b87208 */ /* 0x000fe20000000000 */
[----:B----4-:R-:W-:Y:S02]  /*14970*/  FFMA.FTZ R0, R23, c[0x0][0x2d0], -R111 ;  /* 0x0000b40017007a23 */ /* 0x010fe4000001086f */
[----:B------:R-:W1:Y:S02]  /*14980*/  LDSM.16.MT88.4 R20, [R209+0x100] ;  /* 0x00010000d114783b */ /* 0x000e640000004200 */
[--C-:B------:R-:W-:Y:S01]  /*14990*/  FFMA.FTZ R8, R24, c[0x0][0x2d0], -R184.reuse ;  /* 0x0000b40018087a23 */ /* 0x100fe200000108b8 */
[----:B------:R2:W3:Y:S10]  /*149a0*/  MUFU.EX2 R61, R0 ;  /* 0x00000000003d7308 */ /* 0x0004f40000000800 */
[----:B------:R-:W-:Y:S01]  /*149b0*/  MUFU.EX2 R62, R8 ;  /* 0x00000008003e7308 */ /* 0x000fe20000000800 */
[--C-:B--2---:R-:W-:Y:S01]  /*149c0*/  FFMA.FTZ R0, R25, c[0x0][0x2d0], -R184.reuse ;  /* 0x0000b40019007a23 */ /* 0x104fe200000108b8 */
[----:B---3--:R-:W-:Y:S08]  /*149d0*/  F2FP.PACK_AB R182, R61, R65 ;  /* 0x000000413db6723e */ /* 0x008ff000000000ff */
[----:B------:R2:W-:Y:S02]  /*149e0*/  MUFU.EX2 R67, R0 ;  /* 0x0000000000437308 */ /* 0x0005e40000000800 */
[--C-:B--2---:R-:W-:Y:S08]  /*149f0*/  FFMA.FTZ R0, R27, c[0x0][0x2d0], -R184.reuse ;  /* 0x0000b4001b007a23 */ /* 0x104ff000000108b8 */
[----:B------:R2:W-:Y:S02]  /*14a00*/  MUFU.EX2 R9, R0 ;  /* 0x0000000000097308 */ /* 0x0005e40000000800 */
[----:B--2---:R-:W-:Y:S08]  /*14a10*/  FFMA.FTZ R0, R26, c[0x0][0x2d0], -R184 ;  /* 0x0000b4001a007a23 */ /* 0x004ff000000108b8 */
[----:B------:R2:W3:Y:S02]  /*14a20*/  MUFU.EX2 R58, R0 ;  /* 0x00000000003a7308 */ /* 0x0004e40000000800 */
[----:B--2---:R-:W-:Y:S01]  /*14a30*/  FADD.FTZ R0, -R3, R100 ;  /* 0x0000006403007221 */ /* 0x004fe20000010100 */
[----:B---3--:R-:W-:Y:S03]  /*14a40*/  F2FP.PACK_AB R183, R62, R58 ;  /* 0x0000003a3eb7723e */ /* 0x008fe600000000ff */
[----:B------:R-:W-:Y:S04]  /*14a50*/  FMUL.FTZ R0, R0, c[0x0][0x2d0] ;  /* 0x0000b40000007a20 */ /* 0x000fe80000410000 */
[----:B------:R2:W3:Y:S02]  /*14a60*/  MUFU.EX2 R100, R0 ;  /* 0x0000000000647308 */ /* 0x0004e40000000800 */
[----:B--2---:R-:W-:Y:S01]  /*14a70*/  FADD.FTZ R0, -R2, R101 ;  /* 0x0000006502007221 */ /* 0x004fe20000010100 */
[----:B------:R-:W-:Y:S01]  /*14a80*/  FSEL R2, R103, RZ, P1 ;  /* 0x000000ff67027208 */ /* 0x000fe20000800000 */
[----:B---3--:R-:W-:Y:S02]  /*14a90*/  FMUL.FTZ R4, R100, R112 ;  /* 0x0000007064047220 */ /* 0x008fe40000410000 */
[----:B------:R-:W-:Y:S02]  /*14aa0*/  FMUL.FTZ R0, R0, c[0x0][0x2d0] ;  /* 0x0000b40000007a20 */ /* 0x000fe40000410000 */
[C---:B------:R-:W-:Y:S02]  /*14ab0*/  FMUL.FTZ R5, R100.reuse, R113 ;  /* 0x0000007164057220 */ /* 0x040fe40000410000 */
[----:B------:R2:W3:Y:S01]  /*14ac0*/  MUFU.EX2 R101, R0 ;  /* 0x0000000000657308 */ /* 0x0004e20000000800 */
[C---:B------:R-:W-:Y:S02]  /*14ad0*/  FMUL.FTZ R16, R100.reuse, R124 ;  /* 0x0000007c64107220 */ /* 0x040fe40000410000 */
[C---:B------:R-:W-:Y:S02]  /*14ae0*/  FMUL.FTZ R17, R100.reuse, R125 ;  /* 0x0000007d64117220 */ /* 0x040fe40000410000 */
[C---:B------:R-:W-:Y:S01]  /*14af0*/  FMUL.FTZ R49, R100.reuse, R157 ;  /* 0x0000009d64317220 */ /* 0x040fe20000410000 */
[----:B------:R-:W-:Y:S01]  /*14b00*/  MOV R157, R239 ;  /* 0x000000ef009d7202 */ /* 0x000fe20000000f00 */
[C---:B------:R-:W-:Y:S02]  /*14b10*/  FMUL.FTZ R32, R100.reuse, R140 ;  /* 0x0000008c64207220 */ /* 0x040fe40000410000 */
[C---:B------:R-:W-:Y:S01]  /*14b20*/  FMUL.FTZ R33, R100.reuse, R141 ;  /* 0x0000008d64217220 */ /* 0x040fe20000410000 */
[----:B------:R-:W-:Y:S01]  /*14b30*/  MOV R141, R61 ;  /* 0x0000003d008d7202 */ /* 0x000fe20000000f00 */
[----:B------:R-:W-:Y:S02]  /*14b40*/  IMAD.MOV.U32 R140, RZ, RZ, R60 ;  /* 0x000000ffff8c7224 */ /* 0x000fe400078e003c */
[C---:B------:R-:W-:Y:S02]  /*14b50*/  FMUL.FTZ R68, R100.reuse, R68 ;  /* 0x0000004464447220 */ /* 0x040fe40000410000 */
[C---:B------:R-:W-:Y:S02]  /*14b60*/  FMUL.FTZ R69, R100.reuse, R69 ;  /* 0x0000004564457220 */ /* 0x040fe40000410000 */
[C---:B------:R-:W-:Y:S02]  /*14b70*/  FMUL.FTZ R80, R100.reuse, R80 ;  /* 0x0000005064507220 */ /* 0x040fe40000410000 */
[C---:B------:R-:W-:Y:S02]  /*14b80*/  FMUL.FTZ R81, R100.reuse, R81 ;  /* 0x0000005164517220 */ /* 0x040fe40000410000 */
[C---:B------:R-:W-:Y:S02]  /*14b90*/  FMUL.FTZ R84, R100.reuse, R84 ;  /* 0x0000005464547220 */ /* 0x040fe40000410000 */
[----:B------:R-:W-:Y:S02]  /*14ba0*/  FMUL.FTZ R85, R100, R85 ;  /* 0x0000005564557220 */ /* 0x000fe40000410000 */
[----:B--2---:R-:W-:Y:S01]  /*14bb0*/  FADD.FTZ R0, -R2, R106 ;  /* 0x0000006a02007221 */ /* 0x004fe20000010100 */
[----:B------:R-:W-:Y:S01]  /*14bc0*/  FSEL R2, R102, RZ, P0 ;  /* 0x000000ff66027208 */ /* 0x000fe20000000000 */
[C---:B---3--:R-:W-:Y:S01]  /*14bd0*/  FMUL.FTZ R50, R101.reuse, R158 ;  /* 0x0000009e65327220 */ /* 0x048fe20000410000 */
[----:B------:R-:W-:Y:S01]  /*14be0*/  MOV R158, R249 ;  /* 0x000000f9009e7202 */ /* 0x000fe20000000f00 */
[----:B------:R-:W-:Y:S02]  /*14bf0*/  FMUL.FTZ R0, R0, c[0x0][0x2d0] ;  /* 0x0000b40000007a20 */ /* 0x000fe40000410000 */
[C---:B------:R-:W-:Y:S02]  /*14c00*/  FMUL.FTZ R6, R101.reuse, R114 ;  /* 0x0000007265067220 */ /* 0x040fe40000410000 */
[----:B------:R2:W3:Y:S01]  /*14c10*/  MUFU.EX2 R3, R0 ;  /* 0x0000000000037308 */ /* 0x0004e20000000800 */
[C---:B------:R-:W-:Y:S02]  /*14c20*/  FMUL.FTZ R7, R101.reuse, R115 ;  /* 0x0000007365077220 */ /* 0x040fe40000410000 */
[----:B------:R-:W4:Y:S01]  /*14c30*/  LDSM.16.MT88.4 R112, [R210+0x1100] ;  /* 0x00110000d270783b */ /* 0x000f220000004200 */
[C---:B------:R-:W-:Y:S02]  /*14c40*/  FMUL.FTZ R18, R101.reuse, R126 ;  /* 0x0000007e65127220 */ /* 0x040fe40000410000 */
[C---:B------:R-:W-:Y:S02]  /*14c50*/  FMUL.FTZ R19, R101.reuse, R127 ;  /* 0x0000007f65137220 */ /* 0x040fe40000410000 */
[-C--:B-1----:R-:W-:Y:S03]  /*14c60*/  HMMA.16816.F32 R4, R176, R20.reuse, R4 ;  /* 0x00000014b004723c */ /* 0x082fe60000001804 */
[C---:B------:R-:W-:Y:S01]  /*14c70*/  FMUL.FTZ R34, R101.reuse, R142 ;  /* 0x0000008e65227220 */ /* 0x040fe20000410000 */
[----:B------:R-:W-:Y:S01]  /*14c80*/  LDSM.16.MT88.4 R124, [R210+0x500] ;  /* 0x00050000d27c783b */ /* 0x000fe20000004200 */
[C---:B------:R-:W-:Y:S01]  /*14c90*/  FMUL.FTZ R35, R101.reuse, R143 ;  /* 0x0000008f65237220 */ /* 0x040fe20000410000 */
[----:B------:R-:W-:Y:S01]  /*14ca0*/  MOV R143, R63 ;  /* 0x0000003f008f7202 */ /* 0x000fe20000000f00 */
[C---:B------:R-:W-:Y:S02]  /*14cb0*/  FMUL.FTZ R51, R101.reuse, R159 ;  /* 0x0000009f65337220 */ /* 0x040fe40000410000 */
[----:B------:R-:W-:Y:S03]  /*14cc0*/  IMAD.MOV.U32 R159, RZ, RZ, R236 ;  /* 0x000000ffff9f7224 */ /* 0x000fe600078e00ec */
[----:B------:R-:W-:Y:S02]  /*14cd0*/  IMAD.MOV.U32 R142, RZ, RZ, R62 ;  /* 0x000000ffff8e7224 */ /* 0x000fe400078e003e */
[----:B------:R-:W-:Y:S02]  /*14ce0*/  FMUL.FTZ R70, R101, R70 ;  /* 0x0000004665467220 */ /* 0x000fe40000410000 */
[----:B--2---:R-:W-:Y:S01]  /*14cf0*/  FADD.FTZ R0, -R2, R107 ;  /* 0x0000006b02007221 */ /* 0x004fe20000010100 */
[----:B------:R-:W-:Y:S01]  /*14d00*/  MOV R107, R9 ;  /* 0x00000009006b7202 */ /* 0x000fe20000000f00 */
[----:B------:R-:W-:Y:S02]  /*14d10*/  FFMA.FTZ R2, R40, c[0x0][0x2d0], -R109 ;  /* 0x0000b40028027a23 */ /* 0x000fe4000001086d */
[----:B------:R-:W-:Y:S01]  /*14d20*/  FMUL.FTZ R0, R0, c[0x0][0x2d0] ;  /* 0x0000b40000007a20 */ /* 0x000fe20000410000 */
[----:B------:R-:W-:Y:S01]  /*14d30*/  F2FP.PACK_AB R181, R107, R67 ;  /* 0x000000436bb5723e */ /* 0x000fe200000000ff */
[----:B------:R1:W-:Y:S01]  /*14d40*/  MUFU.EX2 R48, R2 ;  /* 0x0000000200307308 */ /* 0x0003e20000000800 */
[C---:B---3--:R-:W-:Y:S01]  /*14d50*/  FMUL.FTZ R29, R3.reuse, R137 ;  /* 0x00000089031d7220 */ /* 0x048fe20000410000 */
[----:B------:R-:W-:Y:S01]  /*14d60*/  MOV R137, R241 ;  /* 0x000000f100897202 */ /* 0x000fe20000000f00 */
[C---:B------:R-:W-:Y:S02]  /*14d70*/  FMUL.FTZ R8, R3.reuse, R116 ;  /* 0x0000007403087220 */ /* 0x040fe40000410000 */
[C---:B------:R-:W-:Y:S02]  /*14d80*/  FMUL.FTZ R9, R3.reuse, R117 ;  /* 0x0000007503097220 */ /* 0x040fe40000410000 */
[C---:B------:R-:W-:Y:S02]  /*14d90*/  FMUL.FTZ R12, R3.reuse, R120 ;  /* 0x00000078030c7220 */ /* 0x040fe40000410000 */
[C---:B------:R-:W-:Y:S01]  /*14da0*/  FMUL.FTZ R13, R3.reuse, R121 ;  /* 0x00000079030d7220 */ /* 0x040fe20000410000 */
[----:B------:R-:W2:Y:S01]  /*14db0*/  MUFU.EX2 R0, R0 ;  /* 0x0000000000007308 */ /* 0x000ea20000000800 */
[C---:B------:R-:W-:Y:S01]  /*14dc0*/  FMUL.FTZ R24, R3.reuse, R132 ;  /* 0x0000008403187220 */ /* 0x040fe20000410000 */
[----:B------:R-:W-:Y:S01]  /*14dd0*/  MOV R132, R57 ;  /* 0x0000003900847202 */ /* 0x000fe20000000f00 */
[C---:B------:R-:W-:Y:S02]  /*14de0*/  FMUL.FTZ R25, R3.reuse, R133 ;  /* 0x0000008503197220 */ /* 0x040fe40000410000 */
[C---:B------:R-:W-:Y:S02]  /*14df0*/  FMUL.FTZ R28, R3.reuse, R136 ;  /* 0x00000088031c7220 */ /* 0x040fe40000410000 */
[----:B------:R-:W-:Y:S02]  /*14e00*/  IMAD.MOV.U32 R133, RZ, RZ, R237 ;  /* 0x000000ffff857224 */ /* 0x000fe400078e00ed */
[C---:B------:R-:W-:Y:S02]  /*14e10*/  FMUL.FTZ R40, R3.reuse, R148 ;  /* 0x0000009403287220 */ /* 0x040fe40000410000 */
[----:B------:R-:W-:Y:S02]  /*14e20*/  IMAD.MOV.U32 R136, RZ, RZ, R233 ;  /* 0x000000ffff887224 */ /* 0x000fe400078e00e9 */
[----:B------:R-:W-:Y:S02]  /*14e30*/  FMUL.FTZ R57, R3, R165 ;  /* 0x000000a503397220 */ /* 0x000fe40000410000 */
[--C-:B-1----:R-:W-:Y:S02]  /*14e40*/  FFMA.FTZ R2, R41, c[0x0][0x2d0], -R109.reuse ;  /* 0x0000b40029027a23 */ /* 0x102fe4000001086d */
[C---:B------:R-:W-:Y:S01]  /*14e50*/  FMUL.FTZ R41, R3.reuse, R149 ;  /* 0x0000009503297220 */ /* 0x040fe20000410000 */
[----:B------:R-:W-:Y:S01]  /*14e60*/  MOV R149, R67 ;  /* 0x0000004300957202 */ /* 0x000fe20000000f00 */
[----:B------:R1:W-:Y:S01]  /*14e70*/  MUFU.EX2 R47, R2 ;  /* 0x00000002002f7308 */ /* 0x0003e20000000800 */
[C---:B------:R-:W-:Y:S02]  /*14e80*/  FMUL.FTZ R60, R3.reuse, R168 ;  /* 0x000000a8033c7220 */ /* 0x040fe40000410000 */
[----:B------:R-:W-:Y:S02]  /*14e90*/  FMUL.FTZ R61, R3, R169 ;  /* 0x000000a9033d7220 */ /* 0x000fe40000410000 */
[C---:B--2---:R-:W-:Y:S01]  /*14ea0*/  FMUL.FTZ R43, R0.reuse, R151 ;  /* 0x00000097002b7220 */ /* 0x044fe20000410000 */
[----:B------:R-:W-:Y:S01]  /*14eb0*/  MOV R151, R246 ;  /* 0x000000f600977202 */ /* 0x000fe20000000f00 */
[C---:B------:R-:W-:Y:S02]  /*14ec0*/  FMUL.FTZ R42, R0.reuse, R150 ;  /* 0x00000096002a7220 */ /* 0x040fe40000410000 */
[----:B------:R-:W-:Y:S02]  /*14ed0*/  IMAD.MOV.U32 R150, RZ, RZ, R244 ;  /* 0x000000ffff967224 */ /* 0x000fe400078e00f4 */
[C---:B------:R-:W-:Y:S02]  /*14ee0*/  FMUL.FTZ R10, R0.reuse, R118 ;  /* 0x00000076000a7220 */ /* 0x040fe40000410000 */
[C---:B------:R-:W-:Y:S02]  /*14ef0*/  FMUL.FTZ R11, R0.reuse, R119 ;  /* 0x00000077000b7220 */ /* 0x040fe40000410000 */
[----:B------:R-:W2:Y:S01]  /*14f00*/  LDSM.16.MT88.4 R116, [R209+0x2100] ;  /* 0x00210000d174783b */ /* 0x000ea20000004200 */
[C---:B------:R-:W-:Y:S02]  /*14f10*/  FMUL.FTZ R67, R101.reuse, R175 ;  /* 0x000000af65437220 */ /* 0x040fe40000410000 */
[----:B------:R-:W-:Y:S02]  /*14f20*/  FMUL.FTZ R14, R0, R122 ;  /* 0x0000007a000e7220 */ /* 0x000fe40000410000 */
[C---:B------:R-:W-:Y:S04]  /*14f30*/  HMMA.16816.F32 R8, R180.reuse, R20, R8 ;  /* 0x00000014b408723c */ /* 0x040fe80000001808 */
[----:B-1----:R-:W-:Y:S02]  /*14f40*/  FFMA.FTZ R2, R44, c[0x0][0x2d0], -R110 ;  /* 0x0000b4002c027a23 */ /* 0x002fe4000001086e */
[C---:B------:R-:W-:Y:S02]  /*14f50*/  FMUL.FTZ R15, R0.reuse, R123 ;  /* 0x0000007b000f7220 */ /* 0x040fe40000410000 */
[----:B------:R1:W3:Y:S01]  /*14f60*/  MUFU.EX2 R46, R2 ;  /* 0x00000002002e7308 */ /* 0x0002e20000000800 */
[----:B------:R-:W-:Y:S03]  /*14f70*/  FMUL.FTZ R30, R0, R138 ;  /* 0x0000008a001e7220 */ /* 0x000fe60000410000 */
[----:B------:R-:W-:Y:S01]  /*14f80*/  IMAD.MOV.U32 R138, RZ, RZ, R240 ;  /* 0x000000ffff8a7224 */ /* 0x000fe200078e00f0 */
[-C--:B------:R-:W-:Y:S03]  /*14f90*/  HMMA.16816.F32 R12, R180, R22.reuse, R12 ;  /* 0x00000016b40c723c */ /* 0x080fe6000000180c */
[C---:B------:R-:W-:Y:S02]  /*14fa0*/  FMUL.FTZ R20, R100.reuse, R128 ;  /* 0x0000008064147220 */ /* 0x040fe40000410000 */
[----:B------:R-:W-:Y:S02]  /*14fb0*/  FMUL.FTZ R21, R100, R129 ;  /* 0x0000008164157220 */ /* 0x000fe40000410000 */
[C---:B------:R-:W-:Y:S01]  /*14fc0*/  FMUL.FTZ R26, R0.reuse, R134 ;  /* 0x00000086001a7220 */ /* 0x040fe20000410000 */
[C---:B------:R-:W-:Y:S04]  /*14fd0*/  HMMA.16816.F32 R16, R176.reuse, R22, R16 ;  /* 0x00000016b010723c */ /* 0x040fe80000001810 */
[C---:B------:R-:W-:Y:S01]  /*14fe0*/  FMUL.FTZ R27, R0.reuse, R135 ;  /* 0x00000087001b7220 */ /* 0x040fe20000410000 */
[----:B------:R-:W-:Y:S01]  /*14ff0*/  MOV R134, R58 ;  /* 0x0000003a00867202 */ /* 0x000fe20000000f00 */
[C---:B------:R-:W-:Y:S01]  /*15000*/  FMUL.FTZ R31, R0.reuse, R139 ;  /* 0x0000008b001f7220 */ /* 0x040fe20000410000 */
[----:B------:R-:W-:Y:S01]  /*15010*/  MOV R135, R56 ;  /* 0x0000003800877202 */ /* 0x000fe20000000f00 */
[----:B------:R-:W-:Y:S01]  /*15020*/  FMUL.FTZ R22, R101, R130 ;  /* 0x0000008265167220 */ /* 0x000fe20000410000 */
[----:B------:R-:W-:Y:S03]  /*15030*/  MOV R139, R59 ;  /* 0x0000003b008b7202 */ /* 0x000fe60000000f00 */
[----:B-1----:R-:W-:Y:S02]  /*15040*/  FFMA.FTZ R2, R45, c[0x0][0x2d0], -R110 ;  /* 0x0000b4002d027a23 */ /* 0x002fe4000001086e */
[----:B------:R-:W-:Y:S02]  /*15050*/  FMUL.FTZ R23, R101, R131 ;  /* 0x0000008365177220 */ /* 0x000fe40000410000 */
[----:B------:R1:W5:Y:S01]  /*15060*/  MUFU.EX2 R252, R2 ;  /* 0x0000000200fc7308 */ /* 0x0003620000000800 */
[----:B------:R-:W-:Y:S01]  /*15070*/  LDSM.16.MT88.4 R128, [R209+0x1500] ;  /* 0x00150000d180783b */ /* 0x000fe20000004200 */
[C---:B------:R-:W-:Y:S01]  /*15080*/  FMUL.FTZ R45, R3.reuse, R153 ;  /* 0x00000099032d7220 */ /* 0x040fe20000410000 */
[----:B---3--:R-:W-:Y:S01]  /*15090*/  MOV R153, R46 ;  /* 0x0000002e00997202 */ /* 0x008fe20000000f00 */
[C---:B------:R-:W-:Y:S01]  /*150a0*/  FMUL.FTZ R46, R0.reuse, R154 ;  /* 0x0000009a002e7220 */ /* 0x040fe20000410000 */
[-C--:B------:R-:W-:Y:S03]  /*150b0*/  HMMA.16816.F32 R20, R176, R36.reuse, R20 ;  /* 0x00000024b014723c */ /* 0x080fe60000001814 */
[C---:B------:R-:W-:Y:S02]  /*150c0*/  FMUL.FTZ R44, R3.reuse, R152 ;  /* 0x00000098032c7220 */ /* 0x040fe40000410000 */
[----:B------:R-:W-:Y:S02]  /*150d0*/  FMUL.FTZ R56, R3, R164 ;  /* 0x000000a403387220 */ /* 0x000fe40000410000 */
[C---:B------:R-:W-:Y:S01]  /*150e0*/  FMUL.FTZ R58, R0.reuse, R166 ;  /* 0x000000a6003a7220 */ /* 0x040fe20000410000 */
[C---:B------:R-:W-:Y:S04]  /*150f0*/  HMMA.16816.F32 R24, R180.reuse, R36, R24 ;  /* 0x00000024b418723c */ /* 0x040fe80000001818 */
[C---:B------:R-:W-:Y:S02]  /*15100*/  FMUL.FTZ R59, R0.reuse, R167 ;  /* 0x000000a7003b7220 */ /* 0x040fe40000410000 */
[C---:B------:R-:W-:Y:S02]  /*15110*/  FMUL.FTZ R62, R0.reuse, R170 ;  /* 0x000000aa003e7220 */ /* 0x040fe40000410000 */
[-C--:B------:R-:W-:Y:S04]  /*15120*/  HMMA.16816.F32 R28, R180, R38.reuse, R28 ;  /* 0x00000026b41c723c */ /* 0x080fe8000000181c */
[----:B-1----:R-:W-:Y:S02]  /*15130*/  FFMA.FTZ R2, R185, c[0x0][0x2d0], -R109 ;  /* 0x0000b400b9027a23 */ /* 0x002fe4000001086d */
[C---:B------:R-:W-:Y:S02]  /*15140*/  FMUL.FTZ R63, R0.reuse, R171 ;  /* 0x000000ab003f7220 */ /* 0x040fe40000410000 */
[C---:B------:R-:W-:Y:S01]  /*15150*/  HMMA.16816.F32 R32, R176.reuse, R38, R32 ;  /* 0x00000026b020723c */ /* 0x040fe20000001820 */
[----:B------:R1:W-:Y:S03]  /*15160*/  MUFU.EX2 R251, R2 ;  /* 0x0000000200fb7308 */ /* 0x0003e60000000800 */
[----:B------:R-:W-:Y:S02]  /*15170*/  IMAD.MOV.U32 R154, RZ, RZ, R47 ;  /* 0x000000ffff9a7224 */ /* 0x000fe400078e002f */
[----:B------:R-:W-:Y:S01]  /*15180*/  FMUL.FTZ R47, R0, R155 ;  /* 0x0000009b002f7220 */ /* 0x000fe20000410000 */
[----:B------:R-:W-:Y:S01]  /*15190*/  MOV R155, R235 ;  /* 0x000000eb009b7202 */ /* 0x000fe20000000f00 */
[C---:B------:R-:W-:Y:S04]  /*151a0*/  FMUL.FTZ R38, R101.reuse, R146 ;  /* 0x0000009265267220 */ /* 0x040fe80000410000 */
[----:B------:R-:W-:Y:S02]  /*151b0*/  IMAD.MOV.U32 R146, RZ, RZ, R238 ;  /* 0x000000ffff927224 */ /* 0x000fe400078e00ee */
[----:B------:R-:W-:Y:S02]  /*151c0*/  IMAD.MOV.U32 R152, RZ, RZ, R48 ;  /* 0x000000ffff987224 */ /* 0x000fe400078e0030 */
[C---:B------:R-:W-:Y:S02]  /*151d0*/  FMUL.FTZ R48, R100.reuse, R156 ;  /* 0x0000009c64307220 */ /* 0x040fe40000410000 */
[----:B------:R-:W-:Y:S02]  /*151e0*/  IMAD.MOV.U32 R156, RZ, RZ, R234 ;  /* 0x000000ffff9c7224 */ /* 0x000fe400078e00ea */
[C---:B------:R-:W-:Y:S01]  /*151f0*/  FMUL.FTZ R36, R100.reuse, R144 ;  /* 0x0000009064247220 */ /* 0x040fe20000410000 */
[----:B------:R-:W-:Y:S01]  /*15200*/  MOV R144, R65 ;  /* 0x0000004100907202 */ /* 0x000fe20000000f00 */
[----:B------:R-:W-:Y:S02]  /*15210*/  FMUL.FTZ R37, R100, R145 ;  /* 0x0000009164257220 */ /* 0x000fe40000410000 */
[C---:B------:R-:W-:Y:S02]  /*15220*/  FMUL.FTZ R39, R101.reuse, R147 ;  /* 0x0000009365277220 */ /* 0x040fe40000410000 */
[----:B-1----:R-:W-:Y:S02]  /*15230*/  FFMA.FTZ R2, R186, c[0x0][0x2d0], -R109 ;  /* 0x0000b400ba027a23 */ /* 0x002fe4000001086d */
[----:B------:R-:W-:Y:S02]  /*15240*/  IMAD.MOV.U32 R186, RZ, RZ, R232 ;  /* 0x000000ffffba7224 */ /* 0x000fe400078e00e8 */
[----:B------:R1:W-:Y:S01]  /*15250*/  MUFU.EX2 R249, R2 ;  /* 0x0000000200f97308 */ /* 0x0003e20000000800 */
[-C--:B------:R-:W-:Y:S03]  /*15260*/  HMMA.16816.F32 R36, R176, R52.reuse, R36 ;  /* 0x00000034b024723c */ /* 0x080fe60000001824 */
[C---:B------:R-:W-:Y:S02]  /*15270*/  FMUL.FTZ R65, R100.reuse, R173 ;  /* 0x000000ad64417220 */ /* 0x040fe40000410000 */
[----:B------:R-:W-:Y:S02]  /*15280*/  IMAD.MOV.U32 R148, RZ, RZ, R66 ;  /* 0x000000ffff947224 */ /* 0x000fe400078e0042 */
[----:B------:R-:W-:Y:S01]  /*15290*/  FMUL.FTZ R66, R101, R174 ;  /* 0x000000ae65427220 */ /* 0x000fe20000410000 */
[C---:B------:R-:W-:Y:S04]  /*152a0*/  HMMA.16816.F32 R40, R180.reuse, R52, R40 ;  /* 0x00000034b428723c */ /* 0x040fe80000001828 */
[----:B------:R-:W-:Y:S02]  /*152b0*/  IMAD.MOV.U32 R145, RZ, RZ, R64 ;  /* 0x000000ffff917224 */ /* 0x000fe400078e0040 */
[C---:B------:R-:W-:Y:S02]  /*152c0*/  FMUL.FTZ R64, R100.reuse, R172 ;  /* 0x000000ac64407220 */ /* 0x040fe40000410000 */
[-C--:B------:R-:W-:Y:S01]  /*152d0*/  HMMA.16816.F32 R44, R180, R54.reuse, R44 ;  /* 0x00000036b42c723c */ /* 0x080fe2000000182c */
[----:B------:R-:W-:Y:S03]  /*152e0*/  LDSM.16.MT88.4 R172, [R210+0x1d00] ;  /* 0x001d0000d2ac783b */ /* 0x000fe60000004200 */
[C---:B------:R-:W-:Y:S01]  /*152f0*/  FMUL.FTZ R52, R100.reuse, R160 ;  /* 0x000000a064347220 */ /* 0x040fe20000410000 */
[----:B------:R-:W-:Y:S01]  /*15300*/  MOV R160, R229 ;  /* 0x000000e500a07202 */ /* 0x000fe20000000f00 */
[----:B------:R-:W-:Y:S02]  /*15310*/  FMUL.FTZ R53, R100, R161 ;  /* 0x000000a164357220 */ /* 0x000fe40000410000 */
[C---:B------:R-:W-:Y:S04]  /*15320*/  HMMA.16816.F32 R48, R176.reuse, R54, R48 ;  /* 0x00000036b030723c */ /* 0x040fe80000001830 */
[----:B-1----:R-:W-:Y:S02]  /*15330*/  FFMA.FTZ R2, R187, c[0x0][0x2d0], -R110 ;  /* 0x0000b400bb027a23 */ /* 0x002fe4000001086e */
[----:B------:R-:W-:Y:S02]  /*15340*/  IMAD.MOV.U32 R185, RZ, RZ, R230 ;  /* 0x000000ffffb97224 */ /* 0x000fe400078e00e6 */
[----:B------:R1:W-:Y:S01]  /*15350*/  MUFU.EX2 R246, R2 ;  /* 0x0000000200f67308 */ /* 0x0003e20000000800 */
[C---:B------:R-:W-:Y:S03]  /*15360*/  FMUL.FTZ R55, R101.reuse, R163 ;  /* 0x000000a365377220 */ /* 0x040fe60000410000 */
[----:B------:R-:W-:Y:S01]  /*15370*/  MOV R163, R231 ;  /* 0x000000e700a37202 */ /* 0x000fe20000000f00 */
[C---:B------:R-:W-:Y:S01]  /*15380*/  FMUL.FTZ R54, R101.reuse, R162 ;  /* 0x000000a265367220 */ /* 0x040fe20000410000 */
[----:B------:R-:W-:Y:S01]  /*15390*/  MOV R162, R228 ;  /* 0x000000e400a27202 */ /* 0x000fe20000000f00 */
[----:B------:R-:W-:Y:S02]  /*153a0*/  FMUL.FTZ R71, R101, R71 ;  /* 0x0000004765477220 */ /* 0x000fe40000410000 */
[C---:B------:R-:W-:Y:S02]  /*153b0*/  FMUL.FTZ R72, R3.reuse, R72 ;  /* 0x0000004803487220 */ /* 0x040fe40000410000 */
[C---:B------:R-:W-:Y:S01]  /*153c0*/  FMUL.FTZ R73, R3.reuse, R73 ;  /* 0x0000004903497220 */ /* 0x040fe20000410000 */
[-C--:B----4-:R-:W-:Y:S03]  /*153d0*/  HMMA.16816.F32 R52, R176, R112.reuse, R52 ;  /* 0x00000070b034723c */ /* 0x090fe60000001834 */
[C---:B------:R-:W-:Y:S02]  /*153e0*/  FMUL.FTZ R74, R0.reuse, R74 ;  /* 0x0000004a004a7220 */ /* 0x040fe40000410000 */
[----:B------:R-:W-:Y:S02]  /*153f0*/  FMUL.FTZ R75, R0, R75 ;  /* 0x0000004b004b7220 */ /* 0x000fe40000410000 */
[C---:B------:R-:W-:Y:S01]  /*15400*/  FMUL.FTZ R76, R3.reuse, R76 ;  /* 0x0000004c034c7220 */ /* 0x040fe20000410000 */
[C---:B------:R-:W-:Y:S04]  /*15410*/  HMMA.16816.F32 R56, R180.reuse, R112, R56 ;  /* 0x00000070b438723c */ /* 0x040fe80000001838 */
[----:B-1----:R-:W-:Y:S02]  /*15420*/  FFMA.FTZ R2, R188, c[0x0][0x2d0], -R110 ;  /* 0x0000b400bc027a23 */ /* 0x002fe4000001086e */
[----:B------:R-:W-:Y:S02]  /*15430*/  FMUL.FTZ R77, R3, R77 ;  /* 0x0000004d034d7220 */ /* 0x000fe40000410000 */
[-C--:B------:R-:W-:Y:S01]  /*15440*/  HMMA.16816.F32 R60, R180, R114.reuse, R60 ;  /* 0x00000072b43c723c */ /* 0x080fe2000000183c */
[----:B------:R1:W-:Y:S03]  /*15450*/  MUFU.EX2 R244, R2 ;  /* 0x0000000200f47308 */ /* 0x0003e60000000800 */
[C---:B------:R-:W-:Y:S02]  /*15460*/  FMUL.FTZ R78, R0.reuse, R78 ;  /* 0x0000004e004e7220 */ /* 0x040fe40000410000 */
[----:B------:R-:W-:Y:S02]  /*15470*/  FMUL.FTZ R79, R0, R79 ;  /* 0x0000004f004f7220 */ /* 0x000fe40000410000 */
[C---:B------:R-:W-:Y:S01]  /*15480*/  HMMA.16816.F32 R64, R176.reuse, R114, R64 ;  /* 0x00000072b040723c */ /* 0x040fe20000001840 */
[----:B------:R-:W3:Y:S03]  /*15490*/  LDSM.16.MT88.4 R112, [R210+0x2100] ;  /* 0x00210000d270783b */ /* 0x000ee60000004200 */
[----:B------:R-:W-:Y:S02]  /*154a0*/  IMAD.MOV.U32 R161, RZ, RZ, R227 ;  /* 0x000000ffffa17224 */ /* 0x000fe400078e00e3 */
[C---:B------:R-:W-:Y:S02]  /*154b0*/  FMUL.FTZ R82, R101.reuse, R82 ;  /* 0x0000005265527220 */ /* 0x040fe40000410000 */
[-C--:B--2---:R-:W-:Y:S04]  /*154c0*/  HMMA.16816.F32 R68, R176, R116.reuse, R68 ;  /* 0x00000074b044723c */ /* 0x084fe80000001844 */
[----:B------:R-:W-:Y:S02]  /*154d0*/  FMUL.FTZ R83, R101, R83 ;  /* 0x0000005365537220 */ /* 0x000fe40000410000 */
[C---:B------:R-:W-:Y:S02]  /*154e0*/  FMUL.FTZ R88, R3.reuse, R88 ;  /* 0x0000005803587220 */ /* 0x040fe40000410000 */
[C---:B------:R-:W-:Y:S04]  /*154f0*/  HMMA.16816.F32 R72, R180.reuse, R116, R72 ;  /* 0x00000074b448723c */ /* 0x040fe80000001848 */
[----:B-1----:R-:W-:Y:S02]  /*15500*/  FFMA.FTZ R2, R190, c[0x0][0x2d0], -R111 ;  /* 0x0000b400be027a23 */ /* 0x002fe4000001086f */
[----:B------:R-:W-:Y:S02]  /*15510*/  FMUL.FTZ R89, R3, R89 ;  /* 0x0000005903597220 */ /* 0x000fe40000410000 */
[-C--:B------:R-:W-:Y:S01]  /*15520*/  HMMA.16816.F32 R76, R180, R118.reuse, R76 ;  /* 0x00000076b44c723c */ /* 0x080fe2000000184c */
[----:B------:R1:W-:Y:S03]  /*15530*/  MUFU.EX2 R241, R2 ;  /* 0x0000000200f17308 */ /* 0x0003e60000000800 */
[----:B------:R-:W-:Y:S02]  /*15540*/  IMAD.MOV.U32 R147, RZ, RZ, R207 ;  /* 0x000000ffff937224 */ /* 0x000fe400078e00cf */
[C---:B------:R-:W-:Y:S02]  /*15550*/  FMUL.FTZ R90, R0.reuse, R90 ;  /* 0x0000005a005a7220 */ /* 0x040fe40000410000 */
[C---:B------:R-:W-:Y:S01]  /*15560*/  HMMA.16816.F32 R80, R176.reuse, R118, R80 ;  /* 0x00000076b050723c */ /* 0x040fe20000001850 */
[----:B------:R-:W2:Y:S03]  /*15570*/  LDSM.16.MT88.4 R116, [R209+0x500] ;  /* 0x00050000d174783b */ /* 0x000ea60000004200 */
[C---:B------:R-:W-:Y:S02]  /*15580*/  FMUL.FTZ R86, R101.reuse, R86 ;  /* 0x0000005665567220 */ /* 0x040fe40000410000 */
[----:B------:R-:W-:Y:S02]  /*15590*/  FMUL.FTZ R87, R101, R87 ;  /* 0x0000005765577220 */ /* 0x000fe40000410000 */
[C---:B------:R-:W-:Y:S04]  /*155a0*/  FMUL.FTZ R91, R0.reuse, R91 ;  /* 0x0000005b005b7220 */ /* 0x040fe80000410000 */
[C---:B------:R-:W-:Y:S01]  /*155b0*/  FMUL.FTZ R92, R3.reuse, R92 ;  /* 0x0000005c035c7220 */ /* 0x040fe20000410000 */
[-C--:B---3--:R-:W-:Y:S03]  /*155c0*/  HMMA.16816.F32 R84, R176, R112.reuse, R84 ;  /* 0x00000070b054723c */ /* 0x088fe60000001854 */
[----:B------:R-:W-:Y:S02]  /*155d0*/  FMUL.FTZ R93, R3, R93 ;  /* 0x0000005d035d7220 */ /* 0x000fe40000410000 */
[----:B-1----:R-:W-:Y:S02]  /*155e0*/  FFMA.FTZ R2, R189, c[0x0][0x2d0], -R111 ;  /* 0x0000b400bd027a23 */ /* 0x002fe4000001086f */
[C---:B------:R-:W-:Y:S01]  /*155f0*/  FMUL.FTZ R94, R0.reuse, R94 ;  /* 0x0000005e005e7220 */ /* 0x040fe20000410000 */
[C---:B------:R-:W-:Y:S01]  /*15600*/  HMMA.16816.F32 R88, R180.reuse, R112, R88 ;  /* 0x00000070b458723c */ /* 0x040fe20000001858 */
[----:B------:R1:W3:Y:S03]  /*15610*/  MUFU.EX2 R240, R2 ;  /* 0x0000000200f07308 */ /* 0x0002e60000000800 */
[----:B------:R-:W-:Y:S02]  /*15620*/  FMUL.FTZ R95, R0, R95 ;  /* 0x0000005f005f7220 */ /* 0x000fe40000410000 */
[----:B------:R-:W-:Y:S01]  /*15630*/  FFMA.FTZ R106, R206, c[0x0][0x2d0], -R109 ;  /* 0x0000b400ce6a7a23 */ /* 0x000fe2000001086d */
[----:B------:R-:W-:Y:S01]  /*15640*/  F2FP.PACK_AB R112, R154, R152 ;  /* 0x000000989a70723e */ /* 0x000fe200000000ff */
[----:B------:R-:W-:Y:S01]  /*15650*/  FMUL.FTZ R96, R100, R96 ;  /* 0x0000006064607220 */ /* 0x000fe20000410000 */
[----:B-----5:R-:W-:Y:S02]  /*15660*/  F2FP.PACK_AB R113, R252, R153 ;  /* 0x00000099fc71723e */ /* 0x020fe400000000ff */
[-C--:B------:R-:W-:Y:S01]  /*15670*/  HMMA.16816.F32 R92, R180, R114.reuse, R92 ;  /* 0x00000072b45c723c */ /* 0x080fe2000000185c */
[----:B------:R4:W-:Y:S01]  /*15680*/  MUFU.EX2 R228, R106 ;  /* 0x0000006a00e47308 */ /* 0x0009e20000000800 */
[----:B------:R-:W-:Y:S01]  /*15690*/  LDSM.16.MT88.4 R180, [R209+0x2d00] ;  /* 0x002d0000d1b4783b */ /* 0x000fe20000004200 */
[----:B------:R-:W-:Y:S02]  /*156a0*/  FMUL.FTZ R97, R100, R97 ;  /* 0x0000006164617220 */ /* 0x000fe40000410000 */
[C---:B------:R-:W-:Y:S02]  /*156b0*/  FMUL.FTZ R98, R101.reuse, R98 ;  /* 0x0000006265627220 */ /* 0x040fe40000410000 */
[----:B------:R-:W-:Y:S07]  /*156c0*/  FMUL.FTZ R99, R101, R99 ;  /* 0x0000006365637220 */ /* 0x000fee0000410000 */
[----:B------:R-:W-:Y:S04]  /*156d0*/  HMMA.16816.F32 R96, R176, R114, R96 ;  /* 0x00000072b060723c */ /* 0x000fe80000001860 */
[--C-:B-1----:R-:W-:Y:S01]  /*156e0*/  FFMA.FTZ R2, R192, c[0x0][0x2d0], -R184.reuse ;  /* 0x0000b400c0027a23 */ /* 0x102fe200000108b8 */
[----:B---3--:R-:W-:Y:S02]  /*156f0*/  F2FP.PACK_AB R120, R240, R241 ;  /* 0x000000f1f078723e */ /* 0x008fe400000000ff */
[----:B------:R-:W-:Y:S01]  /*15700*/  F2FP.PACK_AB R114, R249, R251 ;  /* 0x000000fbf972723e */ /* 0x000fe200000000ff */
[----:B------:R1:W-:Y:S01]  /*15710*/  MUFU.EX2 R239, R2 ;  /* 0x0000000200ef7308 */ /* 0x0003e20000000800 */
[----:B------:R-:W-:Y:S03]  /*15720*/  F2FP.PACK_AB R115, R244, R246 ;  /* 0x000000f6f473723e */ /* 0x000fe600000000ff */
[--C-:B----4-:R-:W-:Y:S01]  /*15730*/  FFMA.FTZ R106, R247, c[0x0][0x2d0], -R111.reuse ;  /* 0x0000b400f76a7a23 */ /* 0x110fe2000001086f */
[----:B------:R-:W-:Y:S03]  /*15740*/  MOV R247, R154 ;  /* 0x0000009a00f77202 */ /* 0x000fe60000000f00 */
        /* <DEDUP_REMOVED lines=137> */
[----:B---3--:R-:W-:Y:S01]  /*15fe0*/  F2FP.PACK_AB R176, R189, R188 ;  /* 0x000000bcbdb0723e */ /* 0x008fe200000000ff */
[----:B------:R-:W-:Y:S01]  /*15ff0*/  IMAD.MOV.U32 R151, RZ, RZ, R150 ;  /* 0x000000ffff977224 */ /* 0x000fe200078e0096 */
[----:B------:R-:W-:Y:S05]  /*16000*/  MOV R150, R149 ;  /* 0x0000009500967202 */ /* 0x000fea0000000f00 */
[----:B------:R1:W-:Y:S01]  /*16010*/  MUFU.EX2 R186, R2 ;  /* 0x0000000200ba7308 */ /* 0x0003e20000000800 */
[----:B------:R-:W-:Y:S01]  /*16020*/  IMAD.MOV.U32 R149, RZ, RZ, R148 ;  /* 0x000000ffff957224 */ /* 0x000fe200078e0094 */
[----:B------:R-:W-:Y:S02]  /*16030*/  MOV R148, R147 ;  /* 0x0000009300947202 */ /* 0x000fe40000000f00 */
[----:B------:R-:W-:Y:S01]  /*16040*/  MOV R147, R142 ;  /* 0x0000008e00937202 */ /* 0x000fe20000000f00 */
[----:B------:R-:W-:Y:S01]  /*16050*/  IMAD.MOV.U32 R160, RZ, RZ, R149 ;  /* 0x000000ffffa07224 */ /* 0x000fe200078e0095 */
[----:B------:R-:W-:Y:S02]  /*16060*/  MOV R142, R140 ;  /* 0x0000008c008e7202 */ /* 0x000fe40000000f00 */
[----:B------:R-:W-:Y:S02]  /*16070*/  MOV R140, R138 ;  /* 0x0000008a008c7202 */ /* 0x000fe40000000f00 */
[----:B------:R-:W-:Y:S02]  /*16080*/  MOV R138, R107 ;  /* 0x0000006b008a7202 */ /* 0x000fe40000000f00 */
[----:B------:R-:W-:Y:S02]  /*16090*/  MOV R155, R150 ;  /* 0x00000096009b7202 */ /* 0x000fe40000000f00 */
[----:B------:R-:W-:Y:S02]  /*160a0*/  MOV R161, R148 ;  /* 0x0000009400a17202 */ /* 0x000fe40000000f00 */
[----:B------:R-:W-:Y:S05]  /*160b0*/  MOV R149, R142 ;  /* 0x0000008e00957202 */ /* 0x000fea0000000f00 */
[----:B------:R-:W-:Y:S02]  /*160c0*/  IMAD.MOV.U32 R245, RZ, RZ, R149 ;  /* 0x000000fffff57224 */ /* 0x000fe400078e0095 */
[----:B-1----:R-:W-:Y:S02]  /*160d0*/  FFMA.FTZ R2, R146, c[0x0][0x2d0], -R184 ;  /* 0x0000b40092027a23 */ /* 0x002fe400000108b8 */
[----:B------:R-:W-:Y:S02]  /*160e0*/  IMAD.MOV.U32 R146, RZ, RZ, R143 ;  /* 0x000000ffff927224 */ /* 0x000fe400078e008f */
[----:B------:R1:W3:Y:S01]  /*160f0*/  MUFU.EX2 R187, R2 ;  /* 0x0000000200bb7308 */ /* 0x0002e20000000800 */
[----:B------:R-:W-:Y:S02]  /*16100*/  IMAD.MOV.U32 R143, RZ, RZ, R141 ;  /* 0x000000ffff8f7224 */ /* 0x000fe400078e008d */
[----:B------:R-:W-:Y:S02]  /*16110*/  IMAD.MOV.U32 R141, RZ, RZ, R139 ;  /* 0x000000ffff8d7224 */ /* 0x000fe400078e008b */
        /* <DEDUP_REMOVED lines=135> */
.L_x_732:
[----:B------:R-:W-:-:S13]  /*16990*/  ISETP.GE.AND P0, PT, R204, RZ, PT ;  /* 0x000000ffcc00720c */ /* 0x000fda0003f06270 */
[----:B------:R-:W-:Y:S05]  /*169a0*/  @!P0 BRA `(.L_x_734) ;  /* 0x0000400000008947 */ /* 0x000fea0003800000 */
[----:B------:R-:W2:Y:S01]  /*169b0*/  LDL.64 R8, [R1+0x50] ;  /* 0x0000500001087983 */ /* 0x000ea20000100a00 */
[----:B------:R-:W-:-:S03]  /*169c0*/  ULDC.64 UR4, c[0x0][0x208] ;  /* 0x0000820000047ab9 */ /* 0x000fc60000000a00 */
[----:B------:R-:W3:Y:S04]  /*169d0*/  LDL.64 R14, [R1+0x58] ;  /* 0x00005800010e7983 */ /* 0x000ee80000100a00 */
[----:B-1----:R-:W4:Y:S04]  /*169e0*/  LDL.64 R6, [R1+0x70] ;  /* 0x0000700001067983 */ /* 0x002f280000100a00 */
[----:B------:R-:W5:Y:S01]  /*169f0*/  LDL.LU.64 R4, [R1+0x60] ;  /* 0x0000600001047983 */ /* 0x000f620000300a00 */
[----:B------:R-:W-:Y:S01]  /*16a00*/  USHF.L.U64.HI UR5, UR4, 0x5, UR5 ;  /* 0x0000000504057899 */ /* 0x000fe20008010205 */
[----:B------:R-:W-:Y:S01]  /*16a10*/  IMAD.MOV.U32 R3, RZ, RZ, R104 ;  /* 0x000000ffff037224 */ /* 0x000fe200078e0068 */
[----:B------:R-:W-:Y:S01]  /*16a20*/  USHF.L.U32 UR8, UR4, 0x5, URZ ;  /* 0x0000000504087899 */ /* 0x000fe2000800063f */
[----:B------:R-:W-:-:S02]  /*16a30*/  IMAD.MOV.U32 R2, RZ, RZ, R105 ;  /* 0x000000ffff027224 */ /* 0x000fc400078e0069 */
[----:B------:R-:W-:Y:S01]  /*16a40*/  IMAD.MOV.U32 R107, RZ, RZ, R102 ;  /* 0x000000ffff6b7224 */ /* 0x000fe200078e0066 */
[----:B------:R-:W-:Y:S01]  /*16a50*/  ULDC UR4, c[0x0][0x208] ;  /* 0x0000820000047ab9 */ /* 0x000fe20000000800 */
[----:B------:R-:W-:Y:S01]  /*16a60*/  IMAD.MOV.U32 R106, RZ, RZ, R103 ;  /* 0x000000ffff6a7224 */ /* 0x000fe200078e0067 */
[----:B------:R-:W-:Y:S01]  /*16a70*/  USHF.L.U32 UR4, UR4, 0x6, URZ ;  /* 0x0000000604047899 */ /* 0x000fe2000800063f */
[C---:B--2---:R-:W-:Y:S02]  /*16a80*/  IADD3 RZ, P1, R8.reuse, 0x20, RZ ;  /* 0x0000002008ff7810 */ /* 0x044fe40007f3e0ff */
[----:B------:R-:W-:-:S03]  /*16a90*/  IADD3 RZ, P0, R8, 0x40, RZ ;  /* 0x0000004008ff7810 */ /* 0x000fc60007f1e0ff */
[----:B---3--:R-:W-:Y:S01]  /*16aa0*/  IMAD.X R10, RZ, RZ, R15, P1 ;  /* 0x000000ffff0a7224 */ /* 0x008fe200008e060f */
[C---:B----4-:R-:W-:Y:S02]  /*16ab0*/  IADD3 RZ, P2, R6.reuse, 0x40, RZ ;  /* 0x0000004006ff7810 */ /* 0x050fe40007f5e0ff */
[----:B------:R-:W-:Y:S02]  /*16ac0*/  IADD3.X R0, RZ, R15, RZ, P0, !PT ;  /* 0x0000000fff007210 */ /* 0x000fe400007fe4ff */
[----:B------:R1:W-:Y:S01]  /*16ad0*/  STL [R1+0x34], R10 ;  /* 0x0000340a01007387 */ /* 0x0003e20000100800 */
[C---:B------:R-:W-:Y:S01]  /*16ae0*/  IADD3 RZ, P3, R6.reuse, 0x20, RZ ;  /* 0x0000002006ff7810 */ /* 0x040fe20007f7e0ff */
[----:B-----5:R-:W-:Y:S01]  /*16af0*/  IMAD.X R11, RZ, RZ, R5, P2 ;  /* 0x000000ffff0b7224 */ /* 0x020fe200010e0605 */
[C---:B------:R-:W-:Y:S01]  /*16b00*/  IADD3 R12, R6.reuse, 0x20, RZ ;  /* 0x00000020060c7810 */ /* 0x040fe20007ffe0ff */
[----:B------:R2:W-:Y:S01]  /*16b10*/  STL [R1+0x30], R0 ;  /* 0x0000300001007387 */ /* 0x0005e20000100800 */
[----:B------:R-:W-:Y:S01]  /*16b20*/  IADD3.X R13, RZ, R5, RZ, P3, !PT ;  /* 0x00000005ff0d7210 */ /* 0x000fe20001ffe4ff */
[----:B------:R-:W-:Y:S01]  /*16b30*/  IMAD.MOV.U32 R4, RZ, RZ, R6 ;  /* 0x000000ffff047224 */ /* 0x000fe200078e0006 */
[----:B-1----:R-:W-:-:S05]  /*16b40*/  IADD3 R10, R6, 0x40, RZ ;  /* 0x00000040060a7810 */ /* 0x002fca0007ffe0ff */
[----:B------:R1:W-:Y:S01]  /*16b50*/  STL.64 [R1+0x8], R10 ;  /* 0x0000080a01007387 */ /* 0x0003e20000100a00 */
[----:B--2---:R-:W-:-:S03]  /*16b60*/  IADD3 R0, R8, 0x40, RZ ;  /* 0x0000004008007810 */ /* 0x004fc60007ffe0ff */
[----:B------:R2:W-:Y:S01]  /*16b70*/  STL.64 [R1+0x10], R12 ;  /* 0x0000100c01007387 */ /* 0x0005e20000100a00 */
[----:B-1----:R-:W-:-:S05]  /*16b80*/  IADD3 R10, R8, 0x20, RZ ;  /* 0x00000020080a7810 */ /* 0x002fca0007ffe0ff */
[----:B------:R2:W-:Y:S04]  /*16b90*/  STL [R1+0x2c], R10 ;  /* 0x00002c0a01007387 */ /* 0x0005e80000100800 */
[----:B------:R2:W-:Y:S04]  /*16ba0*/  STL.64 [R1+0x60], R4 ;  /* 0x0000600401007387 */ /* 0x0005e80000100a00 */
[----:B------:R2:W-:Y:S02]  /*16bb0*/  STL [R1+0x28], R0 ;  /* 0x0000280001007387 */ /* 0x0005e40000100800 */
.L_x_735:
[----:B---3--:R-:W3:Y:S01]  /*16bc0*/  LDL.64 R230, [R1+0x60] ;  /* 0x0000600001e67983 */ /* 0x008ee20000100a00 */
[----:B------:R-:W-:Y:S04]  /*16bd0*/  DEPBAR.LE SB0, 0x0 ;  /* 0x000080000000791a */ /* 0x000fe80000000000 */
[----:B------:R-:W-:Y:S01]  /*16be0*/  MOV R53, 0x6 ;  /* 0x0000000600357802 */ /* 0x000fe20000000f00 */
[----:B------:R-:W4:Y:S01]  /*16bf0*/  LDL.64 R206, [R1+0x10] ;  /* 0x0000100001ce7983 */ /* 0x000f220000100a00 */
[----:B--2---:R-:W-:Y:S02]  /*16c00*/  MOV R0, c[0x0][0x208] ;  /* 0x0000820000007a02 */ /* 0x004fe40000000f00 */
[----:B------:R-:W-:Y:S02]  /*16c10*/  SHF.R.S32.HI R52, RZ, 0x1f, R204 ;  /* 0x0000001fff347819 */ /* 0x000fe400000114cc */
[----:B------:R-:W-:Y:S01]  /*16c20*/  SHF.L.U64.HI R0, R0, R53, c[0x0][0x20c] ;  /* 0x0000830000007619 */ /* 0x000fe20000010235 */
[----:B------:R-:W2:Y:S01]  /*16c30*/  LDL.64 R202, [R1+0x8] ;  /* 0x0000080001ca7983 */ /* 0x000ea20000100a00 */
[----:B------:R-:W-:Y:S02]  /*16c40*/  MOV R188, UR8 ;  /* 0x0000000800bc7c02 */ /* 0x000fe40008000f00 */
[----:B------:R-:W-:Y:S01]  /*16c50*/  MOV R189, UR5 ;  /* 0x0000000500bd7c02 */ /* 0x000fe20008000f00 */
[----:B------:R-:W-:Y:S02]  /*16c60*/  IMAD R0, R0, R204, RZ ;  /* 0x000000cc00007224 */ /* 0x000fe400078e02ff */
[----:B------:R-:W5:Y:S02]  /*16c70*/  LDL R228, [R1+0x78] ;  /* 0x0000780001e47983 */ /* 0x000f640000100800 */
[----:B------:R-:W-:Y:S02]  /*16c80*/  IMAD R0, R52, UR4, R0 ;  /* 0x0000000434007c24 */ /* 0x000fe4000f8e0200 */
[----:B------:R-:W5:Y:S06]  /*16c90*/  LDL.64 R232, [R1+0x70] ;  /* 0x0000700001e87983 */ /* 0x000f6c0000100a00 */
        /* <DEDUP_REMOVED lines=13> */
[C---:B------:R-:W-:Y:S06]  /*16d70*/  HMMA.16816.F32 R16, R64.reuse, R18, RZ ;  /* 0x000000124010723c */ /* 0x040fec00000018ff */
[----:B------:R-:W-:Y:S02]  /*16d80*/  LDSM.16.M88.4 R192, [R222] ;  /* 0x00000000dec0783b */ /* 0x000fe40000000200 */
        /* <DEDUP_REMOVED lines=16> */
[----:B---3--:R-:W-:Y:S05]  /*16e90*/  IMAD.WIDE.U32 R186, R204, UR4, R230 ;  /* 0x00000004ccba7c25 */ /* 0x008fea000f8e00e6 */
[----:B------:R-:W-:Y:S03]  /*16ea0*/  LEA R196, P2, R186, c[0x0][0x1f8], 0x1 ;  /* 0x00007e00bac47a11 */ /* 0x000fe600078408ff */
[----:B----4-:R-:W-:Y:S01]  /*16eb0*/  IMAD.WIDE.U32 R184, R204, UR4, R206 ;  /* 0x00000004ccb87c25 */ /* 0x010fe2000f8e00ce */
[----:B------:R-:W-:Y:S04]  /*16ec0*/  IADD3 R187, R187, R0, RZ ;  /* 0x00000000bbbb7210 */ /* 0x000fe80007ffe0ff */
[----:B------:R-:W-:Y:S01]  /*16ed0*/  LEA R200, P1, R184, c[0x0][0x1f8], 0x1 ;  /* 0x00007e00b8c87a11 */ /* 0x000fe200078208ff */
[----:B--2---:R-:W-:Y:S01]  /*16ee0*/  IMAD.WIDE.U32 R104, R204, UR4, R202 ;  /* 0x00000004cc687c25 */ /* 0x004fe2000f8e00ca */
[----:B------:R-:W-:Y:S02]  /*16ef0*/  IADD3 R185, R0, R185, RZ ;  /* 0x000000b900b97210 */ /* 0x000fe40007ffe0ff */
[----:B------:R-:W-:Y:S02]  /*16f00*/  LEA.HI.X R197, R186, c[0x0][0x1fc], R187, 0x1, P2 ;  /* 0x00007f00bac57a11 */ /* 0x000fe400010f0cbb */
[----:B------:R-:W-:Y:S02]  /*16f10*/  LEA.HI.X R201, R184, c[0x0][0x1fc], R185, 0x1, P1 ;  /* 0x00007f00b8c97a11 */ /* 0x000fe400008f0cb9 */
[----:B------:R-:W1:Y:S01]  /*16f20*/  LDSM.16.M88.4 R184, [R224] ;  /* 0x00000000e0b8783b */ /* 0x000e620000000200 */
[----:B------:R-:W-:Y:S02]  /*16f30*/  LEA R198, P0, R104, c[0x0][0x1f8], 0x1 ;  /* 0x00007e0068c67a11 */ /* 0x000fe400078008ff */
[----:B------:R-:W-:Y:S02]  /*16f40*/  IADD3 R100, R0, R105, RZ ;  /* 0x0000006900647210 */ /* 0x000fe40007ffe0ff */
[----:B-----5:R-:W-:Y:S02]  /*16f50*/  ISETP.NE.AND P3, PT, R228, RZ, PT ;  /* 0x000000ffe400720c */ /* 0x020fe40003f65270 */
[----:B------:R-:W-:Y:S01]  /*16f60*/  LEA.HI.X R199, R104, c[0x0][0x1fc], R100, 0x1, P0 ;  /* 0x00007f0068c77a11 */ /* 0x000fe200000f0c64 */
[----:B------:R-:W-:Y:S02]  /*16f70*/  IMAD.WIDE.U32 R100, R204, UR4, R188 ;  /* 0x00000004cc647c25 */ /* 0x000fe4000f8e00bc */
[----:B------:R-:W2:Y:S03]  /*16f80*/  LDSM.16.M88.4 R188, [R223] ;  /* 0x00000000dfbc783b */ /* 0x000ea60000000200 */
[----:B------:R-:W-:Y:S02]  /*16f90*/  IADD3 R0, R0, R101, RZ ;  /* 0x0000006500007210 */ /* 0x000fe40007ffe0ff */
[-C--:B------:R-:W-:Y:S03]  /*16fa0*/  IADD3 R104, P0, R232, R100.reuse, RZ ;  /* 0x00000064e8687210 */ /* 0x080fe60007f1e0ff */
[----:B------:R-:W-:Y:S01]  /*16fb0*/  @!PT LDS RZ, [RZ] ;  /* 0x00000000fffff984 */ /* 0x000fe20000000800 */
[----:B------:R-:W-:Y:S01]  /*16fc0*/  @!PT LDS RZ, [RZ] ;  /* 0x00000000fffff984 */ /* 0x000fe20000000800 */
[----:B------:R-:W-:Y:S01]  /*16fd0*/  @!PT LDS RZ, [RZ] ;  /* 0x00000000fffff984 */ /* 0x000fe20000000800 */
[----:B------:R3:W-:Y:S01]  /*16fe0*/  LDGSTS.E.BYPASS.LTC128B.128 [R226+0x100], [R196.64], !P5 ;  /* 0x00100000c4e27fae */ /* 0x0007e2000e901d46 */
[----:B------:R-:W-:Y:S02]  /*16ff0*/  IADD3.X R102, R0, R231, RZ, P0, !PT ;  /* 0x000000e700667210 */ /* 0x000fe400007fe4ff */
[-C--:B------:R-:W-:Y:S02]  /*17000*/  IADD3 R101, P0, R206, R100.reuse, RZ ;  /* 0x00000064ce657210 */ /* 0x080fe40007f1e0ff */
[----:B------:R-:W-:Y:S03]  /*17010*/  IADD3 R100, P2, R202, R100, RZ ;  /* 0x00000064ca647210 */ /* 0x000fe60007f5e0ff */
[----:B------:R4:W-:Y:S08]  /*17020*/  LDGSTS.E.BYPASS.LTC128B.128 [R226+0x1100], [R200.64], !P6 ;  /* 0x01100000c8e27fae */ /* 0x0009f0000f101d46 */
[----:B------:R5:W-:Y:S01]  /*17030*/  LDGSTS.E.BYPASS.LTC128B.128 [R226+0x2100], [R198.64], !P3 ;  /* 0x02100000c6e27fae */ /* 0x000be2000d901d46 */
[-C--:B-1----:R-:W-:Y:S03]  /*17040*/  HMMA.16816.F32 R20, R108, R184.reuse, R20 ;  /* 0x000000b86c14723c */ /* 0x082fe60000001814 */
[C---:B---3--:R-:W-:Y:S05]  /*17050*/  LEA R196, P1, R104.reuse, c[0x0][0x1f8], 0x1 ;  /* 0x00007e0068c47a11 */ /* 0x048fea00078208ff */
[C---:B------:R-:W-:Y:S04]  /*17060*/  HMMA.16816.F32 R24, R180.reuse, R184, R24 ;  /* 0x000000b8b418723c */ /* 0x040fe80000001818 */
[----:B------:R-:W-:Y:S02]  /*17070*/  LEA.HI.X R197, R104, c[0x0][0x1fc], R102, 0x1, P1 ;  /* 0x00007f0068c57a11 */ /* 0x000fe400008f0c66 */
[C---:B------:R-:W-:Y:S02]  /*17080*/  IADD3.X R102, R0.reuse, R207, RZ, P0, !PT ;  /* 0x000000cf00667210 */ /* 0x040fe400007fe4ff */
[-C--:B------:R-:W-:Y:S01]  /*17090*/  HMMA.16816.F32 R28, R180, R186.reuse, R28 ;  /* 0x000000bab41c723c */ /* 0x080fe2000000181c */
[----:B------:R5:W-:Y:S03]  /*170a0*/  LDGSTS.E.BYPASS.LTC128B.128 [R226+0x900], [R196.64], !P5 ;  /* 0x00900000c4e27fae */ /* 0x000be6000e901d46 */
[C---:B------:R-:W-:Y:S02]  /*170b0*/  LEA R104, P0, R101.reuse, c[0x0][0x1f8], 0x1 ;  /* 0x00007e0065687a11 */ /* 0x040fe400078008ff */
[----:B------:R-:W-:Y:S02]  /*170c0*/  IADD3.X R0, R0, R203, RZ, P2, !PT ;  /* 0x000000cb00007210 */ /* 0x000fe400017fe4ff */
[C---:B------:R-:W-:Y:S04]  /*170d0*/  HMMA.16816.F32 R32, R108.reuse, R186, R32 ;  /* 0x000000ba6c20723c */ /* 0x040fe80000001820 */
[----:B------:R-:W-:Y:S02]  /*170e0*/  LEA.HI.X R105, R101, c[0x0][0x1fc], R102, 0x1, P0 ;  /* 0x00007f0065697a11 */ /* 0x000fe400000f0c66 */
[C---:B------:R-:W-:Y:S02]  /*170f0*/  LEA R102, P0, R100.reuse, c[0x0][0x1f8], 0x1 ;  /* 0x00007e0064667a11 */ /* 0x040fe400078008ff */
[-C--:B--2---:R-:W-:Y:S01]  /*17100*/  HMMA.16816.F32 R36, R108, R188.reuse, R36 ;  /* 0x000000bc6c24723c */ /* 0x084fe20000001824 */
[----:B------:R1:W-:Y:S03]  /*17110*/  LDGSTS.E.BYPASS.LTC128B.128 [R226+0x1900], [R104.64], !P6 ;  /* 0x0190000068e27fae */ /* 0x0003e6000f101d46 */
[----:B------:R-:W-:Y:S02]  /*17120*/  LEA.HI.X R103, R100, c[0x0][0x1fc], R0, 0x1, P0 ;  /* 0x00007f0064677a11 */ /* 0x000fe400000f0c00 */
[C---:B------:R-:W-:Y:S02]  /*17130*/  ISETP.GT.AND P0, PT, R204.reuse, RZ, PT ;  /* 0x000000ffcc00720c */ /* 0x040fe40003f04270 */
[C---:B------:R-:W-:Y:S01]  /*17140*/  HMMA.16816.F32 R40, R180.reuse, R188, R40 ;  /* 0x000000bcb428723c */ /* 0x040fe20000001828 */
[----:B------:R2:W-:Y:S03]  /*17150*/  LDGSTS.E.BYPASS.LTC128B.128 [R226+0x2900], [R102.64], !P3 ;  /* 0x0290000066e27fae */ /* 0x0005e6000d901d46 */
[----:B------:R-:W-:Y:S04]  /*17160*/  IADD3 R204, R204, -0x1, RZ ;  /* 0xffffffffcccc7810 */ /* 0x000fe80007ffe0ff */
[-C--:B------:R-:W-:Y:S01]  /*17170*/  HMMA.16816.F32 R44, R180, R190.reuse, R44 ;  /* 0x000000beb42c723c */ /* 0x080fe2000000182c */
[----:B-----5:R-:W-:Y:S07]  /*17180*/  LDSM.16.M88.4 R196, [R208+0x4100] ;  /* 0x00410000d0c4783b */ /* 0x020fee0000000200 */
[C---:B------:R-:W-:Y:S01]  /*17190*/  HMMA.16816.F32 R48, R108.reuse, R190, R48 ;  /* 0x000000be6c30723c */ /* 0x040fe20000001830 */
[----:B----4-:R-:W-:Y:S07]  /*171a0*/  LDSM.16.M88.4 R200, [R211+0x9100] ;  /* 0x00910000d3c8783b */ /* 0x010fee0000000200 */
[-C--:B------:R-:W-:Y:S01]  /*171b0*/  HMMA.16816.F32 R52, R108, R192.reuse, R52 ;  /* 0x000000c06c34723c */ /* 0x080fe20000001834 */
[----:B------:R-:W-:Y:S07]  /*171c0*/  LDSM.16.M88.4 R176, [R208+0x4500] ;  /* 0x00450000d0b0783b */ /* 0x000fee0000000200 */
[C---:B------:R-:W-:Y:S01]  /*171d0*/  HMMA.16816.F32 R56, R180.reuse, R192, R56 ;  /* 0x000000c0b438723c */ /* 0x040fe20000001838 */
[----:B--2---:R-:W2:Y:S07]  /*171e0*/  LDSM.16.M88.4 R100, [R211+0x8100] ;  /* 0x00810000d364783b */ /* 0x004eae0000000200 */
[-C--:B------:R-:W-:Y:S01]  /*171f0*/  HMMA.16816.F32 R60, R180, R194.reuse, R60 ;  /* 0x000000c2b43c723c */ /* 0x080fe2000000183c */
[----:B------:R-:W3:Y:S07]  /*17200*/  LDSM.16.M88.4 R184, [R208+0x4900] ;  /* 0x00490000d0b8783b */ /* 0x000eee0000000200 */
[----:B------:R-:W-:Y:S01]  /*17210*/  HMMA.16816.F32 R64, R108, R194, R64 ;  /* 0x000000c26c40723c */ /* 0x000fe20000001840 */
[----:B------:R-:W4:Y:S08]  /*17220*/  LDSM.16.M88.4 R108, [R208+0x4d00] ;  /* 0x004d0000d06c783b */ /* 0x000f300000000200 */
[----:B------:R-:W-:Y:S08]  /*17230*/  LDSM.16.M88.4 R180, [R212+0x8100] ;  /* 0x00810000d4b4783b */ /* 0x000ff00000000200 */
[----:B------:R-:W5:Y:S01]  /*17240*/  LDSM.16.M88.4 R188, [R221] ;  /* 0x00000000ddbc783b */ /* 0x000f620000000200 */
[-C--:B--2---:R-:W-:Y:S07]  /*17250*/  HMMA.16816.F32 R4, R100, R196.reuse, R4 ;  /* 0x000000c46404723c */ /* 0x084fee0000001804 */
[----:B------:R-:W2:Y:S01]  /*17260*/  LDSM.16.M88.4 R192, [R212+0x9100] ;  /* 0x00910000d4c0783b */ /* 0x000ea20000000200 */
[C---:B------:R-:W-:Y:S07]  /*17270*/  HMMA.16816.F32 R8, R200.reuse, R196, R8 ;  /* 0x000000c4c808723c */ /* 0x040fee0000001808 */
[----:B------:R-:W0:Y:S01]  /*17280*/  LDGDEPBAR ;  /* 0x00000000000079af */ /* 0x000e220000000000 */
[-C--:B------:R-:W-:Y:S08]  /*17290*/  HMMA.16816.F32 R12, R200, R198.reuse, R12 ;  /* 0x000000c6c80c723c */ /* 0x080ff0000000180c */
[C---:B------:R-:W-:Y:S01]  /*172a0*/  HMMA.16816.F32 R16, R100.reuse, R198, R16 ;  /* 0x000000c66410723c */ /* 0x040fe20000001810 */
[----:B------:R-:W1:Y:S07]  /*172b0*/  LDSM.16.M88.4 R196, [R220] ;  /* 0x00000000dcc4783b */ /* 0x000e6e0000000200 */
[-C--:B------:R-:W-:Y:S08]  /*172c0*/  HMMA.16816.F32 R20, R100, R176.reuse, R20 ;  /* 0x000000b06414723c */ /* 0x080ff00000001814 */
[C---:B------:R-:W-:Y:S08]  /*172d0*/  HMMA.16816.F32 R24, R200.reuse, R176, R24 ;  /* 0x000000b0c818723c */ /* 0x040ff00000001818 */
[-C--:B------:R-:W-:Y:S08]  /*172e0*/  HMMA.16816.F32 R28, R200, R178.reuse, R28 ;  /* 0x000000b2c81c723c */ /* 0x080ff0000000181c */
[C---:B------:R-:W-:Y:S01]  /*172f0*/  HMMA.16816.F32 R32, R100.reuse, R178, R32 ;  /* 0x000000b26420723c */ /* 0x040fe20000001820 */
[----:B------:R-:W1:Y:S07]  /*17300*/  LDSM.16.M88.4 R176, [R219] ;  /* 0x00000000dbb0783b */ /* 0x000e6e0000000200 */
[-C--:B---3--:R-:W-:Y:S08]  /*17310*/  HMMA.16816.F32 R36, R100, R184.reuse, R36 ;  /* 0x000000b86424723c */ /* 0x088ff00000001824 */
[C---:B------:R-:W-:Y:S08]  /*17320*/  HMMA.16816.F32 R40, R200.reuse, R184, R40 ;  /* 0x000000b8c828723c */ /* 0x040ff00000001828 */
[-C--:B------:R-:W-:Y:S08]  /*17330*/  HMMA.16816.F32 R44, R200, R186.reuse, R44 ;  /* 0x000000bac82c723c */ /* 0x080ff0000000182c */
[C---:B------:R-:W-:Y:S01]  /*17340*/  HMMA.16816.F32 R48, R100.reuse, R186, R48 ;  /* 0x000000ba6430723c */ /* 0x040fe20000001830 */
[----:B------:R-:W3:Y:S07]  /*17350*/  LDSM.16.M88.4 R184, [R218] ;  /* 0x00000000dab8783b */ /* 0x000eee0000000200 */
[-C--:B----4-:R-:W-:Y:S08]  /*17360*/  HMMA.16816.F32 R52, R100, R108.reuse, R52 ;  /* 0x0000006c6434723c */ /* 0x090ff00000001834 */
[C---:B------:R-:W-:Y:S08]  /*17370*/  HMMA.16816.F32 R56, R200.reuse, R108, R56 ;  /* 0x0000006cc838723c */ /* 0x040ff00000001838 */
[-C--:B------:R-:W-:Y:S08]  /*17380*/  HMMA.16816.F32 R60, R200, R110.reuse, R60 ;  /* 0x0000006ec83c723c */ /* 0x080ff0000000183c */
[----:B------:R-:W-:Y:S01]  /*17390*/  HMMA.16816.F32 R64, R100, R110, R64 ;  /* 0x0000006e6440723c */ /* 0x000fe20000001840 */
[----:B------:R-:W-:Y:S07]  /*173a0*/  LDSM.16.M88.4 R100, [R211+0xa100] ;  /* 0x00a10000d364783b */ /* 0x000fee0000000200 */
[-C--:B-----5:R-:W-:Y:S01]  /*173b0*/  HMMA.16816.F32 R4, R180, R188.reuse, R4 ;  /* 0x000000bcb404723c */ /* 0x0a0fe20000001804 */
[----:B------:R-:W4:Y:S07]  /*173c0*/  LDSM.16.M88.4 R108, [R208+0x5100] ;  /* 0x00510000d06c783b */ /* 0x000f2e0000000200 */
[C---:B--2---:R-:W-:Y:S08]  /*173d0*/  HMMA.16816.F32 R8, R192.reuse, R188, R8 ;  /* 0x000000bcc008723c */ /* 0x044ff00000001808 */
[-C--:B------:R-:W-:Y:S08]  /*173e0*/  HMMA.16816.F32 R12, R192, R190.reuse, R12 ;  /* 0x000000bec00c723c */ /* 0x080ff0000000180c */
[C---:B------:R-:W-:Y:S01]  /*173f0*/  HMMA.16816.F32 R16, R180.reuse, R190, R16 ;  /* 0x000000beb410723c */ /* 0x040fe20000001810 */
[----:B------:R-:W2:Y:S07]  /*17400*/  LDSM.16.M88.4 R188, [R211+0xb100] ;  /* 0x00b10000d3bc783b */ /* 0x000eae0000000200 */
[-C--:B-1----:R-:W-:Y:S08]  /*17410*/  HMMA.16816.F32 R20, R180, R196.reuse, R20 ;  /* 0x000000c4b414723c */ /* 0x082ff00000001814 */
[C---:B------:R-:W-:Y:S08]  /*17420*/  HMMA.16816.F32 R24, R192.reuse, R196, R24 ;  /* 0x000000c4c018723c */ /* 0x040ff00000001818 */
[-C--:B------:R-:W-:Y:S08]  /*17430*/  HMMA.16816.F32 R28, R192, R198.reuse, R28 ;  /* 0x000000c6c01c723c */ /* 0x080ff0000000181c */
[C---:B------:R-:W-:Y:S01]  /*17440*/  HMMA.16816.F32 R32, R180.reuse, R198, R32 ;  /* 0x000000c6b420723c */ /* 0x040fe20000001820 */
[----:B------:R-:W-:Y:S07]  /*17450*/  LDSM.16.M88.4 R196, [R208+0x5d00] ;  /* 0x005d0000d0c4783b */ /* 0x000fee0000000200 */
[-C--:B------:R-:W-:Y:S08]  /*17460*/  HMMA.16816.F32 R36, R180, R176.reuse, R36 ;  /* 0x000000b0b424723c */ /* 0x080ff00000001824 */
[C---:B------:R-:W-:Y:S08]  /*17470*/  HMMA.16816.F32 R40, R192.reuse, R176, R40 ;  /* 0x000000b0c028723c */ /* 0x040ff00000001828 */
[-C--:B------:R-:W-:Y:S08]  /*17480*/  HMMA.16816.F32 R44, R192, R178.reuse, R44 ;  /* 0x000000b2c02c723c */ /* 0x080ff0000000182c */
[C---:B------:R-:W-:Y:S01]  /*17490*/  HMMA.16816.F32 R48, R180.reuse, R178, R48 ;  /* 0x000000b2b430723c */ /* 0x040fe20000001830 */
[----:B------:R-:W1:Y:S07]  /*174a0*/  LDSM.16.M88.4 R176, [R208+0x5500] ;  /* 0x00550000d0b0783b */ /* 0x000e6e0000000200 */
[-C--:B---3--:R-:W-:Y:S08]  /*174b0*/  HMMA.16816.F32 R52, R180, R184.reuse, R52 ;  /* 0x000000b8b434723c */ /* 0x088ff00000001834 */
[C---:B------:R-:W-:Y:S08]  /*174c0*/  HMMA.16816.F32 R56, R192.reuse, R184, R56 ;  /* 0x000000b8c038723c */ /* 0x040ff00000001838 */
[-C--:B------:R-:W-:Y:S01]  /*174d0*/  HMMA.16816.F32 R60, R192, R186.reuse, R60 ;  /* 0x000000bac03c723c */ /* 0x080fe2000000183c */
[----:B------:R-:W3:Y:S07]  /*174e0*/  LDSM.16.M88.4 R192, [R208+0x5900] ;  /* 0x00590000d0c0783b */ /* 0x000eee0000000200 */
[----:B------:R-:W-:Y:S01]  /*174f0*/  HMMA.16816.F32 R64, R180, R186, R64 ;  /* 0x000000bab440723c */ /* 0x000fe20000001840 */
[----:B------:R-:W-:Y:S07]  /*17500*/  LDSM.16.M88.4 R180, [R212+0xa100] ;  /* 0x00a10000d4b4783b */ /* 0x000fee0000000200 */
[-C--:B----4-:R-:W-:Y:S01]  /*17510*/  HMMA.16816.F32 R4, R100, R108.reuse, R4 ;  /* 0x0000006c6404723c */ /* 0x090fe20000001804 */
[----:B------:R-:W4:Y:S07]  /*17520*/  LDSM.16.M88.4 R184, [R217] ;  /* 0x00000000d9b8783b */ /* 0x000f2e0000000200 */
[C---:B--2---:R-:W-:Y:S08]  /*17530*/  HMMA.16816.F32 R8, R188.reuse, R108, R8 ;  /* 0x0000006cbc08723c */ /* 0x044ff00000001808 */
[-C--:B------:R-:W-:Y:S08]  /*17540*/  HMMA.16816.F32 R12, R188, R110.reuse, R12 ;  /* 0x0000006ebc0c723c */ /* 0x080ff0000000180c */
[C---:B------:R-:W-:Y:S01]  /*17550*/  HMMA.16816.F32 R16, R100.reuse, R110, R16 ;  /* 0x0000006e6410723c */ /* 0x040fe20000001810 */
[----:B------:R-:W2:Y:S07]  /*17560*/  LDSM.16.M88.4 R108, [R212+0xb100] ;  /* 0x00b10000d46c783b */ /* 0x000eae0000000200 */
[-C--:B-1----:R-:W-:Y:S08]  /*17570*/  HMMA.16816.F32 R20, R100, R176.reuse, R20 ;  /* 0x000000b06414723c */ /* 0x082ff00000001814 */
        /* <DEDUP_REMOVED lines=12> */
[C---:B--2---:R-:W-:Y:S08]  /*17640*/  HMMA.16816.F32 R8, R108.reuse, R184, R8 ;  /* 0x000000b86c08723c */ /* 0x044ff00000001808 */
        /* <DEDUP_REMOVED lines=29> */
[----:B------:R-:W-:Y:S10]  /*17820*/  MUFU.TANH R189, R10 ;  /* 0x0000000a00bd7308 */ /* 0x000ff40000002400 */
[----:B------:R2:W-:Y:S01]  /*17830*/  MUFU.TANH R190, R11 ;  /* 0x0000000b00be7308 */ /* 0x0005e20000002400 */
[-C--:B-1----:R-:W-:Y:S03]  /*17840*/  HMMA.16816.F32 R20, R180, R4.reuse, R20 ;  /* 0x00000004b414723c */ /* 0x082fe60000001814 */
[----:B---3--:R-:W-:Y:S06]  /*17850*/  FMNMX.FTZ R0, R188, R0, !PT ;  /* 0x00000000bc007209 */ /* 0x008fec0007810000 */
[----:B------:R-:W1:Y:S01]  /*17860*/  MUFU.TANH R16, R16 ;  /* 0x0000001000107308 */ /* 0x000e620000002400 */
[C---:B------:R-:W-:Y:S09]  /*17870*/  HMMA.16816.F32 R24, R108.reuse, R4, R24 ;  /* 0x000000046c18723c */ /* 0x040ff20000001818 */
[----:B------:R-:W3:Y:S01]  /*17880*/  MUFU.TANH R17, R17 ;  /* 0x0000001100117308 */ /* 0x000ee20000002400 */
[-C--:B------:R-:W-:Y:S01]  /*17890*/  HMMA.16816.F32 R28, R108, R6.reuse, R28 ;  /* 0x000000066c1c723c */ /* 0x080fe2000000181c */
[----:B--2---:R-:W2:Y:S03]  /*178a0*/  LDSM.16.M88.4 R8, [R215] ;  /* 0x00000000d708783b */ /* 0x004ea60000000200 */
[----:B------:R-:W-:Y:S04]  /*178b0*/  FMUL.FTZ R22, R22, c[0x0][0x320] ;  /* 0x0000c80016167a20 */ /* 0x000fe80000410000 */
[C---:B------:R-:W-:Y:S01]  /*178c0*/  HMMA.16816.F32 R32, R180.reuse, R6, R32 ;  /* 0x00000006b420723c */ /* 0x040fe20000001820 */
[----:B------:R-:W2:Y:S01]  /*178d0*/  MUFU.TANH R18, R18 ;  /* 0x0000001200127308 */ /* 0x000ea20000002400 */
[----:B------:R-:W5:Y:S02]  /*178e0*/  LDSM.16.M88.4 R4, [R214] ;  /* 0x00000000d604783b */ /* 0x000f640000000200 */
[----:B------:R-:W-:Y:S02]  /*178f0*/  FMUL.FTZ R23, R23, c[0x0][0x320] ;  /* 0x0000c80017177a20 */ /* 0x000fe40000410000 */
[----:B------:R-:W-:Y:S02]  /*17900*/  FMUL.FTZ R20, R20, c[0x0][0x320] ;  /* 0x0000c80014147a20 */ /* 0x000fe40000410000 */
[----:B------:R-:W-:Y:S04]  /*17910*/  DEPBAR.LE SB0, 0x0 ;  /* 0x000080000000791a */ /* 0x000fe80000000000 */
[----:B------:R-:W-:Y:S01]  /*17920*/  MUFU.TANH R197, R22 ;  /* 0x0000001600c57308 */ /* 0x000fe20000002400 */
[----:B------:R-:W-:Y:S01]  /*17930*/  BAR.SYNC.DEFER_BLOCKING 0x0 ;  /* 0x0000000000007b1d */ /* 0x000fe20000010000 */
[----:B------:R-:W-:Y:S02]  /*17940*/  FMUL.FTZ R24, R24, c[0x0][0x320] ;  /* 0x0000c80018187a20 */ /* 0x000fe40000410000 */
        /* <DEDUP_REMOVED lines=13> */
[----:B------:R2:W-:Y:S01]  /*17a20*/  MUFU.TANH R199, R25 ;  /* 0x0000001900c77308 */ /* 0x0005e20000002400 */
[C---:B------:R-:W-:Y:S01]  /*17a30*/  HMMA.16816.F32 R40, R108.reuse, R8, R40 ;  /* 0x000000086c28723c */ /* 0x040fe20000001828 */
[----:B-1----:R-:W4:Y:S03]  /*17a40*/  LDL R24, [R1+0x28] ;  /* 0x0000280001187983 */ /* 0x002f260000100800 */
[----:B------:R-:W-:Y:S02]  /*17a50*/  FMUL.FTZ R29, R29, c[0x0][0x320] ;  /* 0x0000c8001d1d7a20 */ /* 0x000fe40000410000 */
[----:B------:R-:W-:Y:S02]  /*17a60*/  FMUL.FTZ R30, R30, c[0x0][0x320] ;  /* 0x0000c8001e1e7a20 */ /* 0x000fe40000410000 */
[-C--:B------:R-:W-:Y:S01]  /*17a70*/  HMMA.16816.F32 R44, R108, R10.reuse, R44 ;  /* 0x0000000a6c2c723c */ /* 0x080fe2000000182c */
[----:B------:R1:W1:Y:S01]  /*17a80*/  MUFU.TANH R193, R20 ;  /* 0x0000001400c17308 */ /* 0x0002620000002400 */
[----:B---3--:R-:W3:Y:S05]  /*17a90*/  LDL.64 R22, [R1+0x58] ;  /* 0x0000580001167983 */ /* 0x008eea0000100a00 */
[----:B------:R-:W-:Y:S01]  /*17aa0*/  FMUL.FTZ R36, R36, c[0x0][0x320] ;  /* 0x0000c80024247a20 */ /* 0x000fe20000410000 */
[C---:B------:R-:W-:Y:S03]  /*17ab0*/  HMMA.16816.F32 R48, R180.reuse, R10, R48 ;  /* 0x0000000ab430723c */ /* 0x040fe60000001830 */
[----:B------:R-:W-:Y:S01]  /*17ac0*/  MUFU.TANH R233, R31 ;  /* 0x0000001f00e97308 */ /* 0x000fe20000002400 */
[----:B------:R-:W-:Y:S01]  /*17ad0*/  FMUL.FTZ R37, R37, c[0x0][0x320] ;  /* 0x0000c80025257a20 */ /* 0x000fe20000410000 */
[----:B--2---:R-:W2:Y:S01]  /*17ae0*/  LDL R25, [R1+0x2c] ;  /* 0x00002c0001197983 */ /* 0x004ea20000100800 */
[----:B------:R-:W-:Y:S02]  /*17af0*/  FMUL.FTZ R38, R38, c[0x0][0x320] ;  /* 0x0000c80026267a20 */ /* 0x000fe40000410000 */
[-C--:B-----5:R-:W-:Y:S05]  /*17b00*/  HMMA.16816.F32 R52, R180, R4.reuse, R52 ;  /* 0x00000004b434723c */ /* 0x0a0fea0000001834 */
[----:B------:R-:W-:Y:S01]  /*17b10*/  MUFU.TANH R231, R36 ;  /* 0x0000002400e77308 */ /* 0x000fe20000002400 */
[----:B------:R-:W-:Y:S02]  /*17b20*/  FMUL.FTZ R39, R39, c[0x0][0x320] ;  /* 0x0000c80027277a20 */ /* 0x000fe40000410000 */
[----:B------:R-:W-:Y:S01]  /*17b30*/  FMUL.FTZ R43, R43, c[0x0][0x320] ;  /* 0x0000c8002b2b7a20 */ /* 0x000fe20000410000 */
[----:B-1----:R-:W5:Y:S03]  /*17b40*/  LDL R20, [R1+0x30] ;  /* 0x0000300001147983 */ /* 0x002f660000100800 */
[----:B------:R-:W-:Y:S01]  /*17b50*/  FMUL.FTZ R46, R46, c[0x0][0x320] ;  /* 0x0000c8002e2e7a20 */ /* 0x000fe20000410000 */
[C---:B------:R-:W-:Y:S02]  /*17b60*/  HMMA.16816.F32 R56, R108.reuse, R4, R56 ;  /* 0x000000046c38723c */ /* 0x040fe40000001838 */
[----:B------:R1:W-:Y:S02]  /*17b70*/  MUFU.TANH R232, R37 ;  /* 0x0000002500e87308 */ /* 0x0003e40000002400 */
[----:B------:R-:W-:Y:S03]  /*17b80*/  FMUL.FTZ R47, R47, c[0x0][0x320] ;  /* 0x0000c8002f2f7a20 */ /* 0x000fe60000410000 */
[----:B------:R-:W-:Y:S01]  /*17b90*/  FMNMX.FTZ R5, R176, R2, !PT ;  /* 0x00000002b0057209 */ /* 0x000fe20007810000 */
[----:B------:R-:W-:Y:S01]  /*17ba0*/  FMUL.FTZ R49, R49, c[0x0][0x320] ;  /* 0x0000c80031317a20 */ /* 0x000fe20000410000 */
[-C--:B------:R-:W-:Y:S03]  /*17bb0*/  HMMA.16816.F32 R60, R108, R6.reuse, R60 ;  /* 0x000000066c3c723c */ /* 0x080fe6000000183c */
[----:B------:R-:W-:Y:S01]  /*17bc0*/  FMUL.FTZ R50, R50, c[0x0][0x320] ;  /* 0x0000c80032327a20 */ /* 0x000fe20000410000 */
[----:B------:R-:W-:Y:S01]  /*17bd0*/  FMNMX.FTZ R5, R102, R5, !PT ;  /* 0x0000000566057209 */ /* 0x000fe20007810000 */
[----:B------:R1:W1:Y:S01]  /*17be0*/  MUFU.TANH R194, R21 ;  /* 0x0000001500c27308 */ /* 0x0002620000002400 */
[----:B------:R-:W-:Y:S01]  /*17bf0*/  FMUL.FTZ R52, R52, c[0x0][0x320] ;  /* 0x0000c80034347a20 */ /* 0x000fe20000410000 */
[----:B------:R-:W-:Y:S01]  /*17c00*/  FMNMX.FTZ R4, R178, R3, !PT ;  /* 0x00000003b2047209 */ /* 0x000fe20007810000 */
[----:B------:R-:W-:Y:S01]  /*17c10*/  FMUL.FTZ R53, R53, c[0x0][0x320] ;  /* 0x0000c80035357a20 */ /* 0x000fe20000410000 */
[----:B------:R-:W-:Y:S04]  /*17c20*/  HMMA.16816.F32 R64, R180, R6, R64 ;  /* 0x00000006b440723c */ /* 0x000fe80000001840 */
[----:B------:R-:W-:Y:S01]  /*17c30*/  FMUL.FTZ R54, R54, c[0x0][0x320] ;  /* 0x0000c80036367a20 */ /* 0x000fe20000410000 */
[----:B------:R-:W-:Y:S01]  /*17c40*/  FMNMX.FTZ R5, R16, R5, !PT ;  /* 0x0000000510057209 */ /* 0x000fe20007810000 */
[----:B------:R1:W-:Y:S01]  /*17c50*/  MUFU.TANH R205, R26 ;  /* 0x0000001a00cd7308 */ /* 0x0003e20000002400 */
[----:B------:R-:W-:Y:S01]  /*17c60*/  FMUL.FTZ R55, R55, c[0x0][0x320] ;  /* 0x0000c80037377a20 */ /* 0x000fe20000410000 */
[----:B------:R-:W-:Y:S01]  /*17c70*/  FMNMX.FTZ R4, R177, R4, !PT ;  /* 0x00000004b1047209 */ /* 0x000fe20007810000 */
[----:B------:R-:W-:Y:S01]  /*17c80*/  FMUL.FTZ R51, R51, c[0x0][0x320] ;  /* 0x0000c80033337a20 */ /* 0x000fe20000410000 */
[----:B-1----:R-:W2:Y:S02]  /*17c90*/  LDL.64 R36, [R1+0x50] ;  /* 0x0000500001247983 */ /* 0x002ea40000100a00 */
        /* <DEDUP_REMOVED lines=8> */
[----:B------:R-:W2:Y:S01]  /*17d20*/  LDL R21, [R1+0x34] ;  /* 0x0000340001157983 */ /* 0x000ea20000100800 */
        /* <DEDUP_REMOVED lines=21> */
[----:B------:R-:W-:Y:S01]  /*17e80*/  FMUL.FTZ R60, R60, c[0x0][0x320] ;  /* 0x0000c8003c3c7a20 */ /* 0x000fe20000410000 */
[----:B------:R-:W-:Y:S01]  /*17e90*/  FMNMX.FTZ R4, R197, R4, !PT ;  /* 0x00000004c5047209 */ /* 0x000fe20007810000 */
[----:B------:R-:W-:Y:S01]  /*17ea0*/  FMUL.FTZ R40, R40, c[0x0][0x320] ;  /* 0x0000c80028287a20 */ /* 0x000fe20000410000 */
[----:B------:R-:W1:Y:S02]  /*17eb0*/  MUFU.TANH R195, R34 ;  /* 0x0000002200c37308 */ /* 0x000e640000002400 */
[----:B------:R-:W-:Y:S02]  /*17ec0*/  FMNMX.FTZ R4, R198, R4, !PT ;  /* 0x00000004c6047209 */ /* 0x000fe40007810000 */
[----:B------:R-:W-:Y:S06]  /*17ed0*/  FMNMX.FTZ R5, R191, R5, !PT ;  /* 0x00000005bf057209 */ /* 0x000fec0007810000 */
        /* <DEDUP_REMOVED lines=14> */
[----:B------:R1:W1:Y:S01]  /*17fc0*/  MUFU.TANH R185, R12 ;  /* 0x0000000c00b97308 */ /* 0x0002620000002400 */
[----:B------:R-:W-:Y:S09]  /*17fd0*/  FMNMX.FTZ R4, R236, R4, !PT ;  /* 0x00000004ec047209 */ /* 0x000ff20007810000 */
[----:B------:R-:W1:Y:S02]  /*17fe0*/  MUFU.TANH R234, R50 ;  /* 0x0000003200ea7308 */ /* 0x000e640000002400 */
[----:B-1----:R-:W-:Y:S08]  /*17ff0*/  FMNMX.FTZ R5, R248, R5, !PT ;  /* 0x00000005f8057209 */ /* 0x002ff00007810000 */
[----:B------:R-:W1:Y:S01]  /*18000*/  MUFU.TANH R239, R53 ;  /* 0x0000003500ef7308 */ /* 0x000e620000002400 */
[----:B------:R-:W-:Y:S02]  /*18010*/  MOV R12, c[0x0][0x1e0] ;  /* 0x00007800000c7a02 */ /* 0x000fe40000000f00 */
[----:B------:R-:W-:Y:S02]  /*18020*/  FMNMX.FTZ R0, R185, R0, !PT ;  /* 0x00000000b9007209 */ /* 0x000fe40007810000 */
[----:B------:R-:W-:Y:S05]  /*18030*/  SHF.L.U32 R12, R12, 0x5, RZ ;  /* 0x000000050c0c7819 */ /* 0x000fea00000006ff */
[----:B------:R-:W1:Y:S01]  /*18040*/  MUFU.TANH R240, R51 ;  /* 0x0000003300f07308 */ /* 0x000e620000002400 */
[----:B------:R-:W-:Y:S02]  /*18050*/  FMNMX.FTZ R0, R184, R0, !PT ;  /* 0x00000000b8007209 */ /* 0x000fe40007810000 */
[----:B------:R-:W-:Y:S02]  /*18060*/  FMNMX.FTZ R4, R234, R4, !PT ;  /* 0x00000004ea047209 */ /* 0x000fe40007810000 */
        /* <DEDUP_REMOVED lines=11> */
[----:B------:R-:W-:Y:S05]  /*18120*/  FMNMX.FTZ R5, R183, R5, !PT ;  /* 0x00000005b7057209 */ /* 0x000fea0007810000 */
[----:B------:R-:W1:Y:S04]  /*18130*/  SHFL.BFLY PT, R8, R5, 0x2, 0x1f ;  /* 0x0c401f0005087f89 */ /* 0x000e6800000e0000 */
[----:B------:R-:W1:Y:S01]  /*18140*/  MUFU.TANH R242, R66 ;  /* 0x0000004200f27308 */ /* 0x000e620000002400 */
[----:B------:R-:W-:Y:S09]  /*18150*/  FMNMX.FTZ R4, R237, R4, !PT ;  /* 0x00000004ed047209 */ /* 0x000ff20007810000 */
[----:B------:R-:W1:Y:S02]  /*18160*/  MUFU.TANH R201, R29 ;  /* 0x0000001d00c97308 */ /* 0x000e640000002400 */
[----:B-1----:R-:W-:Y:S08]  /*18170*/  FMNMX.FTZ R0, R202, R0, !PT ;  /* 0x00000000ca007209 */ /* 0x002ff00007810000 */
[----:B------:R-:W1:Y:S01]  /*18180*/  MUFU.TANH R241, R67 ;  /* 0x0000004300f17308 */ /* 0x000e620000002400 */
[----:B------:R-:W-:Y:S02]  /*18190*/  FMNMX.FTZ R5, R5, R8, !PT ;  /* 0x0000000805057209 */ /* 0x000fe40007810000 */
[----:B------:R-:W-:Y:S03]  /*181a0*/  FMNMX.FTZ R4, R242, R4, !PT ;  /* 0x00000004f2047209 */ /* 0x000fe60007810000 */
[----:B------:R-:W4:Y:S04]  /*181b0*/  SHFL.BFLY PT, R105, R5, 0x1, 0x1f ;  /* 0x0c201f0005697f89 */ /* 0x000f2800000e0000 */
[----:B------:R-:W3:Y:S01]  /*181c0*/  MUFU.TANH R243, R40 ;  /* 0x0000002800f37308 */ /* 0x000ee20000002400 */
[----:B------:R-:W-:Y:S09]  /*181d0*/  FMNMX.FTZ R0, R201, R0, !PT ;  /* 0x00000000c9007209 */ /* 0x000ff20007810000 */
[----:B------:R-:W3:Y:S01]  /*181e0*/  MUFU.TANH R247, R41 ;  /* 0x0000002900f77308 */ /* 0x000ee20000002400 */
[----:B-1----:R-:W-:Y:S05]  /*181f0*/  FMNMX.FTZ R4, R241, R4, !PT ;  /* 0x00000004f1047209 */ /* 0x002fea0007810000 */
[----:B------:R-:W1:Y:S04]  /*18200*/  SHFL.BFLY PT, R7, R4, 0x2, 0x1f ;  /* 0x0c401f0004077f89 */ /* 0x000e6800000e0000 */
[----:B------:R5:W5:Y:S01]  /*18210*/  MUFU.TANH R244, R44 ;  /* 0x0000002c00f47308 */ /* 0x000b620000002400 */
[----:B----4-:R-:W-:Y:S02]  /*18220*/  FMNMX.FTZ R105, R5, R105, !PT ;  /* 0x0000006905697209 */ /* 0x010fe40007810000 */
[----:B---3--:R-:W-:Y:S03]  /*18230*/  FMNMX.FTZ R0, R243, R0, !PT ;  /* 0x00000000f3007209 */ /* 0x008fe60007810000 */
[----:B------:R-:W-:Y:S04]  /*18240*/  FMUL.FTZ R110, R105, c[0x0][0x2d0] ;  /* 0x0000b400696e7a20 */ /* 0x000fe80000410000 */
[----:B------:R-:W3:Y:S01]  /*18250*/  MUFU.TANH R245, R45 ;  /* 0x0000002d00f57308 */ /* 0x000ee20000002400 */
[--C-:B------:R-:W-:Y:S01]  /*18260*/  FFMA.FTZ R48, R192, c[0x0][0x2d0], -R110.reuse ;  /* 0x0000b400c0307a23 */ /* 0x100fe2000001086e */
[----:B------:R-:W-:Y:S08]  /*18270*/  FMNMX.FTZ R0, R247, R0, !PT ;  /* 0x00000000f7007209 */ /* 0x000ff00007810000 */
[----:B------:R-:W4:Y:S01]  /*18280*/  MUFU.TANH R40, R56 ;  /* 0x0000003800287308 */ /* 0x000f220000002400 */
[----:B-1----:R-:W-:Y:S01]  /*18290*/  FMNMX.FTZ R4, R4, R7, !PT ;  /* 0x0000000704047209 */ /* 0x002fe20007810000 */
[--C-:B-----5:R-:W-:Y:S01]  /*182a0*/  FFMA.FTZ R44, R191, c[0x0][0x2d0], -R110.reuse ;  /* 0x0000b400bf2c7a23 */ /* 0x120fe2000001086e */
[----:B------:R-:W-:Y:S03]  /*182b0*/  FMNMX.FTZ R0, R244, R0, !PT ;  /* 0x00000000f4007209 */ /* 0x000fe60007810000 */
[----:B------:R-:W1:Y:S04]  /*182c0*/  SHFL.BFLY PT, R104, R4, 0x1, 0x1f ;  /* 0x0c201f0004687f89 */ /* 0x000e6800000e0000 */
[----:B------:R-:W5:Y:S01]  /*182d0*/  MUFU.TANH R35, R57 ;  /* 0x0000003900237308 */ /* 0x000f620000002400 */
[----:B---3--:R-:W-:Y:S09]  /*182e0*/  FMNMX.FTZ R0, R245, R0, !PT ;  /* 0x00000000f5007209 */ /* 0x008ff20007810000 */
[----:B------:R-:W-:Y:S01]  /*182f0*/  MUFU.TANH R250, R42 ;  /* 0x0000002a00fa7308 */ /* 0x000fe20000002400 */
[----:B----4-:R-:W-:Y:S09]  /*18300*/  FMNMX.FTZ R0, R40, R0, !PT ;  /* 0x0000000028007209 */ /* 0x010ff20007810000 */
[----:B------:R-:W3:Y:S01]  /*18310*/  MUFU.TANH R42, R60 ;  /* 0x0000003c002a7308 */ /* 0x000ee20000002400 */
[----:B-1----:R-:W-:Y:S01]  /*18320*/  FMNMX.FTZ R104, R4, R104, !PT ;  /* 0x0000006804687209 */ /* 0x002fe20007810000 */
[--C-:B------:R-:W-:Y:S01]  /*18330*/  FFMA.FTZ R4, R176, c[0x0][0x2d0], -R110.reuse ;  /* 0x0000b400b0047a23 */ /* 0x100fe2000001086e */
[----:B-----5:R-:W-:Y:S03]  /*18340*/  FMNMX.FTZ R0, R35, R0, !PT ;  /* 0x0000000023007209 */ /* 0x020fe60007810000 */
[----:B------:R-:W-:Y:S04]  /*18350*/  FMUL.FTZ R111, R104, c[0x0][0x2d0] ;  /* 0x0000b400686f7a20 */ /* 0x000fe80000410000 */
[----:B------:R-:W1:Y:S01]  /*18360*/  MUFU.TANH R251, R61 ;  /* 0x0000003d00fb7308 */ /* 0x000e620000002400 */
[--C-:B------:R-:W-:Y:S02]  /*18370*/  FFMA.FTZ R64, R196, c[0x0][0x2d0], -R111.reuse ;  /* 0x0000b400c4407a23 */ /* 0x100fe4000001086f */
[--C-:B------:R-:W-:Y:S07]  /*18380*/  FFMA.FTZ R56, R198, c[0x0][0x2d0], -R111.reuse ;  /* 0x0000b400c6387a23 */ /* 0x100fee000001086f */
[----:B------:R-:W4:Y:S01]  /*18390*/  MUFU.TANH R206, R27 ;  /* 0x0000001b00ce7308 */ /* 0x000f220000002400 */
[----:B---3--:R-:W-:Y:S01]  /*183a0*/  FMNMX.FTZ R0, R42, R0, !PT ;  /* 0x000000002a007209 */ /* 0x008fe20007810000 */
[--C-:B------:R-:W-:Y:S08]  /*183b0*/  FFMA.FTZ R60, R195, c[0x0][0x2d0], -R111.reuse ;  /* 0x0000b400c33c7a23 */ /* 0x100ff0000001086f */
[----:B------:R-:W3:Y:S01]  /*183c0*/  MUFU.TANH R230, R30 ;  /* 0x0000001e00e67308 */ /* 0x000ee20000002400 */
[----:B-1----:R-:W-:Y:S05]  /*183d0*/  FMNMX.FTZ R0, R251, R0, !PT ;  /* 0x00000000fb007209 */ /* 0x002fea0007810000 */
[----:B------:R-:W1:Y:S04]  /*183e0*/  SHFL.BFLY PT, R103, R0, 0x2, 0x1f ;  /* 0x0c401f0000677f89 */ /* 0x000e6800000e0000 */
[----:B------:R5:W-:Y:S01]  /*183f0*/  MUFU.EX2 R227, R4 ;  /* 0x0000000400e37308 */ /* 0x000be20000000800 */
[----:B----4-:R-:W-:Y:S09]  /*18400*/  FMNMX.FTZ R6, R206, R6, !PT ;  /* 0x00000006ce067209 */ /* 0x010ff20007810000 */
[----:B------:R-:W4:Y:S01]  /*18410*/  MUFU.TANH R180, R43 ;  /* 0x0000002b00b47308 */ /* 0x000f220000002400 */
[----:B---3--:R-:W-:Y:S09]  /*18420*/  FMNMX.FTZ R6, R230, R6, !PT ;  /* 0x00000006e6067209 */ /* 0x008ff20007810000 */
[----:B------:R-:W3:Y:S01]  /*18430*/  MUFU.TANH R181, R46 ;  /* 0x0000002e00b57308 */ /* 0x000ee20000002400 */
[----:B-1----:R-:W-:Y:S01]  /*18440*/  FMNMX.FTZ R103, R0, R103, !PT ;  /* 0x0000006700677209 */ /* 0x002fe20007810000 */
[--C-:B-----5:R-:W-:Y:S01]  /*18450*/  FFMA.FTZ R4, R102, c[0x0][0x2d0], -R110.reuse ;  /* 0x0000b40066047a23 */ /* 0x120fe2000001086e */
[----:B------:R-:W-:Y:S03]  /*18460*/  FMNMX.FTZ R0, R233, R6, !PT ;  /* 0x00000006e9007209 */ /* 0x000fe60007810000 */
[----:B------:R-:W1:Y:S01]  /*18470*/  SHFL.BFLY PT, R7, R103, 0x1, 0x1f ;  /* 0x0c201f0067077f89 */ /* 0x000e6200000e0000 */
[----:B------:R-:W-:Y:S01]  /*18480*/  FMNMX.FTZ R6, R250, R0, !PT ;  /* 0x00000000fa067209 */ /* 0x000fe20007810000 */
[----:B------:R-:W-:Y:S02]  /*18490*/  FMUL.FTZ R0, R63, c[0x0][0x320] ;  /* 0x0000c8003f007a20 */ /* 0x000fe40000410000 */
[----:B------:R5:W-:Y:S01]  /*184a0*/  MUFU.EX2 R246, R4 ;  /* 0x0000000400f67308 */ /* 0x000be20000000800 */
[----:B----4-:R-:W-:Y:S09]  /*184b0*/  FMNMX.FTZ R5, R180, R6, !PT ;  /* 0x00000006b4057209 */ /* 0x010ff20007810000 */
[----:B------:R4:W-:Y:S01]  /*184c0*/  MUFU.TANH R109, R0 ;  /* 0x00000000006d7308 */ /* 0x0009e20000002400 */
[----:B---3--:R-:W-:Y:S09]  /*184d0*/  FMNMX.FTZ R5, R181, R5, !PT ;  /* 0x00000005b5057209 */ /* 0x008ff20007810000 */
[----:B------:R-:W3:Y:S01]  /*184e0*/  MUFU.TANH R182, R47 ;  /* 0x0000002f00b67308 */ /* 0x000ee20000002400 */
[----:B-1----:R-:W-:Y:S01]  /*184f0*/  FMNMX.FTZ R103, R103, R7, !PT ;  /* 0x0000000767677209 */ /* 0x002fe20007810000 */
[----:B------:R-:W-:Y:S04]  /*18500*/  @P0 IMAD.WIDE.U32 R6, R204, c[0x0][0x1e0], RZ ;  /* 0x00007800cc060a25 */ /* 0x000fe800078e00ff */
[----:B-----5:R-:W-:Y:S02]  /*18510*/  FFMA.FTZ R4, R16, c[0x0][0x2d0], -R110 ;  /* 0x0000b40010047a23 */ /* 0x020fe4000001086e */
[----:B------:R-:W-:Y:S02]  /*18520*/  FMUL.FTZ R176, R103, c[0x0][0x2d0] ;  /* 0x0000b40067b07a20 */ /* 0x000fe40000410000 */
[----:B------:R-:W1:Y:S02]  /*18530*/  MUFU.TANH R249, R58 ;  /* 0x0000003a00f97308 */ /* 0x000e640000002400 */
[----:B------:R-:W-:Y:S01]  /*18540*/  FFMA.FTZ R9, R179, c[0x0][0x2d0], -R176 ;  /* 0x0000b400b3097a23 */ /* 0x000fe200000108b0 */
[----:B------:R-:W-:Y:S01]  /*18550*/  MOV R179, R227 ;  /* 0x000000e300b37202 */ /* 0x000fe20000000f00 */
[----:B----4-:R-:W-:Y:S04]  /*18560*/  FADD.FTZ R0, -R105, R2 ;  /* 0x0000000269007221 */ /* 0x010fe80000010100 */
[----:B------:R-:W-:Y:S02]  /*18570*/  FMUL.FTZ R0, R0, c[0x0][0x2d0] ;  /* 0x0000b40000007a20 */ /* 0x000fe40000410000 */
[----:B------:R4:W-:Y:S01]  /*18580*/  MUFU.EX2 R30, R4 ;  /* 0x00000004001e7308 */ /* 0x0009e20000000800 */
[----:B---3--:R-:W-:Y:S01]  /*18590*/  FMNMX.FTZ R2, R182, R5, !PT ;  /* 0x00000005b6027209 */ /* 0x008fe20007810000 */
[----:B------:R-:W-:Y:S08]  /*185a0*/  FFMA.FTZ R5, R17, c[0x0][0x2d0], -R110 ;  /* 0x0000b40011057a23 */ /* 0x000ff0000001086e */
[----:B------:R3:W5:Y:S01]  /*185b0*/  MUFU.EX2 R101, R0 ;  /* 0x0000000000657308 */ /* 0x0007620000000800 */
[----:B-1----:R-:W-:Y:S09]  /*185c0*/  FMNMX.FTZ R2, R249, R2, !PT ;  /* 0x00000002f9027209 */ /* 0x002ff20007810000 */
[----:B------:R-:W1:Y:S01]  /*185d0*/  MUFU.TANH R238, R59 ;  /* 0x0000003b00ee7308 */ /* 0x000e620000002400 */
[----:B----4-:R-:W-:Y:S09]  /*185e0*/  FFMA.FTZ R4, R178, c[0x0][0x2d0], -R111 ;  /* 0x0000b400b2047a23 */ /* 0x010ff2000001086f */
[----:B------:R-:W4:Y:S01]  /*185f0*/  MUFU.TANH R108, R62 ;  /* 0x0000003e006c7308 */ /* 0x000f220000002400 */
[----:B---3--:R-:W-:Y:S02]  /*18600*/  FADD.FTZ R0, -R104, R3 ;  /* 0x0000000368007221 */ /* 0x008fe40000010100 */
[C---:B-----5:R-:W-:Y:S02]  /*18610*/  FMUL.FTZ R49, R101.reuse, R157 ;  /* 0x0000009d65317220 */ /* 0x060fe40000410000 */
[----:B------:R-:W-:Y:S05]  /*18620*/  FMUL.FTZ R3, R0, c[0x0][0x2d0] ;  /* 0x0000b40000037a20 */ /* 0x000fea0000410000 */
[----:B------:R3:W-:Y:S01]  /*18630*/  MUFU.EX2 R178, R4 ;  /* 0x0000000400b27308 */ /* 0x0007e20000000800 */
[C---:B------:R-:W-:Y:S02]  /*18640*/  FMUL.FTZ R65, R101.reuse, R173 ;  /* 0x000000ad65417220 */ /* 0x040fe40000410000 */
[C---:B------:R-:W-:Y:S01]  /*18650*/  FMUL.FTZ R68, R101.reuse, R68 ;  /* 0x0000004465447220 */ /* 0x040fe20000410000 */
[----:B-1----:R-:W-:Y:S01]  /*18660*/  FMNMX.FTZ R2, R238, R2, !PT ;  /* 0x00000002ee027209 */ /* 0x002fe20007810000 */
[C---:B------:R-:W-:Y:S02]  /*18670*/  FMUL.FTZ R69, R101.reuse, R69 ;  /* 0x0000004565457220 */ /* 0x040fe40000410000 */
[C---:B------:R-:W-:Y:S02]  /*18680*/  FMUL.FTZ R80, R101.reuse, R80 ;  /* 0x0000005065507220 */ /* 0x040fe40000410000 */
[C---:B------:R-:W-:Y:S01]  /*18690*/  FMUL.FTZ R81, R101.reuse, R81 ;  /* 0x0000005165517220 */ /* 0x040fe20000410000 */
[----:B------:R1:W5:Y:S01]  /*186a0*/  MUFU.EX2 R100, R3 ;  /* 0x0000000300647308 */ /* 0x0003620000000800 */
[C---:B------:R-:W-:Y:S02]  /*186b0*/  FMUL.FTZ R84, R101.reuse, R84 ;  /* 0x0000005465547220 */ /* 0x040fe40000410000 */
[----:B------:R-:W-:Y:S01]  /*186c0*/  FMUL.FTZ R85, R101, R85 ;  /* 0x0000005565557220 */ /* 0x000fe20000410000 */
[----:B----4-:R-:W-:Y:S01]  /*186d0*/  FMNMX.FTZ R0, R108, R2, !PT ;  /* 0x000000026c007209 */ /* 0x010fe20007810000 */
[----:B------:R-:W-:Y:S02]  /*186e0*/  FADD.FTZ R2, -R103, R106 ;  /* 0x0000006a67027221 */ /* 0x000fe40000010100 */
[--C-:B------:R-:W-:Y:S01]  /*186f0*/  FFMA.FTZ R106, R200, c[0x0][0x2d0], -R176.reuse ;  /* 0x0000b400c86a7a23 */ /* 0x100fe200000108b0 */
[----:B------:R-:W-:Y:S01]  /*18700*/  FMNMX.FTZ R0, R109, R0, !PT ;  /* 0x000000006d007209 */ /* 0x000fe20007810000 */
[C---:B------:R-:W-:Y:S01]  /*18710*/  FMUL.FTZ R96, R101.reuse, R96 ;  /* 0x0000006065607220 */ /* 0x040fe20000410000 */
[----:B------:R4:W-:Y:S01]  /*18720*/  MUFU.EX2 R225, R5 ;  /* 0x0000000500e17308 */ /* 0x0009e20000000800 */
[----:B------:R-:W-:Y:S02]  /*18730*/  FMUL.FTZ R97, R101, R97 ;  /* 0x0000006165617220 */ /* 0x000fe40000410000 */
[--C-:B---3--:R-:W-:Y:S07]  /*18740*/  FFMA.FTZ R4, R177, c[0x0][0x2d0], -R111.reuse ;  /* 0x0000b400b1047a23 */ /* 0x108fee000001086f */
[----:B------:R3:W-:Y:S01]  /*18750*/  MUFU.EX2 R207, R4 ;  /* 0x0000000400cf7308 */ /* 0x0007e20000000800 */
[----:B-1----:R-:W-:Y:S02]  /*18760*/  FMUL.FTZ R3, R2, c[0x0][0x2d0] ;  /* 0x0000b40002037a20 */ /* 0x002fe40000410000 */
[----:B------:R-:W1:Y:S01]  /*18770*/  SHFL.BFLY PT, R2, R0, 0x2, 0x1f ;  /* 0x0c401f0000027f89 */ /* 0x000e6200000e0000 */
[C---:B-----5:R-:W-:Y:S02]  /*18780*/  FMUL.FTZ R50, R100.reuse, R158 ;  /* 0x0000009e64327220 */ /* 0x060fe40000410000 */
[C---:B------:R-:W-:Y:S04]  /*18790*/  FMUL.FTZ R51, R100.reuse, R159 ;  /* 0x0000009f64337220 */ /* 0x040fe80000410000 */
[----:B------:R-:W-:Y:S01]  /*187a0*/  MUFU.EX2 R41, R9 ;  /* 0x0000000900297308 */ /* 0x000fe20000000800 */
[C---:B------:R-:W-:Y:S02]  /*187b0*/  FMUL.FTZ R66, R100.reuse, R174 ;  /* 0x000000ae64427220 */ /* 0x040fe40000410000 */
[----:B------:R-:W-:Y:S02]  /*187c0*/  FMUL.FTZ R67, R100, R175 ;  /* 0x000000af64437220 */ /* 0x000fe40000410000 */
[--C-:B----4-:R-:W-:Y:S02]  /*187d0*/  FFMA.FTZ R5, R18, c[0x0][0x2d0], -R111.reuse ;  /* 0x0000b40012057a23 */ /* 0x110fe4000001086f */
[----:B------:R-:W-:Y:S01]  /*187e0*/  FFMA.FTZ R18, R185, c[0x0][0x2d0], -R176 ;  /* 0x0000b400b9127a23 */ /* 0x000fe200000108b0 */
[----:B------:R-:W-:Y:S01]  /*187f0*/  MOV R185, R249 ;  /* 0x000000f900b97202 */ /* 0x000fe20000000f00 */
[C---:B------:R-:W-:Y:S01]  /*18800*/  FMUL.FTZ R70, R100.reuse, R70 ;  /* 0x0000004664467220 */ /* 0x040fe20000410000 */
[----:B------:R4:W-:Y:S01]  /*18810*/  MUFU.EX2 R29, R5 ;  /* 0x00000005001d7308 */ /* 0x0009e20000000800 */
[C---:B------:R-:W-:Y:S02]  /*18820*/  FMUL.FTZ R71, R100.reuse, R71 ;  /* 0x0000004764477220 */ /* 0x040fe40000410000 */
[C---:B------:R-:W-:Y:S01]  /*18830*/  FMUL.FTZ R82, R100.reuse, R82 ;  /* 0x0000005264527220 */ /* 0x040fe20000410000 */
[----:B---3--:R-:W-:Y:S01]  /*18840*/  @P0 SHF.R.S32.HI R4, RZ, 0x1f, R204 ;  /* 0x0000001fff040819 */ /* 0x008fe200000114cc */
[C---:B------:R-:W-:Y:S02]  /*18850*/  FMUL.FTZ R83, R100.reuse, R83 ;  /* 0x0000005364537220 */ /* 0x040fe40000410000 */
[----:B------:R-:W-:Y:S02]  /*18860*/  FMUL.FTZ R86, R100, R86 ;  /* 0x0000005664567220 */ /* 0x000fe40000410000 */
[----:B------:R-:W-:Y:S01]  /*18870*/  @P0 IMAD R4, R4, c[0x0][0x1e0], RZ ;  /* 0x0000780004040a24 */ /* 0x000fe200078e02ff */
[----:B-1----:R-:W-:Y:S01]  /*18880*/  FMNMX.FTZ R0, R0, R2, !PT ;  /* 0x0000000200007209 */ /* 0x002fe20007810000 */
[----:B------:R-:W1:Y:S01]  /*18890*/  MUFU.EX2 R3, R3 ;  /* 0x0000000300037308 */ /* 0x000e620000000800 */
[C---:B------:R-:W-:Y:S02]  /*188a0*/  FMUL.FTZ R87, R100.reuse, R87 ;  /* 0x0000005764577220 */ /* 0x040fe40000410000 */
[C---:B------:R-:W-:Y:S01]  /*188b0*/  FMUL.FTZ R98, R100.reuse, R98 ;  /* 0x0000006264627220 */ /* 0x040fe20000410000 */
[----:B------:R-:W3:Y:S01]  /*188c0*/  SHFL.BFLY PT, R2, R0, 0x1, 0x1f ;  /* 0x0c201f0000027f89 */ /* 0x000ee200000e0000 */
[----:B------:R-:W-:Y:S05]  /*188d0*/  FMUL.FTZ R99, R100, R99 ;  /* 0x0000006364637220 */ /* 0x000fea0000410000 */
[----:B------:R5:W-:Y:S01]  /*188e0*/  MUFU.EX2 R177, R18 ;  /* 0x0000001200b17308 */ /* 0x000be20000000800 */
[----:B----4-:R-:W-:Y:S01]  /*188f0*/  @P0 IMAD R5, R204, c[0x0][0x1e4], R4 ;  /* 0x00007900cc050a24 */ /* 0x010fe200078e0204 */
[----:B------:R-:W-:Y:S08]  /*18900*/  @P0 SHF.L.U32 R4, R6, 0x6, RZ ;  /* 0x0000000606040819 */ /* 0x000ff000000006ff */
[----:B------:R4:W-:Y:S01]  /*18910*/  MUFU.EX2 R249, R48 ;  /* 0x0000003000f97308 */ /* 0x0009e20000000800 */
[C---:B-1----:R-:W-:Y:S01]  /*18920*/  FMUL.FTZ R28, R3.reuse, R136 ;  /* 0x00000088031c7220 */ /* 0x042fe20000410000 */
[----:B------:R-:W-:Y:S01]  /*18930*/  MOV R136, R29 ;  /* 0x0000001d00887202 */ /* 0x000fe20000000f00 */
[----:B------:R-:W-:Y:S01]  /*18940*/  FMUL.FTZ R45, R3, R153 ;  /* 0x00000099032d7220 */ /* 0x000fe20000410000 */
[----:B---3--:R-:W-:Y:S01]  /*18950*/  FMNMX.FTZ R102, R0, R2, !PT ;  /* 0x0000000200667209 */ /* 0x008fe20007810000 */
[----:B------:R-:W-:Y:S01]  /*18960*/  FFMA.FTZ R0, R19, c[0x0][0x2d0], -R111 ;  /* 0x0000b40013007a23 */ /* 0x000fe2000001086f */
[----:B------:R-:W-:Y:S01]  /*18970*/  @P0 IADD3 R2, R7, R5, RZ ;  /* 0x0000000507020210 */ /* 0x000fe20007ffe0ff */
[----:B------:R-:W-:Y:S01]  /*18980*/  FMUL.FTZ R19, R100, R127 ;  /* 0x0000007f64137220 */ /* 0x000fe20000410000 */
[----:B--2---:R-:W-:Y:S02]  /*18990*/  @P0 IADD3 R5, P2, R4, R36, RZ ;  /* 0x0000002404050210 */ /* 0x004fe40007f5e0ff */
[----:B------:R1:W-:Y:S01]  /*189a0*/  MUFU.EX2 R33, R0 ;  /* 0x0000000000217308 */ /* 0x0003e20000000800 */
[----:B------:R-:W-:Y:S01]  /*189b0*/  @P0 SHF.L.U64.HI R2, R6, 0x6, R2 ;  /* 0x0000000606020819 */ /* 0x000fe20000010202 */
[----:B-----5:R-:W-:Y:S01]  /*189c0*/  FMUL.FTZ R18, R100, R126 ;  /* 0x0000007e64127220 */ /* 0x020fe20000410000 */
[----:B------:R-:W-:Y:S01]  /*189d0*/  @P0 LEA R14, P1, R5, c[0x0][0x1c8], 0x1 ;  /* 0x00007200050e0a11 */ /* 0x000fe200078208ff */
[C---:B------:R-:W-:Y:S01]  /*189e0*/  FMUL.FTZ R57, R3.reuse, R165 ;  /* 0x000000a503397220 */ /* 0x040fe20000410000 */
[----:B------:R-:W-:Y:S01]  /*189f0*/  @P0 IADD3.X R6, R2, R23, RZ, P2, !PT ;  /* 0x0000001702060210 */ /* 0x000fe200017fe4ff */
[C---:B------:R-:W-:Y:S02]  /*18a00*/  FMUL.FTZ R61, R3.reuse, R169 ;  /* 0x000000a9033d7220 */ /* 0x040fe40000410000 */
[----:B------:R-:W-:Y:S01]  /*18a10*/  FMUL.FTZ R72, R3, R72 ;  /* 0x0000004803487220 */ /* 0x000fe20000410000 */
[----:B------:R-:W-:Y:S01]  /*18a20*/  @P0 LEA.HI.X R15, R5, c[0x0][0x1cc], R6, 0x1, P1 ;  /* 0x00007300050f0a11 */ /* 0x000fe200008f0c06 */
[----:B------:R-:W-:Y:S01]  /*18a30*/  FMUL.FTZ R73, R3, R73 ;  /* 0x0000004903497220 */ /* 0x000fe20000410000 */
[C---:B------:R-:W-:Y:S01]  /*18a40*/  @P0 IADD3 R6, P1, R4.reuse, R24, RZ ;  /* 0x0000001804060210 */ /* 0x040fe20007f3e0ff */
[----:B----4-:R-:W-:Y:S01]  /*18a50*/  FMUL.FTZ R48, R101, R156 ;  /* 0x0000009c65307220 */ /* 0x010fe20000410000 */
[----:B------:R-:W-:Y:S01]  /*18a60*/  @P0 IADD3 R5, P2, R4, R25, RZ ;  /* 0x0000001904050210 */ /* 0x000fe20007f5e0ff */
[----:B------:R2:W-:Y:S01]  /*18a70*/  @P0 LDGSTS.E.BYPASS.LTC128B.128 [R226+0x3100], [R14.64], !P5 ;  /* 0x031000000ee20fae */ /* 0x0005e2000e901d46 */
[----:B------:R-:W-:Y:S01]  /*18a80*/  @P0 IADD3.X R8, R2, R20, RZ, P1, !PT ;  /* 0x0000001402080210 */ /* 0x000fe20000ffe4ff */
[C---:B------:R-:W-:Y:S01]  /*18a90*/  FMUL.FTZ R76, R3.reuse, R76 ;  /* 0x0000004c034c7220 */ /* 0x040fe20000410000 */
[----:B------:R-:W-:Y:S01]  /*18aa0*/  @P0 IADD3 R4, P3, R12, R4, RZ ;  /* 0x000000040c040210 */ /* 0x000fe20007f7e0ff */
[C---:B------:R-:W-:Y:S01]  /*18ab0*/  FMUL.FTZ R77, R3.reuse, R77 ;  /* 0x0000004d034d7220 */ /* 0x040fe20000410000 */
[----:B------:R-:W-:Y:S01]  /*18ac0*/  @P0 LEA R12, P1, R6, c[0x0][0x1c8], 0x1 ;  /* 0x00007200060c0a11 */ /* 0x000fe200078208ff */
[C---:B------:R-:W-:Y:S01]  /*18ad0*/  FMUL.FTZ R88, R3.reuse, R88 ;  /* 0x0000005803587220 */ /* 0x040fe20000410000 */
[----:B------:R-:W-:Y:S01]  /*18ae0*/  @P0 IADD3.X R7, R2, R21, RZ, P2, !PT ;  /* 0x0000001502070210 */ /* 0x000fe200017fe4ff */
[----:B------:R-:W-:Y:S01]  /*18af0*/  FMUL.FTZ R89, R3, R89 ;  /* 0x0000005903597220 */ /* 0x000fe20000410000 */
[C---:B------:R-:W-:Y:S01]  /*18b00*/  @P0 LEA R10, P2, R5.reuse, c[0x0][0x1c8], 0x1 ;  /* 0x00007200050a0a11 */ /* 0x040fe200078408ff */
[----:B-1----:R-:W-:Y:S01]  /*18b10*/  FADD.FTZ R0, -R102, R107 ;  /* 0x0000006b66007221 */ /* 0x002fe20000010100 */
[----:B------:R-:W-:Y:S01]  /*18b20*/  @P0 LEA.HI.X R13, R6, c[0x0][0x1cc], R8, 0x1, P1 ;  /* 0x00007300060d0a11 */ /* 0x000fe200008f0c08 */
[----:B------:R-:W-:Y:S01]  /*18b30*/  FFMA.FTZ R6, R188, c[0x0][0x2d0], -R176 ;  /* 0x0000b400bc067a23 */ /* 0x000fe200000108b0 */
[----:B------:R-:W-:Y:S01]  /*18b40*/  @P0 LEA.HI.X R11, R5, c[0x0][0x1cc], R7, 0x1, P2 ;  /* 0x00007300050b0a11 */ /* 0x000fe200010f0c07 */
[----:B------:R-:W-:Y:S01]  /*18b50*/  FMUL.FTZ R0, R0, c[0x0][0x2d0] ;  /* 0x0000b40000007a20 */ /* 0x000fe20000410000 */
[C---:B------:R-:W-:Y:S01]  /*18b60*/  @P0 IADD3 R9, P2, R4.reuse, R36, RZ ;  /* 0x0000002404090210 */ /* 0x040fe20007f5e0ff */
[----:B------:R1:W-:Y:S01]  /*18b70*/  MUFU.EX2 R31, R6 ;  /* 0x00000006001f7308 */ /* 0x0003e20000000800 */
[----:B------:R-:W-:Y:S01]  /*18b80*/  @P0 IADD3 R7, P1, R4, R25, RZ ;  /* 0x0000001904070210 */ /* 0x000fe20007f3e0ff */
[----:B------:R3:W-:Y:S01]  /*18b90*/  @P0 LDGSTS.E.BYPASS.LTC128B.128 [R226+0x4100], [R10.64], !P6 ;  /* 0x041000000ae20fae */ /* 0x0007e2000f101d46 */
[----:B------:R-:W-:Y:S01]  /*18ba0*/  @P0 IADD3.X R2, R26, R2, RZ, P3, !PT ;  /* 0x000000021a020210 */ /* 0x000fe20001ffe4ff */
[C---:B------:R-:W-:Y:S01]  /*18bb0*/  FMUL.FTZ R25, R3.reuse, R133 ;  /* 0x0000008503197220 */ /* 0x040fe20000410000 */
[----:B------:R-:W-:Y:S01]  /*18bc0*/  @P0 IADD3 R5, P3, R4, R24, RZ ;  /* 0x0000001804050210 */ /* 0x000fe20007f7e0ff */
[C---:B------:R-:W-:Y:S01]  /*18bd0*/  FMUL.FTZ R24, R3.reuse, R132 ;  /* 0x0000008403187220 */ /* 0x040fe20000410000 */
[C---:B------:R-:W-:Y:S01]  /*18be0*/  @P0 IADD3.X R16, R2.reuse, R23, RZ, P2, !PT ;  /* 0x0000001702100210 */ /* 0x040fe200017fe4ff */
[C---:B------:R-:W-:Y:S01]  /*18bf0*/  FMUL.FTZ R92, R3.reuse, R92 ;  /* 0x0000005c035c7220 */ /* 0x040fe20000410000 */
[C---:B------:R-:W-:Y:S01]  /*18c00*/  @P0 IADD3.X R17, R2.reuse, R21, RZ, P1, !PT ;  /* 0x0000001502110210 */ /* 0x040fe20000ffe4ff */
[----:B------:R-:W3:Y:S01]  /*18c10*/  MUFU.EX2 R0, R0 ;  /* 0x0000000000007308 */ /* 0x000ee20000000800 */
[----:B------:R-:W-:Y:S01]  /*18c20*/  @P0 IADD3.X R2, R2, R20, RZ, P3, !PT ;  /* 0x0000001402020210 */ /* 0x000fe20001ffe4ff */
[----:B------:R-:W-:Y:S01]  /*18c30*/  FMUL.FTZ R93, R3, R93 ;  /* 0x0000005d035d7220 */ /* 0x000fe20000410000 */
[----:B------:R-:W-:Y:S02]  /*18c40*/  ISETP.NE.AND P3, PT, R228, RZ, PT ;  /* 0x000000ffe400720c */ /* 0x000fe40003f65270 */
[----:B------:R-:W-:Y:S02]  /*18c50*/  @P0 LEA R8, P4, R9, c[0x0][0x1c8], 0x1 ;  /* 0x0000720009080a11 */ /* 0x000fe400078808ff */
[----:B------:R-:W-:Y:S02]  /*18c60*/  @P0 LEA R4, P1, R5, c[0x0][0x1c8], 0x1 ;  /* 0x0000720005040a11 */ /* 0x000fe400078208ff */
[----:B------:R-:W-:Y:S01]  /*18c70*/  @P0 LEA.HI.X R9, R9, c[0x0][0x1cc], R16, 0x1, P4 ;  /* 0x0000730009090a11 */ /* 0x000fe200020f0c10 */
[----:B------:R-:W-:Y:S01]  /*18c80*/  FMUL.FTZ R16, R101, R124 ;  /* 0x0000007c65107220 */ /* 0x000fe20000410000 */
[----:B------:R-:W-:Y:S01]  /*18c90*/  @P0 LEA.HI.X R5, R5, c[0x0][0x1cc], R2, 0x1, P1 ;  /* 0x0000730005050a11 */ /* 0x000fe200008f0c02 */
[----:B------:R-:W-:Y:S01]  /*18ca0*/  FFMA.FTZ R2, R184, c[0x0][0x2d0], -R176 ;  /* 0x0000b400b8027a23 */ /* 0x000fe200000108b0 */
[----:B------:R-:W-:Y:S02]  /*18cb0*/  MOV R107, R225 ;  /* 0x000000e1006b7202 */ /* 0x000fe40000000f00 */
[C---:B-1----:R-:W-:Y:S01]  /*18cc0*/  @P0 LEA R6, P2, R7.reuse, c[0x0][0x1c8], 0x1 ;  /* 0x0000720007060a11 */ /* 0x042fe200078408ff */
[----:B------:R1:W-:Y:S01]  /*18cd0*/  @P0 LDGSTS.E.BYPASS.LTC128B.128 [R226+0x5100], [R12.64], !P3 ;  /* 0x051000000ce20fae */ /* 0x0003e2000d901d46 */
[----:B------:R4:W5:Y:S01]  /*18ce0*/  MUFU.EX2 R32, R2 ;  /* 0x0000000200207308 */ /* 0x0009620000000800 */
[----:B------:R-:W-:Y:S02]  /*18cf0*/  MOV R184, R207 ;  /* 0x000000cf00b87202 */ /* 0x000fe40000000f00 */
[----:B------:R-:W-:Y:S01]  /*18d00*/  @P0 LEA.HI.X R7, R7, c[0x0][0x1cc], R17, 0x1, P2 ;  /* 0x0000730007070a11 */ /* 0x000fe200010f0c11 */
[----:B------:R-:W-:Y:S01]  /*18d10*/  FMUL.FTZ R17, R101, R125 ;  /* 0x0000007d65117220 */ /* 0x000fe20000410000 */
[----:B------:R-:W-:Y:S02]  /*18d20*/  MOV R133, R242 ;  /* 0x000000f200857202 */ /* 0x000fe40000000f00 */
[----:B------:R5:W-:Y:S01]  /*18d30*/  @P0 LDGSTS.E.BYPASS.LTC128B.128 [R226+0x3900], [R8.64], !P5 ;  /* 0x0390000008e20fae */ /* 0x000be2000e901d46 */
[C---:B---3--:R-:W-:Y:S01]  /*18d40*/  FMUL.FTZ R11, R0.reuse, R119 ;  /* 0x00000077000b7220 */ /* 0x048fe20000410000 */
[----:B------:R-:W-:Y:S01]  /*18d50*/  MOV R132, R241 ;  /* 0x000000f100847202 */ /* 0x000fe20000000f00 */
[C---:B--2---:R-:W-:Y:S01]  /*18d60*/  FMUL.FTZ R14, R0.reuse, R122 ;  /* 0x0000007a000e7220 */ /* 0x044fe20000410000 */
[----:B------:R-:W-:Y:S01]  /*18d70*/  MOV R188, R248 ;  /* 0x000000f800bc7202 */ /* 0x000fe20000000f00 */
[C---:B------:R-:W-:Y:S02]  /*18d80*/  FMUL.FTZ R15, R0.reuse, R123 ;  /* 0x0000007b000f7220 */ /* 0x040fe40000410000 */
[C---:B------:R-:W-:Y:S01]  /*18d90*/  FMUL.FTZ R27, R0.reuse, R135 ;  /* 0x00000087001b7220 */ /* 0x040fe20000410000 */
[----:B------:R2:W-:Y:S01]  /*18da0*/  @P0 LDGSTS.E.BYPASS.LTC128B.128 [R226+0x4900], [R6.64], !P6 ;  /* 0x0490000006e20fae */ /* 0x0005e2000f101d46 */
[----:B------:R-:W-:Y:S01]  /*18db0*/  MOV R135, R41 ;  /* 0x0000002900877202 */ /* 0x000fe20000000f00 */
[C---:B------:R-:W-:Y:S01]  /*18dc0*/  FMUL.FTZ R26, R0.reuse, R134 ;  /* 0x00000086001a7220 */ /* 0x040fe20000410000 */
[----:B------:R-:W-:Y:S01]  /*18dd0*/  MOV R134, R246 ;  /* 0x000000f600867202 */ /* 0x000fe20000000f00 */
[C---:B------:R-:W-:Y:S01]  /*18de0*/  FMUL.FTZ R43, R0.reuse, R151 ;  /* 0x00000097002b7220 */ /* 0x040fe20000410000 */
[----:B------:R-:W-:Y:S01]  /*18df0*/  MOV R151, R236 ;  /* 0x000000ec00977202 */ /* 0x000fe20000000f00 */
[----:B------:R-:W-:Y:S02]  /*18e00*/  FMUL.FTZ R46, R0, R154 ;  /* 0x0000009a002e7220 */ /* 0x000fe40000410000 */
[----:B------:R3:W-:Y:S01]  /*18e10*/  @P0 LDGSTS.E.BYPASS.LTC128B.128 [R226+0x5900], [R4.64], !P3 ;  /* 0x0590000004e20fae */ /* 0x0007e2000d901d46 */
[----:B----4-:R-:W-:Y:S02]  /*18e20*/  FMUL.FTZ R2, R102, c[0x0][0x2d0] ;  /* 0x0000b40066027a20 */ /* 0x010fe40000410000 */
[----:B-1----:R-:W-:Y:S02]  /*18e30*/  FMUL.FTZ R12, R3, R120 ;  /* 0x00000078030c7220 */ /* 0x002fe40000410000 */
[--C-:B------:R-:W-:Y:S01]  /*18e40*/  FFMA.FTZ R10, R189, c[0x0][0x2d0], -R2.reuse ;  /* 0x0000b400bd0a7a23 */ /* 0x100fe20000010802 */
[----:B------:R-:W-:Y:S01]  /*18e50*/  MOV R189, R237 ;  /* 0x000000ed00bd7202 */ /* 0x000fe20000000f00 */
[C---:B------:R-:W-:Y:S01]  /*18e60*/  FMUL.FTZ R13, R3.reuse, R121 ;  /* 0x00000079030d7220 */ /* 0x040fe20000410000 */
[----:B------:R-:W1:Y:S01]  /*18e70*/  LDSM.16.MT88.4 R20, [R209+0x100] ;  /* 0x00010000d114783b */ /* 0x000e620000004200 */
[----:B------:R4:W-:Y:S01]  /*18e80*/  MUFU.EX2 R207, R10 ;  /* 0x0000000a00cf7308 */ /* 0x0009e20000000800 */
[----:B------:R-:W-:Y:S02]  /*18e90*/  FMUL.FTZ R47, R0, R155 ;  /* 0x0000009b002f7220 */ /* 0x000fe40000410000 */
[----:B-----5:R-:W-:Y:S01]  /*18ea0*/  FMUL.FTZ R8, R3, R116 ;  /* 0x0000007403087220 */ /* 0x020fe20000410000 */
[----:B------:R-:W-:Y:S01]  /*18eb0*/  F2FP.PACK_AB R116, R31, R41 ;  /* 0x000000291f74723e */ /* 0x000fe200000000ff */
[C---:B------:R-:W-:Y:S02]  /*18ec0*/  FMUL.FTZ R9, R3.reuse, R117 ;  /* 0x0000007503097220 */ /* 0x040fe40000410000 */
[----:B------:R-:W5:Y:S01]  /*18ed0*/  LDSM.16.MT88.4 R36, [R210+0x100] ;  /* 0x00010000d224783b */ /* 0x000f620000004200 */
[----:B------:R-:W-:Y:S01]  /*18ee0*/  FMUL.FTZ R41, R3, R149 ;  /* 0x0000009503297220 */ /* 0x000fe20000410000 */
[----:B------:R-:W-:Y:S01]  /*18ef0*/  MOV R149, R243 ;  /* 0x000000f300957202 */ /* 0x000fe20000000f00 */
[C---:B--2---:R-:W-:Y:S01]  /*18f00*/  FMUL.FTZ R6, R100.reuse, R114 ;  /* 0x0000007264067220 */ /* 0x044fe20000410000 */
[-C--:B------:R-:W-:Y:S01]  /*18f10*/  F2FP.PACK_AB R114, R107, R30.reuse ;  /* 0x0000001e6b72723e */ /* 0x080fe200000000ff */
[----:B------:R-:W-:Y:S01]  /*18f20*/  FMUL.FTZ R7, R100, R115 ;  /* 0x0000007364077220 */ /* 0x000fe20000410000 */
[----:B------:R-:W-:Y:S01]  /*18f30*/  F2FP.PACK_AB R115, R33, R29 ;  /* 0x0000001d2173723e */ /* 0x000fe200000000ff */
[----:B------:R-:W-:Y:S01]  /*18f40*/  FMUL.FTZ R29, R3, R137 ;  /* 0x00000089031d7220 */ /* 0x000fe20000410000 */
[----:B------:R-:W-:Y:S01]  /*18f50*/  MOV R137, R30 ;  /* 0x0000001e00897202 */ /* 0x000fe20000000f00 */
[----:B------:R-:W-:Y:S01]  /*18f60*/  FMUL.FTZ R30, R0, R138 ;  /* 0x0000008a001e7220 */ /* 0x000fe20000410000 */
[----:B------:R-:W-:Y:S01]  /*18f70*/  MOV R138, R31 ;  /* 0x0000001f008a7202 */ /* 0x000fe20000000f00 */
[----:B---3--:R-:W-:Y:S01]  /*18f80*/  FFMA.FTZ R4, R190, c[0x0][0x2d0], -R2 ;  /* 0x0000b400be047a23 */ /* 0x008fe20000010802 */
[----:B------:R-:W-:Y:S01]  /*18f90*/  MOV R190, R251 ;  /* 0x000000fb00be7202 */ /* 0x000fe20000000f00 */
[----:B------:R-:W-:Y:S01]  /*18fa0*/  FMUL.FTZ R31, R0, R139 ;  /* 0x0000008b001f7220 */ /* 0x000fe20000410000 */
[----:B------:R-:W-:Y:S01]  /*18fb0*/  MOV R139, R32 ;  /* 0x00000020008b7202 */ /* 0x000fe20000000f00 */
[----:B------:R-:W2:Y:S01]  /*18fc0*/  MUFU.EX2 R225, R4 ;  /* 0x0000000400e17308 */ /* 0x000ea20000000800 */
[C---:B------:R-:W-:Y:S01]  /*18fd0*/  FMUL.FTZ R5, R101.reuse, R113 ;  /* 0x0000007165057220 */ /* 0x040fe20000410000 */
[----:B------:R-:W-:Y:S01]  /*18fe0*/  F2FP.PACK_AB R113, R184, R178 ;  /* 0x000000b2b871723e */ /* 0x000fe200000000ff */
[----:B----4-:R-:W-:Y:S01]  /*18ff0*/  FMUL.FTZ R10, R0, R118 ;  /* 0x00000076000a7220 */ /* 0x010fe20000410000 */
[----:B------:R-:W-:Y:S01]  /*19000*/  F2FP.PACK_AB R118, R32, R177 ;  /* 0x000000b12076723e */ /* 0x000fe200000000ff */
[C---:B------:R-:W-:Y:S01]  /*19010*/  FMUL.FTZ R32, R101.reuse, R140 ;  /* 0x0000008c65207220 */ /* 0x040fe20000410000 */
[----:B------:R-:W-:Y:S01]  /*19020*/  MOV R140, R33 ;  /* 0x00000021008c7202 */ /* 0x000fe20000000f00 */
[----:B------:R-:W-:Y:S01]  /*19030*/  FMUL.FTZ R33, R101, R141 ;  /* 0x0000008d65217220 */ /* 0x000fe20000410000 */
[----:B------:R-:W-:Y:S01]  /*19040*/  MOV R141, R34 ;  /* 0x00000022008d7202 */ /* 0x000fe20000000f00 */
[C---:B------:R-:W-:Y:S01]  /*19050*/  FMUL.FTZ R34, R100.reuse, R142 ;  /* 0x0000008e64227220 */ /* 0x040fe20000410000 */
[----:B------:R-:W-:Y:S01]  /*19060*/  MOV R142, R35 ;  /* 0x00000023008e7202 */ /* 0x000fe20000000f00 */
[----:B------:R-:W-:Y:S01]  /*19070*/  FMUL.FTZ R35, R100, R143 ;  /* 0x0000008f64237220 */ /* 0x000fe20000410000 */
[----:B------:R-:W-:Y:S01]  /*19080*/  MOV R143, R40 ;  /* 0x00000028008f7202 */ /* 0x000fe20000000f00 */
[----:B------:R-:W-:Y:S01]  /*19090*/  FFMA.FTZ R40, R194, c[0x0][0x2d0], -R110 ;  /* 0x0000b400c2287a23 */ /* 0x000fe2000001086e */
[----:B------:R-:W3:Y:S01]  /*190a0*/  LDSM.16.MT88.4 R52, [R209+0x1100] ;  /* 0x00110000d134783b */ /* 0x000ee20000004200 */
[C---:B------:R-:W-:Y:S02]  /*190b0*/  FMUL.FTZ R58, R0.reuse, R166 ;  /* 0x000000a6003a7220 */ /* 0x040fe40000410000 */
[----:B------:R4:W-:Y:S01]  /*190c0*/  MUFU.EX2 R251, R40 ;  /* 0x0000002800fb7308 */ /* 0x0009e20000000800 */
[C---:B------:R-:W-:Y:S02]  /*190d0*/  FMUL.FTZ R59, R0.reuse, R167 ;  /* 0x000000a7003b7220 */ /* 0x040fe40000410000 */
[C---:B------:R-:W-:Y:S02]  /*190e0*/  FMUL.FTZ R62, R0.reuse, R170 ;  /* 0x000000aa003e7220 */ /* 0x040fe40000410000 */
[----:B------:R-:W1:Y:S01]  /*190f0*/  LDSM.16.MT88.4 R120, [R210+0x1100] ;  /* 0x00110000d278783b */ /* 0x000e620000004200 */
[C---:B------:R-:W-:Y:S01]  /*19100*/  FMUL.FTZ R63, R0.reuse, R171 ;  /* 0x000000ab003f7220 */ /* 0x040fe20000410000 */
[----:B--2---:R-:W-:Y:S01]  /*19110*/  F2FP.PACK_AB R117, R225, R207 ;  /* 0x000000cfe175723e */ /* 0x004fe200000000ff */
[--C-:B------:R-:W-:Y:S01]  /*19120*/  FFMA.FTZ R4, R187, c[0x0][0x2d0], -R2.reuse ;  /* 0x0000b400bb047a23 */ /* 0x100fe20000010802 */
[----:B------:R-:W-:Y:S01]  /*19130*/  MOV R187, R238 ;  /* 0x000000ee00bb7202 */ /* 0x000fe20000000f00 */
[C---:B------:R-:W-:Y:S02]  /*19140*/  FMUL.FTZ R74, R0.reuse, R74 ;  /* 0x0000004a004a7220 */ /* 0x040fe40000410000 */
[----:B------:R2:W-:Y:S01]  /*19150*/  MUFU.EX2 R227, R4 ;  /* 0x0000000400e37308 */ /* 0x0005e20000000800 */
[----:B------:R-:W1:Y:S01]  /*19160*/  LDSM.16.MT88.4 R124, [R209+0x2100] ;  /* 0x00210000d17c783b */ /* 0x000e620000004200 */
[C---:B------:R-:W-:Y:S02]  /*19170*/  FMUL.FTZ R75, R0.reuse, R75 ;  /* 0x0000004b004b7220 */ /* 0x040fe40000410000 */
[C---:B------:R-:W-:Y:S02]  /*19180*/  FMUL.FTZ R78, R0.reuse, R78 ;  /* 0x0000004e004e7220 */ /* 0x040fe40000410000 */
[C---:B------:R-:W-:Y:S02]  /*19190*/  FMUL.FTZ R79, R0.reuse, R79 ;  /* 0x0000004f004f7220 */ /* 0x040fe40000410000 */
[C---:B------:R-:W-:Y:S01]  /*191a0*/  FMUL.FTZ R90, R0.reuse, R90 ;  /* 0x0000005a005a7220 */ /* 0x040fe20000410000 */
[----:B------:R-:W-:Y:S01]  /*191b0*/  LDSM.16.MT88.4 R156, [R209+0x1d00] ;  /* 0x001d0000d19c783b */ /* 0x000fe20000004200 */
[C---:B------:R-:W-:Y:S02]  /*191c0*/  FMUL.FTZ R91, R0.reuse, R91 ;  /* 0x0000005b005b7220 */ /* 0x040fe40000410000 */
[----:B----4-:R-:W-:Y:S01]  /*191d0*/  FMUL.FTZ R40, R3, R148 ;  /* 0x0000009403287220 */ /* 0x010fe20000410000 */
[----:B------:R-:W-:Y:S01]  /*191e0*/  MOV R148, R244 ;  /* 0x000000f400947202 */ /* 0x000fe20000000f00 */
[C---:B------:R-:W-:Y:S01]  /*191f0*/  FMUL.FTZ R94, R0.reuse, R94 ;  /* 0x0000005e005e7220 */ /* 0x040fe20000410000 */
[----:B------:R4:W-:Y:S01]  /*19200*/  MUFU.EX2 R244, R106 ;  /* 0x0000006a00f47308 */ /* 0x0009e20000000800 */
[----:B------:R-:W-:Y:S01]  /*19210*/  FMUL.FTZ R95, R0, R95 ;  /* 0x0000005f005f7220 */ /* 0x000fe20000410000 */
[----:B------:R-:W0:Y:S01]  /*19220*/  LDGDEPBAR ;  /* 0x00000000000079af */ /* 0x000e220000000000 */
[--C-:B------:R-:W-:Y:S02]  /*19230*/  FFMA.FTZ R108, R108, c[0x0][0x2d0], -R2.reuse ;  /* 0x0000b4006c6c7a23 */ /* 0x100fe40000010802 */
[----:B--2---:R-:W-:Y:S01]  /*19240*/  FFMA.FTZ R4, R186, c[0x0][0x2d0], -R2 ;  /* 0x0000b400ba047a23 */ /* 0x004fe20000010802 */
[----:B------:R-:W-:Y:S04]  /*19250*/  MOV R186, R239 ;  /* 0x000000ef00ba7202 */ /* 0x000fe80000000f00 */
[----:B------:R2:W1:Y:S01]  /*19260*/  MUFU.EX2 R228, R4 ;  /* 0x0000000400e47308 */ /* 0x0004620000000800 */
[----:B------:R-:W-:Y:S01]  /*19270*/  MOV R192, R186 ;  /* 0x000000ba00c07202 */ /* 0x000fe20000000f00 */
[--C-:B----4-:R-:W-:Y:S08]  /*19280*/  FFMA.FTZ R106, R199, c[0x0][0x2d0], -R176.reuse ;  /* 0x0000b400c76a7a23 */ /* 0x110ff000000108b0 */
[----:B------:R4:W3:Y:S01]  /*19290*/  MUFU.EX2 R243, R106 ;  /* 0x0000006a00f37308 */ /* 0x0008e20000000800 */
[C---:B--2---:R-:W-:Y:S01]  /*192a0*/  FMUL.FTZ R4, R101.reuse, R112 ;  /* 0x0000007065047220 */ /* 0x044fe20000410000 */
[----:B------:R-:W-:Y:S02]  /*192b0*/  F2FP.PACK_AB R112, R246, R179 ;  /* 0x000000b3f670723e */ /* 0x000fe400000000ff */
[----:B-1----:R-:W-:Y:S06]  /*192c0*/  F2FP.PACK_AB R119, R228, R227 ;  /* 0x000000e3e477723e */ /* 0x002fec00000000ff */
[----:B------:R1:W-:Y:S01]  /*192d0*/  MUFU.EX2 R246, R60 ;  /* 0x0000003c00f67308 */ /* 0x0003e20000000800 */
[-C--:B------:R-:W-:Y:S05]  /*192e0*/  HMMA.16816.F32 R4, R112, R20.reuse, R4 ;  /* 0x000000147004723c */ /* 0x080fea0000001804 */
[--C-:B----4-:R-:W-:Y:S03]  /*192f0*/  FFMA.FTZ R106, R202, c[0x0][0x2d0], -R176.reuse ;  /* 0x0000b400ca6a7a23 */ /* 0x110fe600000108b0 */
[C---:B------:R-:W-:Y:S01]  /*19300*/  HMMA.16816.F32 R8, R116.reuse, R20, R8 ;  /* 0x000000147408723c */ /* 0x040fe20000001808 */
[----:B------:R2:W-:Y:S06]  /*19310*/  MUFU.EX2 R242, R106 ;  /* 0x0000006a00f27308 */ /* 0x0005ec0000000800 */
[C---:B------:R-:W-:Y:S01]  /*19320*/  FMUL.FTZ R20, R101.reuse, R128 ;  /* 0x0000008065147220 */ /* 0x040fe20000410000 */
[-C--:B------:R-:W-:Y:S04]  /*19330*/  HMMA.16816.F32 R12, R116, R22.reuse, R12 ;  /* 0x00000016740c723c */ /* 0x080fe8000000180c */
[----:B------:R-:W-:Y:S02]  /*19340*/  FMUL.FTZ R21, R101, R129 ;  /* 0x0000008165157220 */ /* 0x000fe40000410000 */
[----:B-1----:R-:W-:Y:S02]  /*19350*/  FMUL.FTZ R60, R3, R168 ;  /* 0x000000a8033c7220 */ /* 0x002fe40000410000 */
[C---:B------:R-:W-:Y:S07]  /*19360*/  HMMA.16816.F32 R16, R112.reuse, R22, R16 ;  /* 0x000000167010723c */ /* 0x040fee0000001810 */
[C---:B------:R-:W-:Y:S02]  /*19370*/  FMUL.FTZ R22, R100.reuse, R130 ;  /* 0x0000008264167220 */ /* 0x040fe40000410000 */
[C---:B------:R-:W-:Y:S02]  /*19380*/  FMUL.FTZ R23, R100.reuse, R131 ;  /* 0x0000008364177220 */ /* 0x040fe40000410000 */
[----:B------:R-:W-:Y:S01]  /*19390*/  LDSM.16.MT88.4 R128, [R210+0x500] ;  /* 0x00050000d280783b */ /* 0x000fe20000004200 */
[----:B--2---:R-:W-:Y:S04]  /*193a0*/  FFMA.FTZ R106, R201, c[0x0][0x2d0], -R176 ;  /* 0x0000b400c96a7a23 */ /* 0x004fe800000108b0 */
[-C--:B-----5:R-:W-:Y:S01]  /*193b0*/  HMMA.16816.F32 R20, R112, R36.reuse, R20 ;  /* 0x000000247014723c */ /* 0x0a0fe20000001814 */
[----:B------:R1:W2:Y:S07]  /*193c0*/  MUFU.EX2 R241, R106 ;  /* 0x0000006a00f17308 */ /* 0x0002ae0000000800 */
[C---:B------:R-:W-:Y:S07]  /*193d0*/  HMMA.16816.F32 R24, R116.reuse, R36, R24 ;  /* 0x000000247418723c */ /* 0x040fee0000001818 */
[----:B------:R-:W-:Y:S01]  /*193e0*/  FFMA.FTZ R36, R193, c[0x0][0x2d0], -R110 ;  /* 0x0000b400c1247a23 */ /* 0x000fe2000001086e */
[-C--:B------:R-:W-:Y:S04]  /*193f0*/  HMMA.16816.F32 R28, R116, R38.reuse, R28 ;  /* 0x00000026741c723c */ /* 0x080fe8000000181c */
[----:B------:R-:W-:Y:S01]  /*19400*/  MOV R193, R252 ;  /* 0x000000fc00c17202 */ /* 0x000fe20000000f00 */
[----:B------:R-:W-:Y:S01]  /*19410*/  FMUL.FTZ R37, R101, R145 ;  /* 0x0000009165257220 */ /* 0x000fe20000410000 */
[----:B------:R4:W-:Y:S01]  /*19420*/  MUFU.EX2 R252, R36 ;  /* 0x0000002400fc7308 */ /* 0x0009e20000000800 */
[----:B------:R-:W-:Y:S01]  /*19430*/  MOV R145, R250 ;  /* 0x000000fa00917202 */ /* 0x000fe20000000f00 */
[C---:B------:R-:W-:Y:S04]  /*19440*/  HMMA.16816.F32 R32, R112.reuse, R38, R32 ;  /* 0x000000267020723c */ /* 0x040fe80000001820 */
[--C-:B-1----:R-:W-:Y:S03]  /*19450*/  FFMA.FTZ R106, R205, c[0x0][0x2d0], -R2.reuse ;  /* 0x0000b400cd6a7a23 */ /* 0x102fe60000010802 */
[C---:B------:R-:W-:Y:S01]  /*19460*/  FMUL.FTZ R38, R100.reuse, R146 ;  /* 0x0000009264267220 */ /* 0x040fe20000410000 */
[----:B------:R1:W-:Y:S01]  /*19470*/  MUFU.EX2 R250, R44 ;  /* 0x0000002c00fa7308 */ /* 0x0003e20000000800 */
[----:B------:R-:W-:Y:S03]  /*19480*/  FMUL.FTZ R39, R100, R147 ;  /* 0x0000009364277220 */ /* 0x000fe60000410000 */
[----:B------:R-:W-:Y:S02]  /*19490*/  MOV R146, R247 ;  /* 0x000000f700927202 */ /* 0x000fe40000000f00 */
[----:B------:R-:W-:Y:S04]  /*194a0*/  MOV R147, R245 ;  /* 0x000000f500937202 */ /* 0x000fe80000000f00 */
[----:B------:R5:W-:Y:S01]  /*194b0*/  MUFU.EX2 R247, R56 ;  /* 0x0000003800f77308 */ /* 0x000be20000000800 */
[----:B----4-:R-:W-:Y:S01]  /*194c0*/  FMUL.FTZ R36, R101, R144 ;  /* 0x0000009065247220 */ /* 0x010fe20000410000 */
[----:B------:R-:W-:Y:S01]  /*194d0*/  MOV R144, R42 ;  /* 0x0000002a00907202 */ /* 0x000fe20000000f00 */
[----:B------:R-:W-:Y:S01]  /*194e0*/  FMUL.FTZ R42, R0, R150 ;  /* 0x00000096002a7220 */ /* 0x000fe20000410000 */
[----:B------:R-:W-:Y:S06]  /*194f0*/  MOV R150, R240 ;  /* 0x000000f000967202 */ /* 0x000fec0000000f00 */
[----:B------:R4:W-:Y:S01]  /*19500*/  MUFU.EX2 R245, R64 ;  /* 0x0000004000f57308 */ /* 0x0009e20000000800 */
[-C--:B---3--:R-:W-:Y:S03]  /*19510*/  HMMA.16816.F32 R36, R112, R52.reuse, R36 ;  /* 0x000000347024723c */ /* 0x088fe60000001824 */
[C---:B-1----:R-:W-:Y:S01]  /*19520*/  FMUL.FTZ R44, R3.reuse, R152 ;  /* 0x00000098032c7220 */ /* 0x042fe20000410000 */
[----:B------:R-:W-:Y:S04]  /*19530*/  MOV R152, R188 ;  /* 0x000000bc00987202 */ /* 0x000fe80000000f00 */
[C---:B------:R-:W-:Y:S04]  /*19540*/  HMMA.16816.F32 R40, R116.reuse, R52, R40 ;  /* 0x000000347428723c */ /* 0x040fe80000001828 */
[----:B-----5:R-:W-:Y:S03]  /*19550*/  FMUL.FTZ R56, R3, R164 ;  /* 0x000000a403387220 */ /* 0x020fe60000410000 */
[--C-:B------:R-:W-:Y:S01]  /*19560*/  FFMA.FTZ R52, R197, c[0x0][0x2d0], -R111.reuse ;  /* 0x0000b400c5347a23 */ /* 0x100fe2000001086f */
[-C--:B------:R-:W-:Y:S01]  /*19570*/  HMMA.16816.F32 R44, R116, R54.reuse, R44 ;  /* 0x00000036742c723c */ /* 0x080fe2000000182c */
[----:B------:R1:W-:Y:S03]  /*19580*/  MUFU.EX2 R197, R106 ;  /* 0x0000006a00c57308 */ /* 0x0003e60000000800 */
[C---:B------:R-:W-:Y:S02]  /*19590*/  FMUL.FTZ R53, R101.reuse, R161 ;  /* 0x000000a165357220 */ /* 0x040fe40000410000 */
[C---:B----4-:R-:W-:Y:S02]  /*195a0*/  FMUL.FTZ R64, R101.reuse, R172 ;  /* 0x000000ac65407220 */ /* 0x050fe40000410000 */
[C---:B------:R-:W-:Y:S01]  /*195b0*/  HMMA.16816.F32 R48, R112.reuse, R54, R48 ;  /* 0x000000367030723c */ /* 0x040fe20000001830 */
[----:B------:R-:W-:Y:S02]  /*195c0*/  LDSM.16.MT88.4 R172, [R210+0x1d00] ;  /* 0x001d0000d2ac783b */ /* 0x000fe40000004200 */
[----:B------:R3:W-:Y:S04]  /*195d0*/  MUFU.EX2 R248, R52 ;  /* 0x0000003400f87308 */ /* 0x0007e80000000800 */
[C---:B------:R-:W-:Y:S02]  /*195e0*/  FMUL.FTZ R54, R100.reuse, R162 ;  /* 0x000000a264367220 */ /* 0x040fe40000410000 */
[----:B------:R-:W-:Y:S03]  /*195f0*/  FMUL.FTZ R55, R100, R163 ;  /* 0x000000a364377220 */ /* 0x000fe60000410000 */
[--C-:B-1----:R-:W-:Y:S04]  /*19600*/  FFMA.FTZ R106, R206, c[0x0][0x2d0], -R2.reuse ;  /* 0x0000b400ce6a7a23 */ /* 0x102fe80000010802 */
[----:B------:R1:W4:Y:S01]  /*19610*/  MUFU.EX2 R196, R106 ;  /* 0x0000006a00c47308 */ /* 0x0003220000000800 */
[----:B---3--:R-:W-:Y:S07]  /*19620*/  FMUL.FTZ R52, R101, R160 ;  /* 0x000000a065347220 */ /* 0x008fee0000410000 */
[-C--:B------:R-:W-:Y:S08]  /*19630*/  HMMA.16816.F32 R52, R112, R120.reuse, R52 ;  /* 0x000000787034723c */ /* 0x080ff00000001834 */
[C---:B------:R-:W-:Y:S04]  /*19640*/  HMMA.16816.F32 R56, R116.reuse, R120, R56 ;  /* 0x000000787438723c */ /* 0x040fe80000001838 */
[--C-:B-1----:R-:W-:Y:S04]  /*19650*/  FFMA.FTZ R106, R230, c[0x0][0x2d0], -R2.reuse ;  /* 0x0000b400e66a7a23 */ /* 0x102fe80000010802 */
[-C--:B------:R-:W-:Y:S01]  /*19660*/  HMMA.16816.F32 R60, R116, R122.reuse, R60 ;  /* 0x0000007a743c723c */ /* 0x080fe2000000183c */
[----:B------:R1:W-:Y:S07]  /*19670*/  MUFU.EX2 R191, R106 ;  /* 0x0000006a00bf7308 */ /* 0x0003ee0000000800 */
[C---:B------:R-:W-:Y:S01]  /*19680*/  HMMA.16816.F32 R64, R112.reuse, R122, R64 ;  /* 0x0000007a7040723c */ /* 0x040fe20000001840 */
[----:B------:R-:W3:Y:S07]  /*19690*/  LDSM.16.MT88.4 R120, [R210+0x2100] ;  /* 0x00210000d278783b */ /* 0x000eee0000004200 */
[-C--:B------:R-:W-:Y:S08]  /*196a0*/  HMMA.16816.F32 R68, R112, R124.reuse, R68 ;  /* 0x0000007c7044723c */ /* 0x080ff00000001844 */
[C---:B------:R-:W-:Y:S04]  /*196b0*/  HMMA.16816.F32 R72, R116.reuse, R124, R72 ;  /* 0x0000007c7448723c */ /* 0x040fe80000001848 */
[----:B-1----:R-:W-:Y:S04]  /*196c0*/  FFMA.FTZ R106, R233, c[0x0][0x2d0], -R2 ;  /* 0x0000b400e96a7a23 */ /* 0x002fe80000010802 */
[-C--:B------:R-:W-:Y:S01]  /*196d0*/  HMMA.16816.F32 R76, R116, R126.reuse, R76 ;  /* 0x0000007e744c723c */ /* 0x080fe2000000184c */
[----:B------:R1:W5:Y:S07]  /*196e0*/  MUFU.EX2 R194, R106 ;  /* 0x0000006a00c27308 */ /* 0x00036e0000000800 */
[C---:B------:R-:W-:Y:S01]  /*196f0*/  HMMA.16816.F32 R80, R112.reuse, R126, R80 ;  /* 0x0000007e7050723c */ /* 0x040fe20000001850 */
[----:B------:R-:W5:Y:S07]  /*19700*/  LDSM.16.MT88.4 R124, [R209+0x500] ;  /* 0x00050000d17c783b */ /* 0x000f6e0000004200 */
[-C--:B---3--:R-:W-:Y:S08]  /*19710*/  HMMA.16816.F32 R84, R112, R120.reuse, R84 ;  /* 0x000000787054723c */ /* 0x088ff00000001854 */
[C---:B------:R-:W-:Y:S04]  /*19720*/  HMMA.16816.F32 R88, R116.reuse, R120, R88 ;  /* 0x000000787458723c */ /* 0x040fe80000001858 */
[--C-:B-1----:R-:W-:Y:S04]  /*19730*/  FFMA.FTZ R106, R231, c[0x0][0x2d0], -R110.reuse ;  /* 0x0000b400e76a7a23 */ /* 0x102fe8000001086e */
[-C--:B------:R-:W-:Y:S01]  /*19740*/  HMMA.16816.F32 R92, R116, R122.reuse, R92 ;  /* 0x0000007a745c723c */ /* 0x080fe2000000185c */
[----:B------:R1:W-:Y:S06]  /*19750*/  MUFU.EX2 R240, R106 ;  /* 0x0000006a00f07308 */ /* 0x0003ec0000000800 */
[----:B------:R-:W-:Y:S01]  /*19760*/  F2FP.PACK_AB R116, R243, R244 ;  /* 0x000000f4f374723e */ /* 0x000fe200000000ff */
[----:B------:R-:W-:Y:S01]  /*19770*/  HMMA.16816.F32 R96, R112, R122, R96 ;  /* 0x0000007a7060723c */ /* 0x000fe20000001860 */
[----:B------:R-:W3:Y:S03]  /*19780*/  LDSM.16.MT88.4 R120, [R209+0x1500] ;  /* 0x00150000d178783b */ /* 0x000ee60000004200 */
[----:B--2---:R-:W-:Y:S02]  /*19790*/  F2FP.PACK_AB R118, R241, R242 ;  /* 0x000000f2f176723e */ /* 0x004fe400000000ff */
[----:B----4-:R-:W-:Y:S02]  /*197a0*/  F2FP.PACK_AB R117, R196, R197 ;  /* 0x000000c5c475723e */ /* 0x010fe400000000ff */
[----:B------:R-:W-:Y:S04]  /*197b0*/  F2FP.PACK_AB R112, R251, R252 ;  /* 0x000000fcfb70723e */ /* 0x000fe800000000ff */
[----:B------:R-:W-:Y:S02]  /*197c0*/  F2FP.PACK_AB R114, R249, R250 ;  /* 0x000000faf972723e */ /* 0x000fe400000000ff */
[----:B------:R-:W-:Y:S02]  /*197d0*/  F2FP.PACK_AB R113, R247, R248 ;  /* 0x000000f8f771723e */ /* 0x000fe400000000ff */
[----:B------:R-:W-:Y:S01]  /*197e0*/  F2FP.PACK_AB R115, R245, R246 ;  /* 0x000000f6f573723e */ /* 0x000fe200000000ff */
[--C-:B-1----:R-:W-:Y:S01]  /*197f0*/  FFMA.FTZ R106, R232, c[0x0][0x2d0], -R110.reuse ;  /* 0x0000b400e86a7a23 */ /* 0x102fe2000001086e */
[----:B-----5:R-:W-:Y:S03]  /*19800*/  F2FP.PACK_AB R119, R194, R191 ;  /* 0x000000bfc277723e */ /* 0x020fe600000000ff */
[----:B------:R1:W2:Y:S02]  /*19810*/  MUFU.EX2 R238, R106 ;  /* 0x0000006a00ee7308 */ /* 0x0002a40000000800 */
[-C--:B------:R-:W-:Y:S08]  /*19820*/  HMMA.16816.F32 R4, R112, R124.reuse, R4 ;  /* 0x0000007c7004723c */ /* 0x080ff00000001804 */
[C---:B------:R-:W-:Y:S08]  /*19830*/  HMMA.16816.F32 R8, R116.reuse, R124, R8 ;  /* 0x0000007c7408723c */ /* 0x040ff00000001808 */
[-C--:B------:R-:W-:Y:S04]  /*19840*/  HMMA.16816.F32 R12, R116, R126.reuse, R12 ;  /* 0x0000007e740c723c */ /* 0x080fe8000000180c */
[--C-:B-1----:R-:W-:Y:S04]  /*19850*/  FFMA.FTZ R106, R203, c[0x0][0x2d0], -R110.reuse ;  /* 0x0000b400cb6a7a23 */ /* 0x102fe8000001086e */
[C---:B------:R-:W-:Y:S01]  /*19860*/  HMMA.16816.F32 R16, R112.reuse, R126, R16 ;  /* 0x0000007e7010723c */ /* 0x040fe20000001810 */
[----:B------:R-:W1:Y:S01]  /*19870*/  LDSM.16.MT88.4 R124, [R210+0x1500] ;  /* 0x00150000d27c783b */ /* 0x000e620000004200 */
[----:B------:R4:W-:Y:S06]  /*19880*/  MUFU.EX2 R239, R106 ;  /* 0x0000006a00ef7308 */ /* 0x0009ec0000000800 */
[-C--:B------:R-:W-:Y:S08]  /*19890*/  HMMA.16816.F32 R20, R112, R128.reuse, R20 ;  /* 0x000000807014723c */ /* 0x080ff00000001814 */
[C---:B------:R-:W-:Y:S08]  /*198a0*/  HMMA.16816.F32 R24, R116.reuse, R128, R24 ;  /* 0x000000807418723c */ /* 0x040ff00000001818 */
[-C--:B------:R-:W-:Y:S04]  /*198b0*/  HMMA.16816.F32 R28, R116, R130.reuse, R28 ;  /* 0x00000082741c723c */ /* 0x080fe8000000181c */
[----:B----4-:R-:W-:Y:S04]  /*198c0*/  FFMA.FTZ R106, R229, c[0x0][0x2d0], -R110 ;  /* 0x0000b400e56a7a23 */ /* 0x010fe8000001086e */
[C---:B------:R-:W-:Y:S01]  /*198d0*/  HMMA.16816.F32 R32, R112.reuse, R130, R32 ;  /* 0x000000827020723c */ /* 0x040fe20000001820 */
[----:B------:R4:W5:Y:S01]  /*198e0*/  MUFU.EX2 R237, R106 ;  /* 0x0000006a00ed7308 */ /* 0x0009620000000800 */
[----:B------:R-:W2:Y:S06]  /*198f0*/  LDSM.16.MT88.4 R128, [R209+0x2500] ;  /* 0x00250000d180783b */ /* 0x000eac0000004200 */
[-C--:B---3--:R-:W-:Y:S08]  /*19900*/  HMMA.16816.F32 R36, R112, R120.reuse, R36 ;  /* 0x000000787024723c */ /* 0x088ff00000001824 */
[C---:B------:R-:W-:Y:S08]  /*19910*/  HMMA.16816.F32 R40, R116.reuse, R120, R40 ;  /* 0x000000787428723c */ /* 0x040ff00000001828 */
[-C--:B------:R-:W-:Y:S04]  /*19920*/  HMMA.16816.F32 R44, R116, R122.reuse, R44 ;  /* 0x0000007a742c723c */ /* 0x080fe8000000182c */
[--C-:B----4-:R-:W-:Y:S04]  /*19930*/  FFMA.FTZ R106, R235, c[0x0][0x2d0], -R111.reuse ;  /* 0x0000b400eb6a7a23 */ /* 0x110fe8000001086f */
[C---:B------:R-:W-:Y:S01]  /*19940*/  HMMA.16816.F32 R48, R112.reuse, R122, R48 ;  /* 0x0000007a7030723c */ /* 0x040fe20000001830 */
[----:B------:R3:W-:Y:S01]  /*19950*/  MUFU.EX2 R236, R106 ;  /* 0x0000006a00ec7308 */ /* 0x0007e20000000800 */
[----:B------:R-:W4:Y:S06]  /*19960*/  LDSM.16.MT88.4 R120, [R210+0x2500] ;  /* 0x00250000d278783b */ /* 0x000f2c0000004200 */
[-C--:B-1----:R-:W-:Y:S08]  /*19970*/  HMMA.16816.F32 R52, R112, R124.reuse, R52 ;  /* 0x0000007c7034723c */ /* 0x082ff00000001834 */
[C---:B------:R-:W-:Y:S08]  /*19980*/  HMMA.16816.F32 R56, R116.reuse, R124, R56 ;  /* 0x0000007c7438723c */ /* 0x040ff00000001838 */
[-C--:B------:R-:W-:Y:S04]  /*19990*/  HMMA.16816.F32 R60, R116, R126.reuse, R60 ;  /* 0x0000007e743c723c */ /* 0x080fe8000000183c */
[--C-:B---3--:R-:W-:Y:S01]  /*199a0*/  FFMA.FTZ R106, R151, c[0x0][0x2d0], -R111.reuse ;  /* 0x0000b400976a7a23 */ /* 0x108fe2000001086f */
[----:B------:R-:W-:Y:S02]  /*199b0*/  MOV R151, R150 ;  /* 0x0000009600977202 */ /* 0x000fe40000000f00 */
[----:B------:R-:W-:Y:S01]  /*199c0*/  MOV R150, R149 ;  /* 0x0000009500967202 */ /* 0x000fe20000000f00 */
[C---:B------:R-:W-:Y:S01]  /*199d0*/  HMMA.16816.F32 R64, R112.reuse, R126, R64 ;  /* 0x0000007e7040723c */ /* 0x040fe20000001840 */
[----:B------:R1:W3:Y:S01]  /*199e0*/  MUFU.EX2 R235, R106 ;  /* 0x0000006a00eb7308 */ /* 0x0002e20000000800 */
[----:B------:R-:W-:Y:S02]  /*199f0*/  LDSM.16.MT88.4 R124, [R210+0x900] ;  /* 0x00090000d27c783b */ /* 0x000fe40000004200 */
[----:B------:R-:W-:Y:S02]  /*19a00*/  MOV R149, R146 ;  /* 0x0000009200957202 */ /* 0x000fe40000000f00 */
[----:B------:R-:W-:Y:S02]  /*19a10*/  MOV R146, R145 ;  /* 0x0000009100927202 */ /* 0x000fe40000000f00 */
[-C--:B--2---:R-:W-:Y:S04]  /*19a20*/  HMMA.16816.F32 R68, R112, R128.reuse, R68 ;  /* 0x000000807044723c */ /* 0x084fe80000001844 */
[----:B------:R-:W-:Y:S02]  /*19a30*/  MOV R145, R144 ;  /* 0x0000009000917202 */ /* 0x000fe40000000f00 */
[----:B------:R-:W-:Y:S02]  /*19a40*/  MOV R144, R193 ;  /* 0x000000c100907202 */ /* 0x000fe40000000f00 */
[C---:B------:R-:W-:Y:S04]  /*19a50*/  HMMA.16816.F32 R72, R116.reuse, R128, R72 ;  /* 0x000000807448723c */ /* 0x040fe80000001848 */
[----:B------:R-:W-:Y:S02]  /*19a60*/  MOV R193, R143 ;  /* 0x0000008f00c17202 */ /* 0x000fe40000000f00 */
[----:B------:R-:W-:Y:S02]  /*19a70*/  MOV R143, R142 ;  /* 0x0000008e008f7202 */ /* 0x000fe40000000f00 */
[-C--:B------:R-:W-:Y:S04]  /*19a80*/  HMMA.16816.F32 R76, R116, R130.reuse, R76 ;  /* 0x00000082744c723c */ /* 0x080fe8000000184c */
[--C-:B-1----:R-:W-:Y:S01]  /*19a90*/  FFMA.FTZ R106, R151, c[0x0][0x2d0], -R111.reuse ;  /* 0x0000b400976a7a23 */ /* 0x102fe2000001086f */
[----:B------:R-:W-:Y:S02]  /*19aa0*/  MOV R142, R141 ;  /* 0x0000008d008e7202 */ /* 0x000fe40000000f00 */
[----:B------:R-:W-:Y:S01]  /*19ab0*/  MOV R141, R140 ;  /* 0x0000008c008d7202 */ /* 0x000fe20000000f00 */
[C---:B------:R-:W-:Y:S01]  /*19ac0*/  HMMA.16816.F32 R80, R112.reuse, R130, R80 ;  /* 0x000000827050723c */ /* 0x040fe20000001850 */
[----:B------:R-:W-:Y:S03]  /*19ad0*/  LDSM.16.MT88.4 R128, [R210+0x1900] ;  /* 0x00190000d280783b */ /* 0x000fe60000004200 */
[----:B------:R-:W-:Y:S02]  /*19ae0*/  MOV R140, R139 ;  /* 0x0000008b008c7202 */ /* 0x000fe40000000f00 */
[----:B------:R-:W-:Y:S02]  /*19af0*/  MOV R139, R138 ;  /* 0x0000008a008b7202 */ /* 0x000fe40000000f00 */
[-C--:B----4-:R-:W-:Y:S04]  /*19b00*/  HMMA.16816.F32 R84, R112, R120.reuse, R84 ;  /* 0x000000787054723c */ /* 0x090fe80000001854 */
[----:B------:R-:W-:Y:S02]  /*19b10*/  MOV R138, R137 ;  /* 0x00000089008a7202 */ /* 0x000fe40000000f00 */
[----:B------:R-:W-:Y:S02]  /*19b20*/  MOV R137, R136 ;  /* 0x0000008800897202 */ /* 0x000fe40000000f00 */
[C---:B------:R-:W-:Y:S04]  /*19b30*/  HMMA.16816.F32 R88, R116.reuse, R120, R88 ;  /* 0x000000787458723c */ /* 0x040fe80000001858 */
[----:B------:R-:W-:Y:S01]  /*19b40*/  MOV R136, R107 ;  /* 0x0000006b00887202 */ /* 0x000fe20000000f00 */
[--C-:B------:R-:W-:Y:S01]  /*19b50*/  FFMA.FTZ R107, R234, c[0x0][0x2d0], -R111.reuse ;  /* 0x0000b400ea6b7a23 */ /* 0x100fe2000001086f */
[----:B------:R-:W-:Y:S01]  /*19b60*/  MOV R151, R142 ;  /* 0x0000008e00977202 */ /* 0x000fe20000000f00 */
[----:B------:R1:W-:Y:S01]  /*19b70*/  MUFU.EX2 R234, R106 ;  /* 0x0000006a00ea7308 */ /* 0x0003e20000000800 */
[-C--:B------:R-:W-:Y:S04]  /*19b80*/  HMMA.16816.F32 R92, R116, R122.reuse, R92 ;  /* 0x0000007a745c723c */ /* 0x080fe8000000185c */
[----:B------:R-:W-:Y:S02]  /*19b90*/  MOV R142, R140 ;  /* 0x0000008c008e7202 */ /* 0x000fe40000000f00 */
[----:B------:R-:W-:Y:S02]  /*19ba0*/  MOV R140, R134 ;  /* 0x00000086008c7202 */ /* 0x000fe40000000f00 */
[----:B------:R-:W-:Y:S01]  /*19bb0*/  HMMA.16816.F32 R96, R112, R122, R96 ;  /* 0x0000007a7060723c */ /* 0x000fe20000001860 */
[----:B------:R-:W2:Y:S01]  /*19bc0*/  MUFU.EX2 R233, R107 ;  /* 0x0000006b00e97308 */ /* 0x000ea20000000800 */
[----:B------:R-:W-:Y:S05]  /*19bd0*/  LDSM.16.MT88.4 R120, [R209+0x1900] ;  /* 0x00190000d178783b */ /* 0x000fea0000004200 */
[----:B------:R-:W-:Y:S02]  /*19be0*/  F2FP.PACK_AB R112, R238, R240 ;  /* 0x000000f0ee70723e */ /* 0x000fe400000000ff */
[----:B-----5:R-:W-:Y:S03]  /*19bf0*/  F2FP.PACK_AB R114, R237, R239 ;  /* 0x000000efed72723e */ /* 0x020fe600000000ff */
[----:B---3--:R-:W-:Y:S01]  /*19c00*/  F2FP.PACK_AB R113, R235, R236 ;  /* 0x000000eceb71723e */ /* 0x008fe200000000ff */
[----:B-1----:R-:W-:Y:S01]  /*19c10*/  FFMA.FTZ R106, R150, c[0x0][0x2d0], -R176 ;  /* 0x0000b400966a7a23 */ /* 0x002fe200000108b0 */
[----:B------:R-:W-:Y:S02]  /*19c20*/  MOV R150, R144 ;  /* 0x0000009000967202 */ /* 0x000fe40000000f00 */
[----:B------:R-:W-:Y:S01]  /*19c30*/  MOV R144, R187 ;  /* 0x000000bb00907202 */ /* 0x000fe20000000f00 */
[----:B------:R1:W-:Y:S01]  /*19c40*/  MUFU.EX2 R232, R106 ;  /* 0x0000006a00e87308 */ /* 0x0003e20000000800 */
[----:B--2---:R-:W-:Y:S01]  /*19c50*/  F2FP.PACK_AB R115, R234, R233 ;  /* 0x000000e9ea73723e */ /* 0x004fe200000000ff */
[----:B------:R-:W-:Y:S08]  /*19c60*/  FFMA.FTZ R107, R151, c[0x0][0x2d0], -R110 ;  /* 0x0000b400976b7a23 */ /* 0x000ff0000001086e */
[----:B------:R-:W-:Y:S01]  /*19c70*/  MUFU.EX2 R203, R107 ;  /* 0x0000006b00cb7308 */ /* 0x000fe20000000800 */
[--C-:B-1----:R-:W-:Y:S01]  /*19c80*/  FFMA.FTZ R106, R149, c[0x0][0x2d0], -R176.reuse ;  /* 0x0000b400956a7a23 */ /* 0x102fe200000108b0 */
[----:B------:R-:W-:Y:S08]  /*19c90*/  MOV R149, R189 ;  /* 0x000000bd00957202 */ /* 0x000ff00000000f00 */
[----:B------:R1:W2:Y:S02]  /*19ca0*/  MUFU.EX2 R231, R106 ;  /* 0x0000006a00e77308 */ /* 0x0002a40000000800 */
[--C-:B-1----:R-:W-:Y:S01]  /*19cb0*/  FFMA.FTZ R106, R148, c[0x0][0x2d0], -R176.reuse ;  /* 0x0000b400946a7a23 */ /* 0x102fe200000108b0 */
[----:B------:R-:W-:Y:S02]  /*19cc0*/  MOV R148, R133 ;  /* 0x0000008500947202 */ /* 0x000fe40000000f00 */
[----:B--2---:R-:W-:Y:S05]  /*19cd0*/  F2FP.PACK_AB R116, R231, R232 ;  /* 0x000000e8e774723e */ /* 0x004fea00000000ff */
[----:B------:R1:W-:Y:S02]  /*19ce0*/  MUFU.EX2 R229, R106 ;  /* 0x0000006a00e57308 */ /* 0x0003e40000000800 */
[----:B-1----:R-:W-:Y:S01]  /*19cf0*/  FFMA.FTZ R106, R147, c[0x0][0x2d0], -R176 ;  /* 0x0000b400936a7a23 */ /* 0x002fe200000108b0 */
[----:B------:R-:W-:Y:S07]  /*19d00*/  MOV R147, R132 ;  /* 0x0000008400937202 */ /* 0x000fee0000000f00 */
[----:B------:R1:W2:Y:S02]  /*19d10*/  MUFU.EX2 R230, R106 ;  /* 0x0000006a00e67308 */ /* 0x0002a40000000800 */
[----:B-1----:R-:W-:Y:S01]  /*19d20*/  FFMA.FTZ R106, R146, c[0x0][0x2d0], -R2 ;  /* 0x0000b400926a7a23 */ /* 0x002fe20000010802 */
[----:B------:R-:W-:Y:S02]  /*19d30*/  MOV R146, R143 ;  /* 0x0000008f00927202 */ /* 0x000fe40000000f00 */
[----:B------:R-:W-:Y:S05]  /*19d40*/  MOV R143, R139 ;  /* 0x0000008b008f7202 */ /* 0x000fea0000000f00 */
[----:B------:R1:W-:Y:S01]  /*19d50*/  MUFU.EX2 R189, R106 ;  /* 0x0000006a00bd7308 */ /* 0x0003e20000000800 */
[----:B------:R-:W-:Y:S01]  /*19d60*/  MOV R139, R138 ;  /* 0x0000008a008b7202 */ /* 0x000fe20000000f00 */
[----:B------:R-:W-:Y:S01]  /*19d70*/  FFMA.FTZ R107, R146, c[0x0][0x2d0], -R176 ;  /* 0x0000b400926b7a23 */ /* 0x000fe200000108b0 */
[----:B------:R-:W-:Y:S02]  /*19d80*/  MOV R138, R137 ;  /* 0x00000089008a7202 */ /* 0x000fe40000000f00 */
[----:B------:R-:W-:Y:S02]  /*19d90*/  MOV R137, R136 ;  /* 0x0000008800897202 */ /* 0x000fe40000000f00 */
[----:B------:R-:W-:Y:S02]  /*19da0*/  MOV R136, R135 ;  /* 0x0000008700887202 */ /* 0x000fe40000000f00 */
[----:B------:R-:W3:Y:S01]  /*19db0*/  LDSM.16.MT88.4 R132, [R209+0x900] ;  /* 0x00090000d184783b */ /* 0x000ee20000004200 */
[----:B------:R-:W-:Y:S01]  /*19dc0*/  MOV R146, R141 ;  /* 0x0000008d00927202 */ /* 0x000fe20000000f00 */
[----:B------:R-:W-:Y:S01]  /*19dd0*/  MUFU.EX2 R195, R107 ;  /* 0x0000006b00c37308 */ /* 0x000fe20000000800 */
[----:B--2---:R-:W-:Y:S09]  /*19de0*/  F2FP.PACK_AB R118, R230, R229 ;  /* 0x000000e5e676723e */ /* 0x004ff200000000ff */
[----:B------:R-:W-:Y:S01]  /*19df0*/  MUFU.EX2 R107, R108 ;  /* 0x0000006c006b7308 */ /* 0x000fe20000000800 */
[--C-:B-1----:R-:W-:Y:S09]  /*19e00*/  FFMA.FTZ R106, R180, c[0x0][0x2d0], -R2.reuse ;  /* 0x0000b400b46a7a23 */ /* 0x102ff20000010802 */
[----:B------:R1:W2:Y:S01]  /*19e10*/  MUFU.EX2 R188, R106 ;  /* 0x0000006a00bc7308 */ /* 0x0002a20000000800 */
[-C--:B---3--:R-:W-:Y:S03]  /*19e20*/  HMMA.16816.F32 R4, R112, R132.reuse, R4 ;  /* 0x000000847004723c */ /* 0x088fe60000001804 */
[--C-:B-1----:R-:W-:Y:S01]  /*19e30*/  FFMA.FTZ R106, R181, c[0x0][0x2d0], -R2.reuse ;  /* 0x0000b400b56a7a23 */ /* 0x102fe20000010802 */
[----:B--2---:R-:W-:Y:S05]  /*19e40*/  F2FP.PACK_AB R117, R188, R189 ;  /* 0x000000bdbc75723e */ /* 0x004fea00000000ff */
[----:B------:R1:W-:Y:S03]  /*19e50*/  MUFU.EX2 R187, R106 ;  /* 0x0000006a00bb7308 */ /* 0x0003e60000000800 */
[----:B-1----:R-:W-:Y:S07]  /*19e60*/  FFMA.FTZ R106, R182, c[0x0][0x2d0], -R2 ;  /* 0x0000b400b66a7a23 */ /* 0x002fee0000010802 */
        /* <DEDUP_REMOVED lines=9> */
[----:B------:R1:W2:Y:S07]  /*19f00*/  MUFU.EX2 R206, R106 ;  /* 0x0000006a00ce7308 */ /* 0x0002ae0000000800 */
[C---:B------:R-:W-:Y:S08]  /*19f10*/  HMMA.16816.F32 R24, R116.reuse, R124, R24 ;  /* 0x0000007c7418723c */ /* 0x040ff00000001818 */
[-C--:B------:R-:W-:Y:S08]  /*19f20*/  HMMA.16816.F32 R28, R116, R126.reuse, R28 ;  /* 0x0000007e741c723c */ /* 0x080ff0000000181c */
[C---:B------:R-:W-:Y:S01]  /*19f30*/  HMMA.16816.F32 R32, R112.reuse, R126, R32 ;  /* 0x0000007e7020723c */ /* 0x040fe20000001820 */
[----:B------:R-:W3:Y:S03]  /*19f40*/  LDSM.16.MT88.4 R124, [R209+0x2900] ;  /* 0x00290000d17c783b */ /* 0x000ee60000004200 */
[----:B-1----:R-:W-:Y:S01]  /*19f50*/  FFMA.FTZ R106, R183, c[0x0][0x2d0], -R110 ;  /* 0x0000b400b76a7a23 */ /* 0x002fe2000001086e */
[----:B--2---:R-:W-:Y:S03]  /*19f60*/  F2FP.PACK_AB R108, R206, R205 ;  /* 0x000000cdce6c723e */ /* 0x004fe600000000ff */
[-C--:B------:R-:W-:Y:S01]  /*19f70*/  HMMA.16816.F32 R36, R112, R120.reuse, R36 ;  /* 0x000000787024723c */ /* 0x080fe20000001824 */
[----:B------:R-:W-:Y:S01]  /*19f80*/  LDSM.16.MT88.4 R180, [R209+0x2d00] ;  /* 0x002d0000d1b4783b */ /* 0x000fe20000004200 */
[----:B------:R-:W1:Y:S06]  /*19f90*/  MUFU.EX2 R202, R106 ;  /* 0x0000006a00ca7308 */ /* 0x000e6c0000000800 */
[C---:B------:R-:W-:Y:S08]  /*19fa0*/  HMMA.16816.F32 R40, R116.reuse, R120, R40 ;  /* 0x000000787428723c */ /* 0x040ff00000001828 */
[-C--:B------:R-:W-:Y:S08]  /*19fb0*/  HMMA.16816.F32 R44, R116, R122.reuse, R44 ;  /* 0x0000007a742c723c */ /* 0x080ff0000000182c */
[C---:B------:R-:W-:Y:S01]  /*19fc0*/  HMMA.16816.F32 R48, R112.reuse, R122, R48 ;  /* 0x0000007a7030723c */ /* 0x040fe20000001830 */
[----:B------:R-:W2:Y:S03]  /*19fd0*/  LDSM.16.MT88.4 R120, [R210+0x2900] ;  /* 0x00290000d278783b */ /* 0x000ea60000004200 */
[----:B-1----:R-:W-:Y:S01]  /*19fe0*/  F2FP.PACK_AB R110, R202, R203 ;  /* 0x000000cbca6e723e */ /* 0x002fe200000000ff */
[--C-:B------:R-:W-:Y:S03]  /*19ff0*/  FFMA.FTZ R106, R150, c[0x0][0x2d0], -R111.reuse ;  /* 0x0000b400966a7a23 */ /* 0x100fe6000001086f */
[-C--:B------:R-:W-:Y:S01]  /*1a000*/  HMMA.16816.F32 R52, R112, R128.reuse, R52 ;  /* 0x000000807034723c */ /* 0x080fe20000001834 */
[----:B------:R1:W-:Y:S07]  /*1a010*/  MUFU.EX2 R200, R106 ;  /* 0x0000006a00c87308 */ /* 0x0003ee0000000800 */
[C---:B------:R-:W-:Y:S08]  /*1a020*/  HMMA.16816.F32 R56, R116.reuse, R128, R56 ;  /* 0x000000807438723c */ /* 0x040ff00000001838 */
[-C--:B------:R-:W-:Y:S08]  /*1a030*/  HMMA.16816.F32 R60, R116, R130.reuse, R60 ;  /* 0x00000082743c723c */ /* 0x080ff0000000183c */
[C---:B------:R-:W-:Y:S01]  /*1a040*/  HMMA.16816.F32 R64, R112.reuse, R130, R64 ;  /* 0x000000827040723c */ /* 0x040fe20000001840 */
[----:B------:R-:W4:Y:S03]  /*1a050*/  LDSM.16.MT88.4 R128, [R209+0xd00] ;  /* 0x000d0000d180783b */ /* 0x000f260000004200 */
[--C-:B-1----:R-:W-:Y:S04]  /*1a060*/  FFMA.FTZ R106, R149, c[0x0][0x2d0], -R111.reuse ;  /* 0x0000b400956a7a23 */ /* 0x102fe8000001086f */
[-C--:B---3--:R-:W-:Y:S01]  /*1a070*/  HMMA.16816.F32 R68, R112, R124.reuse, R68 ;  /* 0x0000007c7044723c */ /* 0x088fe20000001844 */
[----:B------:R1:W-:Y:S07]  /*1a080*/  MUFU.EX2 R201, R106 ;  /* 0x0000006a00c97308 */ /* 0x0003ee0000000800 */
[C---:B------:R-:W-:Y:S01]  /*1a090*/  HMMA.16816.F32 R72, R116.reuse, R124, R72 ;  /* 0x0000007c7448723c */ /* 0x040fe20000001848 */
[----:B------:R-:W3:Y:S04]  /*1a0a0*/  LDL.LU R125, [R1+0x18] ;  /* 0x00001800017d7983 */ /* 0x000ee80000300800 */
[----:B------:R-:W5:Y:S03]  /*1a0b0*/  LDL.LU R124, [R1+0x1c] ;  /* 0x00001c00017c7983 */ /* 0x000f660000300800 */
[-C--:B------:R-:W-:Y:S08]  /*1a0c0*/  HMMA.16816.F32 R76, R116, R126.reuse, R76 ;  /* 0x0000007e744c723c */ /* 0x080ff0000000184c */
[C---:B------:R-:W-:Y:S04]  /*1a0d0*/  HMMA.16816.F32 R80, R112.reuse, R126, R80 ;  /* 0x0000007e7050723c */ /* 0x040fe80000001850 */
[--C-:B-1----:R-:W-:Y:S01]  /*1a0e0*/  FFMA.FTZ R106, R148, c[0x0][0x2d0], -R111.reuse ;  /* 0x0000b400946a7a23 */ /* 0x102fe2000001086f */
[----:B------:R-:W-:Y:S03]  /*1a0f0*/  MOV R148, R140 ;  /* 0x0000008c00947202 */ /* 0x000fe60000000f00 */
[-C--:B--2---:R-:W-:Y:S01]  /*1a100*/  HMMA.16816.F32 R84, R112, R120.reuse, R84 ;  /* 0x000000787054723c */ /* 0x084fe20000001854 */
[----:B------:R1:W-:Y:S07]  /*1a110*/  MUFU.EX2 R199, R106 ;  /* 0x0000006a00c77308 */ /* 0x0003ee0000000800 */
[C---:B------:R-:W-:Y:S08]  /*1a120*/  HMMA.16816.F32 R88, R116.reuse, R120, R88 ;  /* 0x000000787458723c */ /* 0x040ff00000001858 */
[-C--:B------:R-:W-:Y:S08]  /*1a130*/  HMMA.16816.F32 R92, R116, R122.reuse, R92 ;  /* 0x0000007a745c723c */ /* 0x080ff0000000185c */
[----:B------:R-:W-:Y:S04]  /*1a140*/  HMMA.16816.F32 R96, R112, R122, R96 ;  /* 0x0000007a7060723c */ /* 0x000fe80000001860 */
[----:B-1----:R-:W-:Y:S01]  /*1a150*/  FFMA.FTZ R106, R147, c[0x0][0x2d0], -R111 ;  /* 0x0000b400936a7a23 */ /* 0x002fe2000001086f */
[----:B------:R-:W-:Y:S03]  /*1a160*/  MOV R147, R184 ;  /* 0x000000b800937202 */ /* 0x000fe60000000f00 */
[----:B------:R1:W2:Y:S04]  /*1a170*/  MUFU.EX2 R198, R106 ;  /* 0x0000006a00c67308 */ /* 0x0002a80000000800 */
[--C-:B-1----:R-:W-:Y:S01]  /*1a180*/  FFMA.FTZ R106, R193, c[0x0][0x2d0], -R176.reuse ;  /* 0x0000b400c16a7a23 */ /* 0x102fe200000108b0 */
[----:B--2---:R-:W-:Y:S05]  /*1a190*/  F2FP.PACK_AB R111, R198, R199 ;  /* 0x000000c7c66f723e */ /* 0x004fea00000000ff */
[----:B------:R1:W2:Y:S02]  /*1a1a0*/  MUFU.EX2 R193, R106 ;  /* 0x0000006a00c17308 */ /* 0x0002a40000000800 */
[--C-:B-1----:R-:W-:Y:S01]  /*1a1b0*/  FFMA.FTZ R106, R145, c[0x0][0x2d0], -R176.reuse ;  /* 0x0000b400916a7a23 */ /* 0x102fe200000108b0 */
[----:B------:R-:W-:Y:S07]  /*1a1c0*/  MOV R145, R142 ;  /* 0x0000008e00917202 */ /* 0x000fee0000000f00 */
[----:B------:R1:W-:Y:S02]  /*1a1d0*/  MUFU.EX2 R192, R106 ;  /* 0x0000006a00c07308 */ /* 0x0003e40000000800 */
[----:B-1----:R-:W-:Y:S01]  /*1a1e0*/  FFMA.FTZ R106, R190, c[0x0][0x2d0], -R176 ;  /* 0x0000b400be6a7a23 */ /* 0x002fe200000108b0 */
[----:B--2---:R-:W-:Y:S07]  /*1a1f0*/  F2FP.PACK_AB R176, R195, R193 ;  /* 0x000000c1c3b0723e */ /* 0x004fee00000000ff */
[----:B------:R1:W-:Y:S02]  /*1a200*/  MUFU.EX2 R190, R106 ;  /* 0x0000006a00be7308 */ /* 0x0003e40000000800 */
[--C-:B-1----:R-:W-:Y:S08]  /*1a210*/  FFMA.FTZ R106, R185, c[0x0][0x2d0], -R2.reuse ;  /* 0x0000b400b96a7a23 */ /* 0x102ff00000010802 */
[----:B------:R1:W-:Y:S02]  /*1a220*/  MUFU.EX2 R185, R106 ;  /* 0x0000006a00b97308 */ /* 0x0003e40000000800 */
[--C-:B-1----:R-:W-:Y:S01]  /*1a230*/  FFMA.FTZ R106, R144, c[0x0][0x2d0], -R2.reuse ;  /* 0x0000b400906a7a23 */ /* 0x102fe20000010802 */
[----:B------:R-:W-:Y:S01]  /*1a240*/  MOV R144, R143 ;  /* 0x0000008f00907202 */ /* 0x000fe20000000f00 */
[----:B------:R-:W-:Y:S01]  /*1a250*/  FFMA.FTZ R2, R109, c[0x0][0x2d0], -R2 ;  /* 0x0000b4006d027a23 */ /* 0x000fe20000010802 */
[----:B------:R-:W-:Y:S05]  /*1a260*/  F2FP.PACK_AB R109, R201, R200 ;  /* 0x000000c8c96d723e */ /* 0x000fea00000000ff */
[----:B------:R-:W1:Y:S01]  /*1a270*/  MUFU.EX2 R184, R106 ;  /* 0x0000006a00b87308 */ /* 0x000e620000000800 */
[----:B------:R-:W2:Y:S01]  /*1a280*/  LDSM.16.MT88.4 R140, [R210+0xd00] ;  /* 0x000d0000d28c783b */ /* 0x000ea20000004200 */
[-C--:B----4-:R-:W-:Y:S07]  /*1a290*/  HMMA.16816.F32 R112, R108, R128.reuse, R4 ;  /* 0x000000806c70723c */ /* 0x090fee0000001804 */
[----:B------:R-:W4:Y:S01]  /*1a2a0*/  LDSM.16.MT88.4 R4, [R210+0x2d00] ;  /* 0x002d0000d204783b */ /* 0x000f220000004200 */
[----:B------:R1:W1:Y:S04]  /*1a2b0*/  MUFU.EX2 R106, R2 ;  /* 0x00000002006a7308 */ /* 0x0002680000000800 */
[----:B-1----:R-:W-:Y:S02]  /*1a2c0*/  MOV R2, R177 ;  /* 0x000000b100027202 */ /* 0x002fe40000000f00 */
[----:B------:R-:W-:Y:S01]  /*1a2d0*/  F2FP.PACK_AB R177, R184, R185 ;  /* 0x000000b9b8b1723e */ /* 0x000fe200000000ff */
[----:B---3--:R-:W-:Y:S01]  /*1a2e0*/  FFMA.FTZ R101, R101, R125, R179 ;  /* 0x0000007d65657223 */ /* 0x008fe200000100b3 */
        /* <DEDUP_REMOVED lines=9> */
[----:B------:R-:W3:Y:S03]  /*1a380*/  LDL.LU R18, [R1+0x20] ;  /* 0x0000200001127983 */ /* 0x000ee60000300800 */
[----:B------:R-:W-:Y:S01]  /*1a390*/  MOV R15, R137 ;  /* 0x00000089000f7202 */ /* 0x000fe20000000f00 */
[----:B------:R-:W5:Y:S01]  /*1a3a0*/  LDL.LU R19, [R1+0x24] ;  /* 0x0000240001137983 */ /* 0x000f620000300800 */
[----:B------:R-:W-:Y:S01]  /*1a3b0*/  MOV R13, R139 ;  /* 0x0000008b000d7202 */ /* 0x000fe20000000f00 */
[----:B------:R-:W-:Y:S01]  /*1a3c0*/  FADD.FTZ R11, R11, R100 ;  /* 0x000000640b0b7221 */ /* 0x000fe20000010000 */
[-C--:B--2---:R-:W-:Y:S04]  /*1a3d0*/  HMMA.16816.F32 R128, R108, R140.reuse, R20 ;  /* 0x0000008c6c80723c */ /* 0x084fe80000001814 */
        /* <DEDUP_REMOVED lines=26> */
[----:B------:R-:W-:Y:S04]  /*1a580*/  HMMA.16816.F32 R96, R108, R6, R96 ;  /* 0x000000066c60723c */ /* 0x000fe80000001860 */
[----:B---3--:R-:W-:Y:S02]  /*1a590*/  FFMA.FTZ R3, R3, R18, R17 ;  /* 0x0000001203037223 */ /* 0x008fe40000010011 */
        /* <DEDUP_REMOVED lines=65> */
.L_x_734:
        /* <DEDUP_REMOVED lines=153> */
.L_x_681:
        /* <DEDUP_REMOVED lines=153> */
.L_x_737:
        /* <DEDUP_REMOVED lines=11> */
[----:B------:R-:W-:Y:S01]  /*1bd80*/  IMAD R12, R29, 0x20, R52 ;  /* 0x000000201d0c7824 */ /* 0x000fe200078e0234 */
        /* <DEDUP_REMOVED lines=12> */
[----:B------:R-:W-:Y:S01]  /*1be50*/  LEA.HI R10, R52, R52, RZ, 0x1 ;  /* 0x00000034340a7211 */ /* 0x000fe200078f08ff */
[----:B------:R-:W-:Y:S01]  /*1be60*/  IMAD.WIDE.U32 R4, R69, c[0x0][0x490], R2 ;  /* 0x0001240045047a25 */ /* 0x000fe200078e0002 */
[----:B------:R-:W-:-:S02]  /*1be70*/  LOP3.LUT P0, RZ, R8, 0x3, RZ, 0xc0, !PT ;  /* 0x0000000308ff7812 */ /* 0x000fc4000780c0ff */
[----:B------:R-:W-:Y:S01]  /*1be80*/  LOP3.LUT R10, R10, 0x3fffffe, RZ, 0xc0, !PT ;  /* 0x03fffffe0a0a7812 */ /* 0x000fe200078ec0ff */
[----:B------:R-:W-:Y:S01]  /*1be90*/  IMAD.IADD R6, R16, 0x1, R6 ;  /* 0x0000000110067824 */ /* 0x000fe200078e0206 */
[----:B------:R-:W-:Y:S01]  /*1bea0*/  LEA.HI R13, R56, R55, RZ, 0x3 ;  /* 0x00000037380d7211 */ /* 0x000fe200078f18ff */
[C---:B------:R-:W-:Y:S02]  /*1beb0*/  IMAD R7, R2.reuse, c[0x0][0x3a4], R0 ;  /* 0x0000e90002077a24 */ /* 0x040fe400078e0200 */
[----:B------:R-:W-:-:S04]  /*1bec0*/  IMAD.WIDE.U32 R2, R2, c[0x0][0x3a0], RZ ;  /* 0x0000e80002027a25 */ /* 0x000fc800078e00ff */
[----:B-1----:R-:W-:Y:S02]  /*1bed0*/  IMAD R0, R21, 0x80, R6 ;  /* 0x0000008015007824 */ /* 0x002fe400078e0206 */
[----:B------:R-:W-:Y:S02]  /*1bee0*/  IMAD R9, R57, c[0x0][0x490], RZ ;  /* 0x0001240039097a24 */ /* 0x000fe400078e02ff */
[----:B------:R-:W-:Y:S01]  /*1bef0*/  IMAD.IADD R3, R3, 0x1, R7 ;  /* 0x0000000103037824 */ /* 0x000fe200078e0207 */
        /* <DEDUP_REMOVED lines=113> */
.L_x_739:
[----:B---3--:R-:W-:Y:S05]  /*1c610*/  BSYNC B0 ;  /* 0x0000000000007941 */ /* 0x008fea0003800000 */
.L_x_738:
        /* <DEDUP_REMOVED lines=23> */
.L_x_741:
[----:B------:R-:W-:Y:S05]  /*1c790*/  BSYNC B0 ;  /* 0x0000000000007941 */ /* 0x000fea0003800000 */
.L_x_740:
        /* <DEDUP_REMOVED lines=23> */
.L_x_743:
[----:B------:R-:W-:Y:S05]  /*1c910*/  BSYNC B0 ;  /* 0x0000000000007941 */ /* 0x000fea0003800000 */
.L_x_742:
        /* <DEDUP_REMOVED lines=24> */
.L_x_736:
        /* <DEDUP_REMOVED lines=19> */
.L_x_744:
        /* <DEDUP_REMOVED lines=40> */
.L_x_746:
[----:B------:R-:W-:Y:S05]  /*1ce50*/  BSYNC B0 ;  /* 0x0000000000007941 */ /* 0x000fea0003800000 */
.L_x_745:
        /* <DEDUP_REMOVED lines=64> */
.L_x_748:
[----:B------:R-:W-:Y:S05]  /*1d260*/  BSYNC B0 ;  /* 0x0000000000007941 */ /* 0x000fea0003800000 */
.L_x_747:
        /* <DEDUP_REMOVED lines=21> */
.L_x_750:
[----:B------:R-:W-:Y:S05]  /*1d3c0*/  BSYNC B0 ;  /* 0x0000000000007941 */ /* 0x000fea0003800000 */
.L_x_749:
        /* <DEDUP_REMOVED lines=21> */
.L_x_752:
[----:B------:R-:W-:Y:S05]  /*1d520*/  BSYNC B0 ;  /* 0x0000000000007941 */ /* 0x000fea0003800000 */
.L_x_751:
        /* <DEDUP_REMOVED lines=22> */
.L_x_753:
        /* <DEDUP_REMOVED lines=15> */
.L_x_764:


//--------------------- .nv.shared._ZN7cutlass13device_kernelIN5flash19enable_sm80_to_sm89INS1_16FlashAttnFwdSm80INS1_25CollectiveMainloopFwdSm80ILi4ELi1ELb0EN4cute5tupleIJNS5_1CILi128EEENS7_ILi64EEENS7_ILi96EEEEEELi96ENS_6half_tEfNS_4arch4Sm80ELb0ELb0ELb1ELb0ELb0ELb0ELb1ELb0EEENS1_21CollectiveEpilogueFwdINS6_IJS8_SA_S9_EEENS6_IJNS7_ILi1EEESI_SI_EEESC_SE_Li128ELb0ELb1ELb0ELb0EEENS1_19SingleTileSchedulerILb0ELb0ELb1ELi128EEEEEEEEEvNT_6ParamsE --------------------------
	.section	.nv.shared._ZN7cutlass13device_kernelIN5flash19enable_sm80_to_sm89INS1_16FlashAttnFwdSm80INS1_25CollectiveMainloopFwdSm80ILi4ELi1ELb0EN4cute5tupleIJNS5_1CILi128EEENS7_ILi64EEENS7_ILi96EEEEEELi96ENS_6half_tEfNS_4arch4Sm80ELb0ELb0ELb1ELb0ELb0ELb0ELb1ELb0EEENS1_21CollectiveEpilogueFwdINS6_IJS8_SA_S9_EEENS6_IJNS7_ILi1EEESI_SI_EEESC_SE_Li128ELb0ELb1ELb0ELb0EEENS1_19SingleTileSchedulerILb0ELb0ELb1ELi128EEEEEEEEEvNT_6ParamsE,"aw",@nobits
	.sectionflags	@""
	.align	16


//--------------------- .nv.global                --------------------------
	.section	.nv.global,"aw",@nobits
.nv.global:
	.type		_ZN73_INTERNAL_8741fe0a_37_flash_fwd_hdim96_fp16_softcap_sm80_cu_c784774a_36294cute1_E,@object
	.size		_ZN73_INTERNAL_8741fe0a_37_flash_fwd_hdim96_fp16_softcap_sm80_cu_c784774a_36294cute1_E,(_ZN73_INTERNAL_8741fe0a_37_flash_fwd_hdim96_fp16_softcap_sm80_cu_c784774a_36294cuda3std3__45__cpo6cbeginE - _ZN73_INTERNAL_8741fe0a_37_flash_fwd_hdim96_fp16_softcap_sm80_cu_c784774a_36294cute1_E)
_ZN73_INTERNAL_8741fe0a_37_flash_fwd_hdim96_fp16_softcap_sm80_cu_c784774a_36294cute1_E:
	.zero		1
	.type		_ZN73_INTERNAL_8741fe0a_37_flash_fwd_hdim96_fp16_softcap_sm80_cu_c784774a_36294cuda3std3__45__cpo6cbeginE,@object
	.size		_ZN73_INTERNAL_8741fe0a_37_flash_fwd_hdim96_fp16_softcap_sm80_cu_c784774a_36294cuda3std3__45__cpo6cbeginE,(_ZN73_INTERNAL_8741fe0a_37_flash_fwd_hdim96_fp16_softcap_sm80_cu_c784774a_36294cuda3std3__48in_placeE - _ZN73_INTERNAL_8741fe0a_37_flash_fwd_hdim96_fp16_softcap_sm80_cu_c784774a_36294cuda3std3__45__cpo6cbeginE)
_ZN73_INTERNAL_8741fe0a_37_flash_fwd_hdim96_fp16_softcap_sm80_cu_c784774a_36294cuda3std3__45__cpo6cbeginE:
	.zero		1
	.type		_ZN73_INTERNAL_8741fe0a_37_flash_fwd_hdim96_fp16_softcap_sm80_cu_c784774a_36294cuda3std3__48in_placeE,@object
	.size		_ZN73_INTERNAL_8741fe0a_37_flash_fwd_hdim96_fp16_softcap_sm80_cu_c784774a_36294cuda3std3__48in_placeE,(_ZN73_INTERNAL_8741fe0a_37_flash_fwd_hdim96_fp16_softcap_sm80_cu_c784774a_36294cuda3std6ranges3__45__cpo9iter_moveE - _ZN73_INTERNAL_8741fe0a_37_flash_fwd_hdim96_fp16_softcap_sm80_cu_c784774a_36294cuda3std3__48in_placeE)
_ZN73_INTERNAL_8741fe0a_37_flash_fwd_hdim96_fp16_softcap_sm80_cu_c784774a_36294cuda3std3__48in_placeE:
	.zero		1
	.type		_ZN73_INTERNAL_8741fe0a_37_flash_fwd_hdim96_fp16_softcap_sm80_cu_c784774a_36294cuda3std6ranges3__45__cpo9iter_moveE,@object
	.size		_ZN73_INTERNAL_8741fe0a_37_flash_fwd_hdim96_fp16_softcap_sm80_cu_c784774a_36294cuda3std6ranges3__45__cpo9iter_moveE,(_ZN73_INTERNAL_8741fe0a_37_flash_fwd_hdim96_fp16_softcap_sm80_cu_c784774a_36294cuda3std3__45__cpo5beginE - _ZN73_INTERNAL_8741fe0a_37_flash_fwd_hdim96_fp16_softcap_sm80_cu_c784774a_36294cuda3std6ranges3__45__cpo9iter_moveE)
_ZN73_INTERNAL_8741fe0a_37_flash_fwd_hdim96_fp16_softcap_sm80_cu_c784774a_36294cuda3std6ranges3__45__cpo9iter_moveE:
	.zero		1
	.type		_ZN73_INTERNAL_8741fe0a_37_flash_fwd_hdim96_fp16_softcap_sm80_cu_c784774a_36294cuda3std3__45__cpo5beginE,@object
	.size		_ZN73_INTERNAL_8741fe0a_37_flash_fwd_hdim96_fp16_softcap_sm80_cu_c784774a_36294cuda3std3__45__cpo5beginE,(_ZN73_INTERNAL_8741fe0a_37_flash_fwd_hdim96_fp16_softcap_sm80_cu_c784774a_36294cuda3std3__475_GLOBAL__N__8741fe0a_37_flash_fwd_hdim96_fp16_softcap_sm80_cu_c784774a_36296ignoreE - _ZN73_INTERNAL_8741fe0a_37_flash_fwd_hdim96_fp16_softcap_sm80_cu_c784774a_36294cuda3std3__45__cpo5beginE)
_ZN73_INTERNAL_8741fe0a_37_flash_fwd_hdim96_fp16_softcap_sm80_cu_c784774a_36294cuda3std3__45__cpo5beginE:
	.zero		1
	.type		_ZN73_INTERNAL_8741fe0a_37_flash_fwd_hdim96_fp16_softcap_sm80_cu_c784774a_36294cuda3std3__475_GLOBAL__N__8741fe0a_37_flash_fwd_hdim96_fp16_softcap_sm80_cu_c784774a_36296ignoreE,@object
	.size		_ZN73_INTERNAL_8741fe0a_37_flash_fwd_hdim96_fp16_softcap_sm80_cu_c784774a_36294cuda3std3__475_GLOBAL__N__8741fe0a_37_flash_fwd_hdim96_fp16_softcap_sm80_cu_c784774a_36296ignoreE,(_ZN73_INTERNAL_8741fe0a_37_flash_fwd_hdim96_fp16_softcap_sm80_cu_c784774a_36294cute7productE - _ZN73_INTERNAL_8741fe0a_37_flash_fwd_hdim96_fp16_softcap_sm80_cu_c784774a_36294cuda3std3__475_GLOBAL__N__8741fe0a_37_flash_fwd_hdim96_fp16_softcap_sm80_cu_c784774a_36296ignoreE)
_ZN73_INTERNAL_8741fe0a_37_flash_fwd_hdim96_fp16_softcap_sm80_cu_c784774a_36294cuda3std3__475_GLOBAL__N__8741fe0a_37_flash_fwd_hdim96_fp16_softcap_sm80_cu_c784774a_36296ignoreE:
	.zero		1
	.type		_ZN73_INTERNAL_8741fe0a_37_flash_fwd_hdim96_fp16_softcap_sm80_cu_c784774a_36294cute7productE,@object
	.size		_ZN73_INTERNAL_8741fe0a_37_flash_fwd_hdim96_fp16_softcap_sm80_cu_c784774a_36294cute7productE,(_ZN73_INTERNAL_8741fe0a_37_flash_fwd_hdim96_fp16_softcap_sm80_cu_c784774a_36294cuda3std3__45__cpo3endE - _ZN73_INTERNAL_8741fe0a_37_flash_fwd_hdim96_fp16_softcap_sm80_cu_c784774a_36294cute7productE)
_ZN73_INTERNAL_8741fe0a_37_flash_fwd_hdim96_fp16_softcap_sm80_cu_c784774a_36294cute7productE:
	.zero		1
	.type		_ZN73_INTERNAL_8741fe0a_37_flash_fwd_hdim96_fp16_softcap_sm80_cu_c784774a_36294cuda3std3__45__cpo3endE,@object
	.size		_ZN73_INTERNAL_8741fe0a_37_flash_fwd_hdim96_fp16_softcap_sm80_cu_c784774a_36294cuda3std3__45__cpo3endE,(_ZN73_INTERNAL_8741fe0a_37_flash_fwd_hdim96_fp16_softcap_sm80_cu_c784774a_36294cuda3std3__419piecewise_constructE - _ZN73_INTERNAL_8741fe0a_37_flash_fwd_hdim96_fp16_softcap_sm80_cu_c784774a_36294cuda3std3__45__cpo3endE)
_ZN73_INTERNAL_8741fe0a_37_flash_fwd_hdim96_fp16_softcap_sm80_cu_c784774a_36294cuda3std3__45__cpo3endE:
	.zero		1
	.type		_ZN73_INTERNAL_8741fe0a_37_flash_fwd_hdim96_fp16_softcap_sm80_cu_c784774a_36294cuda3std3__419piecewise_constructE,@object
	.size		_ZN73_INTERNAL_8741fe0a_37_flash_fwd_hdim96_fp16_softcap_sm80_cu_c784774a_36294cuda3std3__419piecewise_constructE,(_ZN73_INTERNAL_8741fe0a_37_flash_fwd_hdim96_fp16_softcap_sm80_cu_c784774a_36294cuda3std3__45__cpo4cendE - _ZN73_INTERNAL_8741fe0a_37_flash_fwd_hdim96_fp16_softcap_sm80_cu_c784774a_36294cuda3std3__419piecewise_constructE)
_ZN73_INTERNAL_8741fe0a_37_flash_fwd_hdim96_fp16_softcap_sm80_cu_c784774a_36294cuda3std3__419piecewise_constructE:
	.zero		1
	.type		_ZN73_INTERNAL_8741fe0a_37_flash_fwd_hdim96_fp16_softcap_sm80_cu_c784774a_36294cuda3std3__45__cpo4cendE,@object
	.size		_ZN73_INTERNAL_8741fe0a_37_flash_fwd_hdim96_fp16_softcap_sm80_cu_c784774a_36294cuda3std3__45__cpo4cendE,(_ZN73_INTERNAL_8741fe0a_37_flash_fwd_hdim96_fp16_softcap_sm80_cu_c784774a_36294cuda3std6ranges3__45__cpo4swapE - _ZN73_INTERNAL_8741fe0a_37_flash_fwd_hdim96_fp16_softcap_sm80_cu_c784774a_36294cuda3std3__45__cpo4cendE)
_ZN73_INTERNAL_8741fe0a_37_flash_fwd_hdim96_fp16_softcap_sm80_cu_c784774a_36294cuda3std3__45__cpo4cendE:
	.zero		1
	.type		_ZN73_INTERNAL_8741fe0a_37_flash_fwd_hdim96_fp16_softcap_sm80_cu_c784774a_36294cuda3std6ranges3__45__cpo4swapE,@object
	.size		_ZN73_INTERNAL_8741fe0a_37_flash_fwd_hdim96_fp16_softcap_sm80_cu_c784774a_36294cuda3std6ranges3__45__cpo4swapE,(.L_7 - _ZN73_INTERNAL_8741fe0a_37_flash_fwd_hdim96_fp16_softcap_sm80_cu_c784774a_36294cuda3std6ranges3__45__cpo4swapE)
_ZN73_INTERNAL_8741fe0a_37_flash_fwd_hdim96_fp16_softcap_sm80_cu_c784774a_36294cuda3std6ranges3__45__cpo4swapE:
	.zero		1
.L_7:


//--------------------- .nv.shared._ZN7cutlass13device_kernelIN5flash19enable_sm80_to_sm89INS1_16FlashAttnFwdSm80INS1_25CollectiveMainloopFwdSm80ILi4ELi1ELb0EN4cute5tupleIJNS5_1CILi128EEENS7_ILi64EEENS7_ILi96EEEEEELi96ENS_6half_tEfNS_4arch4Sm80ELb0ELb0ELb1ELb1ELb0ELb0ELb1ELb0EEENS1_21CollectiveEpilogueFwdINS6_IJS8_SA_S9_EEENS6_IJNS7_ILi1EEESI_SI_EEESC_SE_Li128ELb1ELb1ELb0ELb0EEENS1_19SingleTileSchedulerILb1ELb0ELb1ELi128EEEEEEEEEvNT_6ParamsE --------------------------
	.section	.nv.shared._ZN7cutlass13device_kernelIN5flash19enable_sm80_to_sm89INS1_16FlashAttnFwdSm80INS1_25CollectiveMainloopFwdSm80ILi4ELi1ELb0EN4cute5tupleIJNS5_1CILi128EEENS7_ILi64EEENS7_ILi96EEEEEELi96ENS_6half_tEfNS_4arch4Sm80ELb0ELb0ELb1ELb1ELb0ELb0ELb1ELb0EEENS1_21CollectiveEpilogueFwdINS6_IJS8_SA_S9_EEENS6_IJNS7_ILi1EEESI_SI_EEESC_SE_Li128ELb1ELb1ELb0ELb0EEENS1_19SingleTileSchedulerILb1ELb0ELb1ELi128EEEEEEEEEvNT_6ParamsE,"aw",@nobits
	.sectionflags	@""
	.align	16


//--------------------- .nv.shared._ZN7cutlass13device_kernelIN5flash19enable_sm80_to_sm89INS1_16FlashAttnFwdSm80INS1_25CollectiveMainloopFwdSm80ILi4ELi1ELb0EN4cute5tupleIJNS5_1CILi128EEENS7_ILi64EEENS7_ILi96EEEEEELi96ENS_6half_tEfNS_4arch4Sm80ELb0ELb0ELb1ELb1ELb0ELb1ELb1ELb0EEENS1_21CollectiveEpilogueFwdINS6_IJS8_SA_S9_EEENS6_IJNS7_ILi1EEESI_SI_EEESC_SE_Li128ELb1ELb1ELb0ELb0EEENS1_19SingleTileSchedulerILb1ELb0ELb1ELi128EEEEEEEEEvNT_6ParamsE --------------------------
	.section	.nv.shared._ZN7cutlass13device_kernelIN5flash19enable_sm80_to_sm89INS1_16FlashAttnFwdSm80INS1_25CollectiveMainloopFwdSm80ILi4ELi1ELb0EN4cute5tupleIJNS5_1CILi128EEENS7_ILi64EEENS7_ILi96EEEEEELi96ENS_6half_tEfNS_4arch4Sm80ELb0ELb0ELb1ELb1ELb0ELb1ELb1ELb0EEENS1_21CollectiveEpilogueFwdINS6_IJS8_SA_S9_EEENS6_IJNS7_ILi1EEESI_SI_EEESC_SE_Li128ELb1ELb1ELb0ELb0EEENS1_19SingleTileSchedulerILb1ELb0ELb1ELi128EEEEEEEEEvNT_6ParamsE,"aw",@nobits
	.sectionflags	@""
	.align	16


//--------------------- .nv.shared._ZN7cutlass13device_kernelIN5flash19enable_sm80_to_sm89INS1_16FlashAttnFwdSm80INS1_25CollectiveMainloopFwdSm80ILi4ELi1ELb0EN4cute5tupleIJNS5_1CILi128EEENS7_ILi48EEENS7_ILi96EEEEEELi96ENS_6half_tEfNS_4arch4Sm80ELb0ELb1ELb1ELb0ELb0ELb0ELb1ELb0EEENS1_21CollectiveEpilogueFwdINS6_IJS8_SA_S9_EEENS6_IJNS7_ILi1EEESI_SI_EEESC_SE_Li128ELb0ELb1ELb0ELb0EEENS1_19SingleTileSchedulerILb0ELb0ELb1ELi128EEEEEEEEEvNT_6ParamsE --------------------------
	.section	.nv.shared._ZN7cutlass13device_kernelIN5flash19enable_sm80_to_sm89INS1_16FlashAttnFwdSm80INS1_25CollectiveMainloopFwdSm80ILi4ELi1ELb0EN4cute5tupleIJNS5_1CILi128EEENS7_ILi48EEENS7_ILi96EEEEEELi96ENS_6half_tEfNS_4arch4Sm80ELb0ELb1ELb1ELb0ELb0ELb0ELb1ELb0EEENS1_21CollectiveEpilogueFwdINS6_IJS8_SA_S9_EEENS6_IJNS7_ILi1EEESI_SI_EEESC_SE_Li128ELb0ELb1ELb0ELb0EEENS1_19SingleTileSchedulerILb0ELb0ELb1ELi128EEEEEEEEEvNT_6ParamsE,"aw",@nobits
	.sectionflags	@""
	.align	16


//--------------------- .nv.shared._ZN7cutlass13device_kernelIN5flash19enable_sm80_to_sm89INS1_16FlashAttnFwdSm80INS1_25CollectiveMainloopFwdSm80ILi4ELi1ELb0EN4cute5tupleIJNS5_1CILi128EEENS7_ILi48EEENS7_ILi96EEEEEELi96ENS_6half_tEfNS_4arch4Sm80ELb0ELb1ELb1ELb1ELb0ELb0ELb1ELb0EEENS1_21CollectiveEpilogueFwdINS6_IJS8_SA_S9_EEENS6_IJNS7_ILi1EEESI_SI_EEESC_SE_Li128ELb1ELb1ELb0ELb0EEENS1_19SingleTileSchedulerILb1ELb0ELb1ELi128EEEEEEEEEvNT_6ParamsE --------------------------
	.section	.nv.shared._ZN7cutlass13device_kernelIN5flash19enable_sm80_to_sm89INS1_16FlashAttnFwdSm80INS1_25CollectiveMainloopFwdSm80ILi4ELi1ELb0EN4cute5tupleIJNS5_1CILi128EEENS7_ILi48EEENS7_ILi96EEEEEELi96ENS_6half_tEfNS_4arch4Sm80ELb0ELb1ELb1ELb1ELb0ELb0ELb1ELb0EEENS1_21CollectiveEpilogueFwdINS6_IJS8_SA_S9_EEENS6_IJNS7_ILi1EEESI_SI_EEESC_SE_Li128ELb1ELb1ELb0ELb0EEENS1_19SingleTileSchedulerILb1ELb0ELb1ELi128EEEEEEEEEvNT_6ParamsE,"aw",@nobits
	.sectionflags	@""
	.align	16


//--------------------- .nv.shared._ZN7cutlass13device_kernelIN5flash19enable_sm80_to_sm89INS1_16FlashAttnFwdSm80INS1_25CollectiveMainloopFwdSm80ILi4ELi1ELb0EN4cute5tupleIJNS5_1CILi128EEENS7_ILi48EEENS7_ILi96EEEEEELi96ENS_6half_tEfNS_4arch4Sm80ELb0ELb1ELb1ELb1ELb0ELb1ELb1ELb0EEENS1_21CollectiveEpilogueFwdINS6_IJS8_SA_S9_EEENS6_IJNS7_ILi1EEESI_SI_EEESC_SE_Li128ELb1ELb1ELb0ELb0EEENS1_19SingleTileSchedulerILb1ELb0ELb1ELi128EEEEEEEEEvNT_6ParamsE --------------------------
	.section	.nv.shared._ZN7cutlass13device_kernelIN5flash19enable_sm80_to_sm89INS1_16FlashAttnFwdSm80INS1_25CollectiveMainloopFwdSm80ILi4ELi1ELb0EN4cute5tupleIJNS5_1CILi128EEENS7_ILi48EEENS7_ILi96EEEEEELi96ENS_6half_tEfNS_4arch4Sm80ELb0ELb1ELb1ELb1ELb0ELb1ELb1ELb0EEENS1_21CollectiveEpilogueFwdINS6_IJS8_SA_S9_EEENS6_IJNS7_ILi1EEESI_SI_EEESC_SE_Li128ELb1ELb1ELb0ELb0EEENS1_19SingleTileSchedulerILb1ELb0ELb1ELi128EEEEEEEEEvNT_6ParamsE,"aw",@nobits
	.sectionflags	@""
	.align	16


//--------------------- .nv.shared._ZN7cutlass13device_kernelIN5flash19enable_sm80_to_sm89INS1_16FlashAttnFwdSm80INS1_25CollectiveMainloopFwdSm80ILi4ELi1ELb0EN4cute5tupleIJNS5_1CILi128EEENS7_ILi64EEENS7_ILi96EEEEEELi96ENS_6half_tEfNS_4arch4Sm80ELb1ELb0ELb1ELb0ELb0ELb0ELb1ELb0EEENS1_21CollectiveEpilogueFwdINS6_IJS8_SA_S9_EEENS6_IJNS7_ILi1EEESI_SI_EEESC_SE_Li128ELb0ELb1ELb0ELb0EEENS1_30DynamicPersistentTileSchedulerILi128ELi128ELb0ELb1ELb0EEEEEEEEEvNT_6ParamsE --------------------------
	.section	.nv.shared._ZN7cutlass13device_kernelIN5flash19enable_sm80_to_sm89INS1_16FlashAttnFwdSm80INS1_25CollectiveMainloopFwdSm80ILi4ELi1ELb0EN4cute5tupleIJNS5_1CILi128EEENS7_ILi64EEENS7_ILi96EEEEEELi96ENS_6half_tEfNS_4arch4Sm80ELb1ELb0ELb1ELb0ELb0ELb0ELb1ELb0EEENS1_21CollectiveEpilogueFwdINS6_IJS8_SA_S9_EEENS6_IJNS7_ILi1EEESI_SI_EEESC_SE_Li128ELb0ELb1ELb0ELb0EEENS1_30DynamicPersistentTileSchedulerILi128ELi128ELb0ELb1ELb0EEEEEEEEEvNT_6ParamsE,"aw",@nobits
	.sectionflags	@""
	.align	16


//--------------------- .nv.shared._ZN7cutlass13device_kernelIN5flash19enable_sm80_to_sm89INS1_16FlashAttnFwdSm80INS1_25CollectiveMainloopFwdSm80ILi4ELi1ELb0EN4cute5tupleIJNS5_1CILi128EEENS7_ILi64EEENS7_ILi96EEEEEELi96ENS_6half_tEfNS_4arch4Sm80ELb1ELb0ELb1ELb1ELb0ELb0ELb1ELb0EEENS1_21CollectiveEpilogueFwdINS6_IJS8_SA_S9_EEENS6_IJNS7_ILi1EEESI_SI_EEESC_SE_Li128ELb1ELb1ELb0ELb0EEENS1_19SingleTileSchedulerILb1ELb0ELb1ELi128EEEEEEEEEvNT_6ParamsE --------------------------
	.section	.nv.shared._ZN7cutlass13device_kernelIN5flash19enable_sm80_to_sm89INS1_16FlashAttnFwdSm80INS1_25CollectiveMainloopFwdSm80ILi4ELi1ELb0EN4cute5tupleIJNS5_1CILi128EEENS7_ILi64EEENS7_ILi96EEEEEELi96ENS_6half_tEfNS_4arch4Sm80ELb1ELb0ELb1ELb1ELb0ELb0ELb1ELb0EEENS1_21CollectiveEpilogueFwdINS6_IJS8_SA_S9_EEENS6_IJNS7_ILi1EEESI_SI_EEESC_SE_Li128ELb1ELb1ELb0ELb0EEENS1_19SingleTileSchedulerILb1ELb0ELb1ELi128EEEEEEEEEvNT_6ParamsE,"aw",@nobits
	.sectionflags	@""
	.align	16


//--------------------- .nv.shared._ZN7cutlass13device_kernelIN5flash19enable_sm80_to_sm89INS1_16FlashAttnFwdSm80INS1_25CollectiveMainloopFwdSm80ILi4ELi1ELb0EN4cute5tupleIJNS5_1CILi128EEENS7_ILi64EEENS7_ILi96EEEEEELi96ENS_6half_tEfNS_4arch4Sm80ELb1ELb0ELb1ELb1ELb0ELb1ELb1ELb0EEENS1_21CollectiveEpilogueFwdINS6_IJS8_SA_S9_EEENS6_IJNS7_ILi1EEESI_SI_EEESC_SE_Li128ELb1ELb1ELb0ELb0EEENS1_19SingleTileSchedulerILb1ELb0ELb1ELi128EEEEEEEEEvNT_6ParamsE --------------------------
	.section	.nv.shared._ZN7cutlass13device_kernelIN5flash19enable_sm80_to_sm89INS1_16FlashAttnFwdSm80INS1_25CollectiveMainloopFwdSm80ILi4ELi1ELb0EN4cute5tupleIJNS5_1CILi128EEENS7_ILi64EEENS7_ILi96EEEEEELi96ENS_6half_tEfNS_4arch4Sm80ELb1ELb0ELb1ELb1ELb0ELb1ELb1ELb0EEENS1_21CollectiveEpilogueFwdINS6_IJS8_SA_S9_EEENS6_IJNS7_ILi1EEESI_SI_EEESC_SE_Li128ELb1ELb1ELb0ELb0EEENS1_19SingleTileSchedulerILb1ELb0ELb1ELi128EEEEEEEEEvNT_6ParamsE,"aw",@nobits
	.sectionflags	@""
	.align	16
